//
// Generated by NVIDIA NVVM Compiler
//
// Compiler Build ID: CL-36424714
// Cuda compilation tools, release 13.0, V13.0.88
// Based on NVVM 20.0.0
//

.version 9.0
.target sm_100
.address_size 64

	// .globl	memcpyFloatClampToZero

.visible .entry memcpyFloatClampToZero(
	.param .u64 .ptr .align 1 memcpyFloatClampToZero_param_0,
	.param .u64 .ptr .align 1 memcpyFloatClampToZero_param_1,
	.param .u32 memcpyFloatClampToZero_param_2
)
{
	.reg .pred 	%p<3>;
	.reg .b32 	%r<6>;
	.reg .b32 	%f<3>;
	.reg .b64 	%rd<8>;

	ld.param.u64 	%rd1, [memcpyFloatClampToZero_param_0];
	ld.param.u64 	%rd2, [memcpyFloatClampToZero_param_1];
	ld.param.u32 	%r2, [memcpyFloatClampToZero_param_2];
	mov.u32 	%r3, %ctaid.x;
	mov.u32 	%r4, %ntid.x;
	mov.u32 	%r5, %tid.x;
	mad.lo.s32 	%r1, %r3, %r4, %r5;
	setp.ge.u32 	%p1, %r1, %r2;
	@%p1 bra 	$L__BB0_2;
	cvta.to.global.u64 	%rd3, %rd2;
	cvta.to.global.u64 	%rd4, %rd1;
	mul.wide.u32 	%rd5, %r1, 4;
	add.s64 	%rd6, %rd3, %rd5;
	ld.global.f32 	%f1, [%rd6];
	setp.lt.f32 	%p2, %f1, 0f00000000;
	selp.f32 	%f2, 0f00000000, %f1, %p2;
	add.s64 	%rd7, %rd4, %rd5;
	st.global.f32 	[%rd7], %f2;
$L__BB0_2:
	ret;

}
	// .globl	combineCorrelationMembers
.visible .entry combineCorrelationMembers(
	.param .u32 combineCorrelationMembers_param_0,
	.param .u32 combineCorrelationMembers_param_1,
	.param .u32 combineCorrelationMembers_param_2,
	.param .u32 combineCorrelationMembers_param_3,
	.param .u32 combineCorrelationMembers_param_4,
	.param .u32 combineCorrelationMembers_param_5,
	.param .f32 combineCorrelationMembers_param_6,
	.param .f32 combineCorrelationMembers_param_7,
	.param .u64 .ptr .align 1 combineCorrelationMembers_param_8,
	.param .u64 .ptr .align 1 combineCorrelationMembers_param_9
)
{
	.reg .pred 	%p<11>;
	.reg .b32 	%r<54>;
	.reg .b32 	%f<112>;
	.reg .b64 	%rd<58>;

	ld.param.u32 	%r13, [combineCorrelationMembers_param_0];
	ld.param.u32 	%r14, [combineCorrelationMembers_param_1];
	ld.param.u32 	%r15, [combineCorrelationMembers_param_2];
	ld.param.u32 	%r16, [combineCorrelationMembers_param_3];
	ld.param.u32 	%r17, [combineCorrelationMembers_param_4];
	ld.param.u32 	%r18, [combineCorrelationMembers_param_5];
	ld.param.f32 	%f11, [combineCorrelationMembers_param_6];
	ld.param.f32 	%f12, [combineCorrelationMembers_param_7];
	ld.param.u64 	%rd3, [combineCorrelationMembers_param_8];
	ld.param.u64 	%rd4, [combineCorrelationMembers_param_9];
	cvta.to.global.u64 	%rd1, %rd3;
	cvta.to.global.u64 	%rd2, %rd4;
	mov.u32 	%r19, %ctaid.x;
	mov.u32 	%r20, %ntid.x;
	mov.u32 	%r21, %tid.x;
	mad.lo.s32 	%r1, %r19, %r20, %r21;
	setp.ge.u32 	%p1, %r1, %r18;
	@%p1 bra 	$L__BB1_13;
	mul.lo.s32 	%r2, %r16, %r1;
	add.s32 	%r22, %r17, %r1;
	div.u32 	%r23, %r22, %r13;
	mul.lo.s32 	%r24, %r23, %r13;
	sub.s32 	%r25, %r22, %r24;
	rem.u32 	%r26, %r23, %r14;
	mul.lo.s32 	%r27, %r14, %r13;
	div.u32 	%r28, %r22, %r27;
	cvt.rn.f32.u32 	%f1, %r25;
	add.f32 	%f13, %f1, %f1;
	add.s32 	%r29, %r13, -1;
	cvt.rn.f32.u32 	%f14, %r29;
	div.rn.f32 	%f15, %f13, %f14;
	add.f32 	%f2, %f15, 0fBF800000;
	cvt.rn.f32.u32 	%f3, %r26;
	add.f32 	%f16, %f3, %f3;
	add.s32 	%r30, %r14, -1;
	cvt.rn.f32.u32 	%f17, %r30;
	div.rn.f32 	%f18, %f16, %f17;
	add.f32 	%f4, %f18, 0fBF800000;
	cvt.rn.f32.u32 	%f5, %r28;
	add.f32 	%f19, %f5, %f5;
	add.s32 	%r31, %r15, -1;
	cvt.rn.f32.u32 	%f20, %r31;
	div.rn.f32 	%f21, %f19, %f20;
	add.f32 	%f6, %f21, 0fBF800000;
	setp.eq.s32 	%p2, %r16, 0;
	@%p2 bra 	$L__BB1_13;
	add.f32 	%f7, %f1, 0f3F000000;
	add.f32 	%f8, %f3, 0f3F000000;
	add.f32 	%f9, %f5, 0f3F000000;
	sub.f32 	%f10, %f12, %f11;
	and.b32  	%r3, %r16, 7;
	setp.lt.u32 	%p3, %r16, 8;
	mov.b32 	%r52, 0;
	@%p3 bra 	$L__BB1_5;
	and.b32  	%r52, %r16, -8;
	mov.b32 	%r50, 0;
$L__BB1_4:
	.pragma "nounroll";
	mul.wide.u32 	%rd5, %r50, 8;
	add.s64 	%rd6, %rd2, %rd5;
	ld.global.nc.u64 	%rd7, [%rd6];
	tex.3d.v4.f32.f32 	{%f22, %f23, %f24, %f25}, [%rd7, {%f7, %f8, %f9, %f9}];
	sub.f32 	%f26, %f22, %f11;
	div.rn.f32 	%f27, %f26, %f10;
	add.s32 	%r34, %r50, %r2;
	mul.wide.u32 	%rd8, %r34, 16;
	add.s64 	%rd9, %rd1, %rd8;
	st.global.v4.f32 	[%rd9], {%f27, %f2, %f4, %f6};
	ld.global.nc.u64 	%rd10, [%rd6+8];
	tex.3d.v4.f32.f32 	{%f28, %f29, %f30, %f31}, [%rd10, {%f7, %f8, %f9, %f9}];
	sub.f32 	%f32, %f28, %f11;
	div.rn.f32 	%f33, %f32, %f10;
	add.s32 	%r35, %r34, 1;
	mul.wide.u32 	%rd11, %r35, 16;
	add.s64 	%rd12, %rd1, %rd11;
	st.global.v4.f32 	[%rd12], {%f33, %f2, %f4, %f6};
	ld.global.nc.u64 	%rd13, [%rd6+16];
	tex.3d.v4.f32.f32 	{%f34, %f35, %f36, %f37}, [%rd13, {%f7, %f8, %f9, %f9}];
	sub.f32 	%f38, %f34, %f11;
	div.rn.f32 	%f39, %f38, %f10;
	add.s32 	%r36, %r34, 2;
	mul.wide.u32 	%rd14, %r36, 16;
	add.s64 	%rd15, %rd1, %rd14;
	st.global.v4.f32 	[%rd15], {%f39, %f2, %f4, %f6};
	ld.global.nc.u64 	%rd16, [%rd6+24];
	tex.3d.v4.f32.f32 	{%f40, %f41, %f42, %f43}, [%rd16, {%f7, %f8, %f9, %f9}];
	sub.f32 	%f44, %f40, %f11;
	div.rn.f32 	%f45, %f44, %f10;
	add.s32 	%r37, %r34, 3;
	mul.wide.u32 	%rd17, %r37, 16;
	add.s64 	%rd18, %rd1, %rd17;
	st.global.v4.f32 	[%rd18], {%f45, %f2, %f4, %f6};
	ld.global.nc.u64 	%rd19, [%rd6+32];
	tex.3d.v4.f32.f32 	{%f46, %f47, %f48, %f49}, [%rd19, {%f7, %f8, %f9, %f9}];
	sub.f32 	%f50, %f46, %f11;
	div.rn.f32 	%f51, %f50, %f10;
	add.s32 	%r38, %r34, 4;
	mul.wide.u32 	%rd20, %r38, 16;
	add.s64 	%rd21, %rd1, %rd20;
	st.global.v4.f32 	[%rd21], {%f51, %f2, %f4, %f6};
	ld.global.nc.u64 	%rd22, [%rd6+40];
	tex.3d.v4.f32.f32 	{%f52, %f53, %f54, %f55}, [%rd22, {%f7, %f8, %f9, %f9}];
	sub.f32 	%f56, %f52, %f11;
	div.rn.f32 	%f57, %f56, %f10;
	add.s32 	%r39, %r34, 5;
	mul.wide.u32 	%rd23, %r39, 16;
	add.s64 	%rd24, %rd1, %rd23;
	st.global.v4.f32 	[%rd24], {%f57, %f2, %f4, %f6};
	ld.global.nc.u64 	%rd25, [%rd6+48];
	tex.3d.v4.f32.f32 	{%f58, %f59, %f60, %f61}, [%rd25, {%f7, %f8, %f9, %f9}];
	sub.f32 	%f62, %f58, %f11;
	div.rn.f32 	%f63, %f62, %f10;
	add.s32 	%r40, %r34, 6;
	mul.wide.u32 	%rd26, %r40, 16;
	add.s64 	%rd27, %rd1, %rd26;
	st.global.v4.f32 	[%rd27], {%f63, %f2, %f4, %f6};
	ld.global.nc.u64 	%rd28, [%rd6+56];
	tex.3d.v4.f32.f32 	{%f64, %f65, %f66, %f67}, [%rd28, {%f7, %f8, %f9, %f9}];
	sub.f32 	%f68, %f64, %f11;
	div.rn.f32 	%f69, %f68, %f10;
	add.s32 	%r41, %r34, 7;
	mul.wide.u32 	%rd29, %r41, 16;
	add.s64 	%rd30, %rd1, %rd29;
	st.global.v4.f32 	[%rd30], {%f69, %f2, %f4, %f6};
	add.s32 	%r50, %r50, 8;
	setp.ne.s32 	%p4, %r50, %r52;
	@%p4 bra 	$L__BB1_4;
$L__BB1_5:
	setp.eq.s32 	%p5, %r3, 0;
	@%p5 bra 	$L__BB1_13;
	and.b32  	%r8, %r16, 3;
	setp.lt.u32 	%p6, %r3, 4;
	@%p6 bra 	$L__BB1_8;
	mul.wide.u32 	%rd31, %r52, 8;
	add.s64 	%rd32, %rd2, %rd31;
	ld.global.nc.u64 	%rd33, [%rd32];
	tex.3d.v4.f32.f32 	{%f70, %f71, %f72, %f73}, [%rd33, {%f7, %f8, %f9, %f9}];
	sub.f32 	%f74, %f70, %f11;
	div.rn.f32 	%f75, %f74, %f10;
	add.s32 	%r42, %r52, %r2;
	mul.wide.u32 	%rd34, %r42, 16;
	add.s64 	%rd35, %rd1, %rd34;
	st.global.v4.f32 	[%rd35], {%f75, %f2, %f4, %f6};
	ld.global.nc.u64 	%rd36, [%rd32+8];
	tex.3d.v4.f32.f32 	{%f76, %f77, %f78, %f79}, [%rd36, {%f7, %f8, %f9, %f9}];
	sub.f32 	%f80, %f76, %f11;
	div.rn.f32 	%f81, %f80, %f10;
	add.s32 	%r43, %r42, 1;
	mul.wide.u32 	%rd37, %r43, 16;
	add.s64 	%rd38, %rd1, %rd37;
	st.global.v4.f32 	[%rd38], {%f81, %f2, %f4, %f6};
	ld.global.nc.u64 	%rd39, [%rd32+16];
	tex.3d.v4.f32.f32 	{%f82, %f83, %f84, %f85}, [%rd39, {%f7, %f8, %f9, %f9}];
	sub.f32 	%f86, %f82, %f11;
	div.rn.f32 	%f87, %f86, %f10;
	add.s32 	%r44, %r42, 2;
	mul.wide.u32 	%rd40, %r44, 16;
	add.s64 	%rd41, %rd1, %rd40;
	st.global.v4.f32 	[%rd41], {%f87, %f2, %f4, %f6};
	ld.global.nc.u64 	%rd42, [%rd32+24];
	tex.3d.v4.f32.f32 	{%f88, %f89, %f90, %f91}, [%rd42, {%f7, %f8, %f9, %f9}];
	sub.f32 	%f92, %f88, %f11;
	div.rn.f32 	%f93, %f92, %f10;
	add.s32 	%r45, %r42, 3;
	mul.wide.u32 	%rd43, %r45, 16;
	add.s64 	%rd44, %rd1, %rd43;
	st.global.v4.f32 	[%rd44], {%f93, %f2, %f4, %f6};
	add.s32 	%r52, %r52, 4;
$L__BB1_8:
	setp.eq.s32 	%p7, %r8, 0;
	@%p7 bra 	$L__BB1_13;
	setp.eq.s32 	%p8, %r8, 1;
	@%p8 bra 	$L__BB1_11;
	mul.wide.u32 	%rd45, %r52, 8;
	add.s64 	%rd46, %rd2, %rd45;
	ld.global.nc.u64 	%rd47, [%rd46];
	tex.3d.v4.f32.f32 	{%f94, %f95, %f96, %f97}, [%rd47, {%f7, %f8, %f9, %f9}];
	sub.f32 	%f98, %f94, %f11;
	div.rn.f32 	%f99, %f98, %f10;
	add.s32 	%r46, %r52, %r2;
	mul.wide.u32 	%rd48, %r46, 16;
	add.s64 	%rd49, %rd1, %rd48;
	st.global.v4.f32 	[%rd49], {%f99, %f2, %f4, %f6};
	ld.global.nc.u64 	%rd50, [%rd46+8];
	tex.3d.v4.f32.f32 	{%f100, %f101, %f102, %f103}, [%rd50, {%f7, %f8, %f9, %f9}];
	sub.f32 	%f104, %f100, %f11;
	div.rn.f32 	%f105, %f104, %f10;
	add.s32 	%r47, %r46, 1;
	mul.wide.u32 	%rd51, %r47, 16;
	add.s64 	%rd52, %rd1, %rd51;
	st.global.v4.f32 	[%rd52], {%f105, %f2, %f4, %f6};
	add.s32 	%r52, %r52, 2;
$L__BB1_11:
	and.b32  	%r48, %r16, 1;
	setp.eq.b32 	%p9, %r48, 1;
	not.pred 	%p10, %p9;
	@%p10 bra 	$L__BB1_13;
	mul.wide.u32 	%rd53, %r52, 8;
	add.s64 	%rd54, %rd2, %rd53;
	ld.global.nc.u64 	%rd55, [%rd54];
	tex.3d.v4.f32.f32 	{%f106, %f107, %f108, %f109}, [%rd55, {%f7, %f8, %f9, %f9}];
	sub.f32 	%f110, %f106, %f11;
	div.rn.f32 	%f111, %f110, %f10;
	add.s32 	%r49, %r52, %r2;
	mul.wide.u32 	%rd56, %r49, 16;
	add.s64 	%rd57, %rd1, %rd56;
	st.global.v4.f32 	[%rd57], {%f111, %f2, %f4, %f6};
$L__BB1_13:
	ret;

}
	// .globl	combineCorrelationMembersBuffer
.visible .entry combineCorrelationMembersBuffer(
	.param .u32 combineCorrelationMembersBuffer_param_0,
	.param .u32 combineCorrelationMembersBuffer_param_1,
	.param .u32 combineCorrelationMembersBuffer_param_2,
	.param .u32 combineCorrelationMembersBuffer_param_3,
	.param .u32 combineCorrelationMembersBuffer_param_4,
	.param .u32 combineCorrelationMembersBuffer_param_5,
	.param .f32 combineCorrelationMembersBuffer_param_6,
	.param .f32 combineCorrelationMembersBuffer_param_7,
	.param .u64 .ptr .align 1 combineCorrelationMembersBuffer_param_8,
	.param .u64 .ptr .align 1 combineCorrelationMembersBuffer_param_9
)
{
	.reg .pred 	%p<11>;
	.reg .b32 	%r<56>;
	.reg .b32 	%f<64>;
	.reg .b64 	%rd<92>;

	ld.param.u32 	%r17, [combineCorrelationMembersBuffer_param_0];
	ld.param.u32 	%r18, [combineCorrelationMembersBuffer_param_1];
	ld.param.u32 	%r19, [combineCorrelationMembersBuffer_param_2];
	ld.param.u32 	%r20, [combineCorrelationMembersBuffer_param_3];
	ld.param.u32 	%r21, [combineCorrelationMembersBuffer_param_4];
	ld.param.u32 	%r22, [combineCorrelationMembersBuffer_param_5];
	ld.param.f32 	%f5, [combineCorrelationMembersBuffer_param_6];
	ld.param.f32 	%f6, [combineCorrelationMembersBuffer_param_7];
	ld.param.u64 	%rd3, [combineCorrelationMembersBuffer_param_8];
	ld.param.u64 	%rd4, [combineCorrelationMembersBuffer_param_9];
	cvta.to.global.u64 	%rd1, %rd3;
	cvta.to.global.u64 	%rd2, %rd4;
	mov.u32 	%r23, %ctaid.x;
	mov.u32 	%r24, %ntid.x;
	mov.u32 	%r25, %tid.x;
	mad.lo.s32 	%r1, %r23, %r24, %r25;
	setp.ge.u32 	%p1, %r1, %r22;
	@%p1 bra 	$L__BB2_13;
	mul.lo.s32 	%r2, %r20, %r1;
	add.s32 	%r26, %r21, %r1;
	div.u32 	%r27, %r26, %r17;
	mul.lo.s32 	%r28, %r27, %r17;
	sub.s32 	%r3, %r26, %r28;
	rem.u32 	%r4, %r27, %r18;
	mul.lo.s32 	%r29, %r18, %r17;
	div.u32 	%r5, %r26, %r29;
	cvt.rn.f32.u32 	%f7, %r3;
	add.f32 	%f8, %f7, %f7;
	add.s32 	%r30, %r17, -1;
	cvt.rn.f32.u32 	%f9, %r30;
	div.rn.f32 	%f10, %f8, %f9;
	add.f32 	%f1, %f10, 0fBF800000;
	cvt.rn.f32.u32 	%f11, %r4;
	add.f32 	%f12, %f11, %f11;
	add.s32 	%r31, %r18, -1;
	cvt.rn.f32.u32 	%f13, %r31;
	div.rn.f32 	%f14, %f12, %f13;
	add.f32 	%f2, %f14, 0fBF800000;
	cvt.rn.f32.u32 	%f15, %r5;
	add.f32 	%f16, %f15, %f15;
	add.s32 	%r32, %r19, -1;
	cvt.rn.f32.u32 	%f17, %r32;
	div.rn.f32 	%f18, %f16, %f17;
	add.f32 	%f3, %f18, 0fBF800000;
	setp.eq.s32 	%p2, %r20, 0;
	@%p2 bra 	$L__BB2_13;
	mad.lo.s32 	%r34, %r5, %r18, %r4;
	mad.lo.s32 	%r6, %r34, %r17, %r3;
	sub.f32 	%f4, %f6, %f5;
	and.b32  	%r7, %r20, 7;
	setp.lt.u32 	%p3, %r20, 8;
	mov.b32 	%r54, 0;
	@%p3 bra 	$L__BB2_5;
	and.b32  	%r54, %r20, -8;
	mov.b32 	%r52, 0;
	mul.wide.u32 	%rd9, %r6, 4;
$L__BB2_4:
	.pragma "nounroll";
	mul.wide.u32 	%rd5, %r52, 8;
	add.s64 	%rd6, %rd2, %rd5;
	ld.global.nc.u64 	%rd7, [%rd6];
	cvta.to.global.u64 	%rd8, %rd7;
	add.s64 	%rd10, %rd8, %rd9;
	ld.global.nc.f32 	%f19, [%rd10];
	sub.f32 	%f20, %f19, %f5;
	div.rn.f32 	%f21, %f20, %f4;
	add.s32 	%r36, %r52, %r2;
	mul.wide.u32 	%rd11, %r36, 16;
	add.s64 	%rd12, %rd1, %rd11;
	st.global.v4.f32 	[%rd12], {%f21, %f1, %f2, %f3};
	ld.global.nc.u64 	%rd13, [%rd6+8];
	cvta.to.global.u64 	%rd14, %rd13;
	add.s64 	%rd15, %rd14, %rd9;
	ld.global.nc.f32 	%f22, [%rd15];
	sub.f32 	%f23, %f22, %f5;
	div.rn.f32 	%f24, %f23, %f4;
	add.s32 	%r37, %r36, 1;
	mul.wide.u32 	%rd16, %r37, 16;
	add.s64 	%rd17, %rd1, %rd16;
	st.global.v4.f32 	[%rd17], {%f24, %f1, %f2, %f3};
	ld.global.nc.u64 	%rd18, [%rd6+16];
	cvta.to.global.u64 	%rd19, %rd18;
	add.s64 	%rd20, %rd19, %rd9;
	ld.global.nc.f32 	%f25, [%rd20];
	sub.f32 	%f26, %f25, %f5;
	div.rn.f32 	%f27, %f26, %f4;
	add.s32 	%r38, %r36, 2;
	mul.wide.u32 	%rd21, %r38, 16;
	add.s64 	%rd22, %rd1, %rd21;
	st.global.v4.f32 	[%rd22], {%f27, %f1, %f2, %f3};
	ld.global.nc.u64 	%rd23, [%rd6+24];
	cvta.to.global.u64 	%rd24, %rd23;
	add.s64 	%rd25, %rd24, %rd9;
	ld.global.nc.f32 	%f28, [%rd25];
	sub.f32 	%f29, %f28, %f5;
	div.rn.f32 	%f30, %f29, %f4;
	add.s32 	%r39, %r36, 3;
	mul.wide.u32 	%rd26, %r39, 16;
	add.s64 	%rd27, %rd1, %rd26;
	st.global.v4.f32 	[%rd27], {%f30, %f1, %f2, %f3};
	ld.global.nc.u64 	%rd28, [%rd6+32];
	cvta.to.global.u64 	%rd29, %rd28;
	add.s64 	%rd30, %rd29, %rd9;
	ld.global.nc.f32 	%f31, [%rd30];
	sub.f32 	%f32, %f31, %f5;
	div.rn.f32 	%f33, %f32, %f4;
	add.s32 	%r40, %r36, 4;
	mul.wide.u32 	%rd31, %r40, 16;
	add.s64 	%rd32, %rd1, %rd31;
	st.global.v4.f32 	[%rd32], {%f33, %f1, %f2, %f3};
	ld.global.nc.u64 	%rd33, [%rd6+40];
	cvta.to.global.u64 	%rd34, %rd33;
	add.s64 	%rd35, %rd34, %rd9;
	ld.global.nc.f32 	%f34, [%rd35];
	sub.f32 	%f35, %f34, %f5;
	div.rn.f32 	%f36, %f35, %f4;
	add.s32 	%r41, %r36, 5;
	mul.wide.u32 	%rd36, %r41, 16;
	add.s64 	%rd37, %rd1, %rd36;
	st.global.v4.f32 	[%rd37], {%f36, %f1, %f2, %f3};
	ld.global.nc.u64 	%rd38, [%rd6+48];
	cvta.to.global.u64 	%rd39, %rd38;
	add.s64 	%rd40, %rd39, %rd9;
	ld.global.nc.f32 	%f37, [%rd40];
	sub.f32 	%f38, %f37, %f5;
	div.rn.f32 	%f39, %f38, %f4;
	add.s32 	%r42, %r36, 6;
	mul.wide.u32 	%rd41, %r42, 16;
	add.s64 	%rd42, %rd1, %rd41;
	st.global.v4.f32 	[%rd42], {%f39, %f1, %f2, %f3};
	ld.global.nc.u64 	%rd43, [%rd6+56];
	cvta.to.global.u64 	%rd44, %rd43;
	add.s64 	%rd45, %rd44, %rd9;
	ld.global.nc.f32 	%f40, [%rd45];
	sub.f32 	%f41, %f40, %f5;
	div.rn.f32 	%f42, %f41, %f4;
	add.s32 	%r43, %r36, 7;
	mul.wide.u32 	%rd46, %r43, 16;
	add.s64 	%rd47, %rd1, %rd46;
	st.global.v4.f32 	[%rd47], {%f42, %f1, %f2, %f3};
	add.s32 	%r52, %r52, 8;
	setp.ne.s32 	%p4, %r52, %r54;
	@%p4 bra 	$L__BB2_4;
$L__BB2_5:
	setp.eq.s32 	%p5, %r7, 0;
	@%p5 bra 	$L__BB2_13;
	and.b32  	%r12, %r20, 3;
	setp.lt.u32 	%p6, %r7, 4;
	@%p6 bra 	$L__BB2_8;
	mul.wide.u32 	%rd48, %r54, 8;
	add.s64 	%rd49, %rd2, %rd48;
	ld.global.nc.u64 	%rd50, [%rd49];
	cvta.to.global.u64 	%rd51, %rd50;
	mul.wide.u32 	%rd52, %r6, 4;
	add.s64 	%rd53, %rd51, %rd52;
	ld.global.nc.f32 	%f43, [%rd53];
	sub.f32 	%f44, %f43, %f5;
	div.rn.f32 	%f45, %f44, %f4;
	add.s32 	%r44, %r54, %r2;
	mul.wide.u32 	%rd54, %r44, 16;
	add.s64 	%rd55, %rd1, %rd54;
	st.global.v4.f32 	[%rd55], {%f45, %f1, %f2, %f3};
	ld.global.nc.u64 	%rd56, [%rd49+8];
	cvta.to.global.u64 	%rd57, %rd56;
	add.s64 	%rd58, %rd57, %rd52;
	ld.global.nc.f32 	%f46, [%rd58];
	sub.f32 	%f47, %f46, %f5;
	div.rn.f32 	%f48, %f47, %f4;
	add.s32 	%r45, %r44, 1;
	mul.wide.u32 	%rd59, %r45, 16;
	add.s64 	%rd60, %rd1, %rd59;
	st.global.v4.f32 	[%rd60], {%f48, %f1, %f2, %f3};
	ld.global.nc.u64 	%rd61, [%rd49+16];
	cvta.to.global.u64 	%rd62, %rd61;
	add.s64 	%rd63, %rd62, %rd52;
	ld.global.nc.f32 	%f49, [%rd63];
	sub.f32 	%f50, %f49, %f5;
	div.rn.f32 	%f51, %f50, %f4;
	add.s32 	%r46, %r44, 2;
	mul.wide.u32 	%rd64, %r46, 16;
	add.s64 	%rd65, %rd1, %rd64;
	st.global.v4.f32 	[%rd65], {%f51, %f1, %f2, %f3};
	ld.global.nc.u64 	%rd66, [%rd49+24];
	cvta.to.global.u64 	%rd67, %rd66;
	add.s64 	%rd68, %rd67, %rd52;
	ld.global.nc.f32 	%f52, [%rd68];
	sub.f32 	%f53, %f52, %f5;
	div.rn.f32 	%f54, %f53, %f4;
	add.s32 	%r47, %r44, 3;
	mul.wide.u32 	%rd69, %r47, 16;
	add.s64 	%rd70, %rd1, %rd69;
	st.global.v4.f32 	[%rd70], {%f54, %f1, %f2, %f3};
	add.s32 	%r54, %r54, 4;
$L__BB2_8:
	setp.eq.s32 	%p7, %r12, 0;
	@%p7 bra 	$L__BB2_13;
	setp.eq.s32 	%p8, %r12, 1;
	@%p8 bra 	$L__BB2_11;
	mul.wide.u32 	%rd71, %r54, 8;
	add.s64 	%rd72, %rd2, %rd71;
	ld.global.nc.u64 	%rd73, [%rd72];
	cvta.to.global.u64 	%rd74, %rd73;
	mul.wide.u32 	%rd75, %r6, 4;
	add.s64 	%rd76, %rd74, %rd75;
	ld.global.nc.f32 	%f55, [%rd76];
	sub.f32 	%f56, %f55, %f5;
	div.rn.f32 	%f57, %f56, %f4;
	add.s32 	%r48, %r54, %r2;
	mul.wide.u32 	%rd77, %r48, 16;
	add.s64 	%rd78, %rd1, %rd77;
	st.global.v4.f32 	[%rd78], {%f57, %f1, %f2, %f3};
	ld.global.nc.u64 	%rd79, [%rd72+8];
	cvta.to.global.u64 	%rd80, %rd79;
	add.s64 	%rd81, %rd80, %rd75;
	ld.global.nc.f32 	%f58, [%rd81];
	sub.f32 	%f59, %f58, %f5;
	div.rn.f32 	%f60, %f59, %f4;
	add.s32 	%r49, %r48, 1;
	mul.wide.u32 	%rd82, %r49, 16;
	add.s64 	%rd83, %rd1, %rd82;
	st.global.v4.f32 	[%rd83], {%f60, %f1, %f2, %f3};
	add.s32 	%r54, %r54, 2;
$L__BB2_11:
	and.b32  	%r50, %r20, 1;
	setp.eq.b32 	%p9, %r50, 1;
	not.pred 	%p10, %p9;
	@%p10 bra 	$L__BB2_13;
	mul.wide.u32 	%rd84, %r54, 8;
	add.s64 	%rd85, %rd2, %rd84;
	ld.global.nc.u64 	%rd86, [%rd85];
	cvta.to.global.u64 	%rd87, %rd86;
	mul.wide.u32 	%rd88, %r6, 4;
	add.s64 	%rd89, %rd87, %rd88;
	ld.global.nc.f32 	%f61, [%rd89];
	sub.f32 	%f62, %f61, %f5;
	div.rn.f32 	%f63, %f62, %f4;
	add.s32 	%r51, %r54, %r2;
	mul.wide.u32 	%rd90, %r51, 16;
	add.s64 	%rd91, %rd1, %rd90;
	st.global.v4.f32 	[%rd91], {%f63, %f1, %f2, %f3};
$L__BB2_13:
	ret;

}
	// .globl	combineCorrelationMembersBufferTiled
.visible .entry combineCorrelationMembersBufferTiled(
	.param .u32 combineCorrelationMembersBufferTiled_param_0,
	.param .u32 combineCorrelationMembersBufferTiled_param_1,
	.param .u32 combineCorrelationMembersBufferTiled_param_2,
	.param .u32 combineCorrelationMembersBufferTiled_param_3,
	.param .u32 combineCorrelationMembersBufferTiled_param_4,
	.param .u32 combineCorrelationMembersBufferTiled_param_5,
	.param .f32 combineCorrelationMembersBufferTiled_param_6,
	.param .f32 combineCorrelationMembersBufferTiled_param_7,
	.param .u64 .ptr .align 1 combineCorrelationMembersBufferTiled_param_8,
	.param .u64 .ptr .align 1 combineCorrelationMembersBufferTiled_param_9
)
{
	.reg .pred 	%p<11>;
	.reg .b32 	%r<74>;
	.reg .b32 	%f<64>;
	.reg .b64 	%rd<92>;

	ld.param.u32 	%r17, [combineCorrelationMembersBufferTiled_param_0];
	ld.param.u32 	%r18, [combineCorrelationMembersBufferTiled_param_1];
	ld.param.u32 	%r19, [combineCorrelationMembersBufferTiled_param_2];
	ld.param.u32 	%r20, [combineCorrelationMembersBufferTiled_param_3];
	ld.param.u32 	%r21, [combineCorrelationMembersBufferTiled_param_4];
	ld.param.u32 	%r22, [combineCorrelationMembersBufferTiled_param_5];
	ld.param.f32 	%f5, [combineCorrelationMembersBufferTiled_param_6];
	ld.param.f32 	%f6, [combineCorrelationMembersBufferTiled_param_7];
	ld.param.u64 	%rd3, [combineCorrelationMembersBufferTiled_param_8];
	ld.param.u64 	%rd4, [combineCorrelationMembersBufferTiled_param_9];
	cvta.to.global.u64 	%rd1, %rd3;
	cvta.to.global.u64 	%rd2, %rd4;
	mov.u32 	%r23, %ctaid.x;
	mov.u32 	%r24, %ntid.x;
	mov.u32 	%r25, %tid.x;
	mad.lo.s32 	%r1, %r23, %r24, %r25;
	setp.ge.u32 	%p1, %r1, %r22;
	@%p1 bra 	$L__BB3_13;
	mul.lo.s32 	%r2, %r20, %r1;
	add.s32 	%r26, %r21, %r1;
	div.u32 	%r27, %r26, %r17;
	mul.lo.s32 	%r28, %r27, %r17;
	sub.s32 	%r3, %r26, %r28;
	rem.u32 	%r4, %r27, %r18;
	mul.lo.s32 	%r29, %r18, %r17;
	div.u32 	%r5, %r26, %r29;
	cvt.rn.f32.u32 	%f7, %r3;
	add.f32 	%f8, %f7, %f7;
	add.s32 	%r30, %r17, -1;
	cvt.rn.f32.u32 	%f9, %r30;
	div.rn.f32 	%f10, %f8, %f9;
	add.f32 	%f1, %f10, 0fBF800000;
	cvt.rn.f32.u32 	%f11, %r4;
	add.f32 	%f12, %f11, %f11;
	add.s32 	%r31, %r18, -1;
	cvt.rn.f32.u32 	%f13, %r31;
	div.rn.f32 	%f14, %f12, %f13;
	add.f32 	%f2, %f14, 0fBF800000;
	cvt.rn.f32.u32 	%f15, %r5;
	add.f32 	%f16, %f15, %f15;
	add.s32 	%r32, %r19, -1;
	cvt.rn.f32.u32 	%f17, %r32;
	div.rn.f32 	%f18, %f16, %f17;
	add.f32 	%f3, %f18, 0fBF800000;
	setp.eq.s32 	%p2, %r20, 0;
	@%p2 bra 	$L__BB3_13;
	shr.u32 	%r35, %r30, 3;
	add.s32 	%r36, %r18, 134217727;
	shr.u32 	%r37, %r36, 3;
	shr.u32 	%r38, %r3, 3;
	shr.u32 	%r39, %r4, 3;
	shr.u32 	%r40, %r5, 2;
	mad.lo.s32 	%r41, %r40, %r37, %r40;
	add.s32 	%r42, %r41, %r39;
	mad.lo.s32 	%r43, %r42, %r35, %r42;
	add.s32 	%r44, %r43, %r38;
	shl.b32 	%r45, %r44, 8;
	and.b32  	%r46, %r3, 7;
	shl.b32 	%r47, %r4, 3;
	and.b32  	%r48, %r47, 56;
	or.b32  	%r49, %r48, %r46;
	shl.b32 	%r50, %r5, 6;
	and.b32  	%r51, %r50, 192;
	or.b32  	%r52, %r49, %r51;
	or.b32  	%r6, %r45, %r52;
	sub.f32 	%f4, %f6, %f5;
	and.b32  	%r7, %r20, 7;
	setp.lt.u32 	%p3, %r20, 8;
	mov.b32 	%r72, 0;
	@%p3 bra 	$L__BB3_5;
	and.b32  	%r72, %r20, -8;
	mov.b32 	%r70, 0;
	mul.wide.u32 	%rd9, %r6, 4;
$L__BB3_4:
	.pragma "nounroll";
	mul.wide.u32 	%rd5, %r70, 8;
	add.s64 	%rd6, %rd2, %rd5;
	ld.global.nc.u64 	%rd7, [%rd6];
	cvta.to.global.u64 	%rd8, %rd7;
	add.s64 	%rd10, %rd8, %rd9;
	ld.global.nc.f32 	%f19, [%rd10];
	sub.f32 	%f20, %f19, %f5;
	div.rn.f32 	%f21, %f20, %f4;
	add.s32 	%r54, %r70, %r2;
	mul.wide.u32 	%rd11, %r54, 16;
	add.s64 	%rd12, %rd1, %rd11;
	st.global.v4.f32 	[%rd12], {%f21, %f1, %f2, %f3};
	ld.global.nc.u64 	%rd13, [%rd6+8];
	cvta.to.global.u64 	%rd14, %rd13;
	add.s64 	%rd15, %rd14, %rd9;
	ld.global.nc.f32 	%f22, [%rd15];
	sub.f32 	%f23, %f22, %f5;
	div.rn.f32 	%f24, %f23, %f4;
	add.s32 	%r55, %r54, 1;
	mul.wide.u32 	%rd16, %r55, 16;
	add.s64 	%rd17, %rd1, %rd16;
	st.global.v4.f32 	[%rd17], {%f24, %f1, %f2, %f3};
	ld.global.nc.u64 	%rd18, [%rd6+16];
	cvta.to.global.u64 	%rd19, %rd18;
	add.s64 	%rd20, %rd19, %rd9;
	ld.global.nc.f32 	%f25, [%rd20];
	sub.f32 	%f26, %f25, %f5;
	div.rn.f32 	%f27, %f26, %f4;
	add.s32 	%r56, %r54, 2;
	mul.wide.u32 	%rd21, %r56, 16;
	add.s64 	%rd22, %rd1, %rd21;
	st.global.v4.f32 	[%rd22], {%f27, %f1, %f2, %f3};
	ld.global.nc.u64 	%rd23, [%rd6+24];
	cvta.to.global.u64 	%rd24, %rd23;
	add.s64 	%rd25, %rd24, %rd9;
	ld.global.nc.f32 	%f28, [%rd25];
	sub.f32 	%f29, %f28, %f5;
	div.rn.f32 	%f30, %f29, %f4;
	add.s32 	%r57, %r54, 3;
	mul.wide.u32 	%rd26, %r57, 16;
	add.s64 	%rd27, %rd1, %rd26;
	st.global.v4.f32 	[%rd27], {%f30, %f1, %f2, %f3};
	ld.global.nc.u64 	%rd28, [%rd6+32];
	cvta.to.global.u64 	%rd29, %rd28;
	add.s64 	%rd30, %rd29, %rd9;
	ld.global.nc.f32 	%f31, [%rd30];
	sub.f32 	%f32, %f31, %f5;
	div.rn.f32 	%f33, %f32, %f4;
	add.s32 	%r58, %r54, 4;
	mul.wide.u32 	%rd31, %r58, 16;
	add.s64 	%rd32, %rd1, %rd31;
	st.global.v4.f32 	[%rd32], {%f33, %f1, %f2, %f3};
	ld.global.nc.u64 	%rd33, [%rd6+40];
	cvta.to.global.u64 	%rd34, %rd33;
	add.s64 	%rd35, %rd34, %rd9;
	ld.global.nc.f32 	%f34, [%rd35];
	sub.f32 	%f35, %f34, %f5;
	div.rn.f32 	%f36, %f35, %f4;
	add.s32 	%r59, %r54, 5;
	mul.wide.u32 	%rd36, %r59, 16;
	add.s64 	%rd37, %rd1, %rd36;
	st.global.v4.f32 	[%rd37], {%f36, %f1, %f2, %f3};
	ld.global.nc.u64 	%rd38, [%rd6+48];
	cvta.to.global.u64 	%rd39, %rd38;
	add.s64 	%rd40, %rd39, %rd9;
	ld.global.nc.f32 	%f37, [%rd40];
	sub.f32 	%f38, %f37, %f5;
	div.rn.f32 	%f39, %f38, %f4;
	add.s32 	%r60, %r54, 6;
	mul.wide.u32 	%rd41, %r60, 16;
	add.s64 	%rd42, %rd1, %rd41;
	st.global.v4.f32 	[%rd42], {%f39, %f1, %f2, %f3};
	ld.global.nc.u64 	%rd43, [%rd6+56];
	cvta.to.global.u64 	%rd44, %rd43;
	add.s64 	%rd45, %rd44, %rd9;
	ld.global.nc.f32 	%f40, [%rd45];
	sub.f32 	%f41, %f40, %f5;
	div.rn.f32 	%f42, %f41, %f4;
	add.s32 	%r61, %r54, 7;
	mul.wide.u32 	%rd46, %r61, 16;
	add.s64 	%rd47, %rd1, %rd46;
	st.global.v4.f32 	[%rd47], {%f42, %f1, %f2, %f3};
	add.s32 	%r70, %r70, 8;
	setp.ne.s32 	%p4, %r70, %r72;
	@%p4 bra 	$L__BB3_4;
$L__BB3_5:
	setp.eq.s32 	%p5, %r7, 0;
	@%p5 bra 	$L__BB3_13;
	and.b32  	%r12, %r20, 3;
	setp.lt.u32 	%p6, %r7, 4;
	@%p6 bra 	$L__BB3_8;
	mul.wide.u32 	%rd48, %r72, 8;
	add.s64 	%rd49, %rd2, %rd48;
	ld.global.nc.u64 	%rd50, [%rd49];
	cvta.to.global.u64 	%rd51, %rd50;
	mul.wide.u32 	%rd52, %r6, 4;
	add.s64 	%rd53, %rd51, %rd52;
	ld.global.nc.f32 	%f43, [%rd53];
	sub.f32 	%f44, %f43, %f5;
	div.rn.f32 	%f45, %f44, %f4;
	add.s32 	%r62, %r72, %r2;
	mul.wide.u32 	%rd54, %r62, 16;
	add.s64 	%rd55, %rd1, %rd54;
	st.global.v4.f32 	[%rd55], {%f45, %f1, %f2, %f3};
	ld.global.nc.u64 	%rd56, [%rd49+8];
	cvta.to.global.u64 	%rd57, %rd56;
	add.s64 	%rd58, %rd57, %rd52;
	ld.global.nc.f32 	%f46, [%rd58];
	sub.f32 	%f47, %f46, %f5;
	div.rn.f32 	%f48, %f47, %f4;
	add.s32 	%r63, %r62, 1;
	mul.wide.u32 	%rd59, %r63, 16;
	add.s64 	%rd60, %rd1, %rd59;
	st.global.v4.f32 	[%rd60], {%f48, %f1, %f2, %f3};
	ld.global.nc.u64 	%rd61, [%rd49+16];
	cvta.to.global.u64 	%rd62, %rd61;
	add.s64 	%rd63, %rd62, %rd52;
	ld.global.nc.f32 	%f49, [%rd63];
	sub.f32 	%f50, %f49, %f5;
	div.rn.f32 	%f51, %f50, %f4;
	add.s32 	%r64, %r62, 2;
	mul.wide.u32 	%rd64, %r64, 16;
	add.s64 	%rd65, %rd1, %rd64;
	st.global.v4.f32 	[%rd65], {%f51, %f1, %f2, %f3};
	ld.global.nc.u64 	%rd66, [%rd49+24];
	cvta.to.global.u64 	%rd67, %rd66;
	add.s64 	%rd68, %rd67, %rd52;
	ld.global.nc.f32 	%f52, [%rd68];
	sub.f32 	%f53, %f52, %f5;
	div.rn.f32 	%f54, %f53, %f4;
	add.s32 	%r65, %r62, 3;
	mul.wide.u32 	%rd69, %r65, 16;
	add.s64 	%rd70, %rd1, %rd69;
	st.global.v4.f32 	[%rd70], {%f54, %f1, %f2, %f3};
	add.s32 	%r72, %r72, 4;
$L__BB3_8:
	setp.eq.s32 	%p7, %r12, 0;
	@%p7 bra 	$L__BB3_13;
	setp.eq.s32 	%p8, %r12, 1;
	@%p8 bra 	$L__BB3_11;
	mul.wide.u32 	%rd71, %r72, 8;
	add.s64 	%rd72, %rd2, %rd71;
	ld.global.nc.u64 	%rd73, [%rd72];
	cvta.to.global.u64 	%rd74, %rd73;
	mul.wide.u32 	%rd75, %r6, 4;
	add.s64 	%rd76, %rd74, %rd75;
	ld.global.nc.f32 	%f55, [%rd76];
	sub.f32 	%f56, %f55, %f5;
	div.rn.f32 	%f57, %f56, %f4;
	add.s32 	%r66, %r72, %r2;
	mul.wide.u32 	%rd77, %r66, 16;
	add.s64 	%rd78, %rd1, %rd77;
	st.global.v4.f32 	[%rd78], {%f57, %f1, %f2, %f3};
	ld.global.nc.u64 	%rd79, [%rd72+8];
	cvta.to.global.u64 	%rd80, %rd79;
	add.s64 	%rd81, %rd80, %rd75;
	ld.global.nc.f32 	%f58, [%rd81];
	sub.f32 	%f59, %f58, %f5;
	div.rn.f32 	%f60, %f59, %f4;
	add.s32 	%r67, %r66, 1;
	mul.wide.u32 	%rd82, %r67, 16;
	add.s64 	%rd83, %rd1, %rd82;
	st.global.v4.f32 	[%rd83], {%f60, %f1, %f2, %f3};
	add.s32 	%r72, %r72, 2;
$L__BB3_11:
	and.b32  	%r68, %r20, 1;
	setp.eq.b32 	%p9, %r68, 1;
	not.pred 	%p10, %p9;
	@%p10 bra 	$L__BB3_13;
	mul.wide.u32 	%rd84, %r72, 8;
	add.s64 	%rd85, %rd2, %rd84;
	ld.global.nc.u64 	%rd86, [%rd85];
	cvta.to.global.u64 	%rd87, %rd86;
	mul.wide.u32 	%rd88, %r6, 4;
	add.s64 	%rd89, %rd87, %rd88;
	ld.global.nc.f32 	%f61, [%rd89];
	sub.f32 	%f62, %f61, %f5;
	div.rn.f32 	%f63, %f62, %f4;
	add.s32 	%r69, %r72, %r2;
	mul.wide.u32 	%rd90, %r69, 16;
	add.s64 	%rd91, %rd1, %rd90;
	st.global.v4.f32 	[%rd91], {%f63, %f1, %f2, %f3};
$L__BB3_13:
	ret;

}
	// .globl	combineCorrelationMembersAligned
.visible .entry combineCorrelationMembersAligned(
	.param .u32 combineCorrelationMembersAligned_param_0,
	.param .u32 combineCorrelationMembersAligned_param_1,
	.param .u32 combineCorrelationMembersAligned_param_2,
	.param .u32 combineCorrelationMembersAligned_param_3,
	.param .u32 combineCorrelationMembersAligned_param_4,
	.param .u32 combineCorrelationMembersAligned_param_5,
	.param .f32 combineCorrelationMembersAligned_param_6,
	.param .f32 combineCorrelationMembersAligned_param_7,
	.param .u64 .ptr .align 1 combineCorrelationMembersAligned_param_8,
	.param .u64 .ptr .align 1 combineCorrelationMembersAligned_param_9,
	.param .u32 combineCorrelationMembersAligned_param_10
)
{
	.reg .pred 	%p<11>;
	.reg .b32 	%r<93>;
	.reg .b32 	%f<112>;
	.reg .b64 	%rd<60>;

	ld.param.u32 	%r38, [combineCorrelationMembersAligned_param_0];
	ld.param.u32 	%r39, [combineCorrelationMembersAligned_param_1];
	ld.param.u32 	%r40, [combineCorrelationMembersAligned_param_2];
	ld.param.u32 	%r41, [combineCorrelationMembersAligned_param_3];
	ld.param.u32 	%r42, [combineCorrelationMembersAligned_param_4];
	ld.param.u32 	%r44, [combineCorrelationMembersAligned_param_5];
	ld.param.f32 	%f11, [combineCorrelationMembersAligned_param_6];
	ld.param.f32 	%f12, [combineCorrelationMembersAligned_param_7];
	ld.param.u64 	%rd6, [combineCorrelationMembersAligned_param_8];
	ld.param.u64 	%rd7, [combineCorrelationMembersAligned_param_9];
	ld.param.u32 	%r43, [combineCorrelationMembersAligned_param_10];
	cvta.to.global.u64 	%rd1, %rd6;
	cvta.to.global.u64 	%rd2, %rd7;
	mov.u32 	%r45, %ctaid.x;
	mov.u32 	%r46, %ntid.x;
	mov.u32 	%r47, %tid.x;
	mad.lo.s32 	%r1, %r45, %r46, %r47;
	setp.ge.u32 	%p1, %r1, %r44;
	@%p1 bra 	$L__BB4_13;
	mul.lo.s32 	%r2, %r41, %r1;
	add.s32 	%r48, %r42, %r1;
	div.u32 	%r49, %r48, %r38;
	mul.lo.s32 	%r50, %r49, %r38;
	sub.s32 	%r51, %r48, %r50;
	rem.u32 	%r52, %r49, %r39;
	mul.lo.s32 	%r53, %r39, %r38;
	div.u32 	%r54, %r48, %r53;
	cvt.rn.f32.u32 	%f1, %r51;
	add.f32 	%f13, %f1, %f1;
	add.s32 	%r55, %r38, -1;
	cvt.rn.f32.u32 	%f14, %r55;
	div.rn.f32 	%f15, %f13, %f14;
	add.f32 	%f2, %f15, 0fBF800000;
	cvt.rn.f32.u32 	%f3, %r52;
	add.f32 	%f16, %f3, %f3;
	add.s32 	%r56, %r39, -1;
	cvt.rn.f32.u32 	%f17, %r56;
	div.rn.f32 	%f18, %f16, %f17;
	add.f32 	%f4, %f18, 0fBF800000;
	cvt.rn.f32.u32 	%f5, %r54;
	add.f32 	%f19, %f5, %f5;
	add.s32 	%r57, %r40, -1;
	cvt.rn.f32.u32 	%f20, %r57;
	div.rn.f32 	%f21, %f19, %f20;
	add.f32 	%f6, %f21, 0fBF800000;
	setp.eq.s32 	%p2, %r41, 0;
	@%p2 bra 	$L__BB4_13;
	add.f32 	%f7, %f1, 0f3F000000;
	add.f32 	%f8, %f3, 0f3F000000;
	add.f32 	%f9, %f5, 0f3F000000;
	sub.f32 	%f10, %f12, %f11;
	and.b32  	%r3, %r41, 7;
	setp.lt.u32 	%p3, %r41, 8;
	mov.b32 	%r91, 0;
	@%p3 bra 	$L__BB4_5;
	and.b32  	%r59, %r41, -8;
	neg.s32 	%r89, %r59;
	mad.lo.s32 	%r88, %r43, %r2, %r43;
	add.s32 	%r60, %r2, 2;
	mul.lo.s32 	%r87, %r43, %r60;
	add.s32 	%r61, %r2, 3;
	mul.lo.s32 	%r86, %r43, %r61;
	add.s32 	%r62, %r2, 4;
	mul.lo.s32 	%r85, %r43, %r62;
	add.s32 	%r63, %r2, 5;
	mul.lo.s32 	%r84, %r43, %r63;
	add.s32 	%r64, %r2, 6;
	mul.lo.s32 	%r83, %r43, %r64;
	add.s32 	%r65, %r2, 7;
	mul.lo.s32 	%r82, %r43, %r65;
	mul.lo.s32 	%r66, %r43, %r41;
	mul.lo.s32 	%r81, %r66, %r1;
	add.s64 	%rd59, %rd2, 32;
$L__BB4_4:
	.pragma "nounroll";
	and.b32  	%r91, %r41, -8;
	ld.global.nc.u64 	%rd8, [%rd59+-32];
	tex.3d.v4.f32.f32 	{%f22, %f23, %f24, %f25}, [%rd8, {%f7, %f8, %f9, %f9}];
	sub.f32 	%f26, %f22, %f11;
	div.rn.f32 	%f27, %f26, %f10;
	mul.wide.u32 	%rd9, %r81, 16;
	add.s64 	%rd10, %rd1, %rd9;
	st.global.v4.f32 	[%rd10], {%f27, %f2, %f4, %f6};
	ld.global.nc.u64 	%rd11, [%rd59+-24];
	tex.3d.v4.f32.f32 	{%f28, %f29, %f30, %f31}, [%rd11, {%f7, %f8, %f9, %f9}];
	sub.f32 	%f32, %f28, %f11;
	div.rn.f32 	%f33, %f32, %f10;
	mul.wide.u32 	%rd12, %r88, 16;
	add.s64 	%rd13, %rd1, %rd12;
	st.global.v4.f32 	[%rd13], {%f33, %f2, %f4, %f6};
	ld.global.nc.u64 	%rd14, [%rd59+-16];
	tex.3d.v4.f32.f32 	{%f34, %f35, %f36, %f37}, [%rd14, {%f7, %f8, %f9, %f9}];
	sub.f32 	%f38, %f34, %f11;
	div.rn.f32 	%f39, %f38, %f10;
	mul.wide.u32 	%rd15, %r87, 16;
	add.s64 	%rd16, %rd1, %rd15;
	st.global.v4.f32 	[%rd16], {%f39, %f2, %f4, %f6};
	ld.global.nc.u64 	%rd17, [%rd59+-8];
	tex.3d.v4.f32.f32 	{%f40, %f41, %f42, %f43}, [%rd17, {%f7, %f8, %f9, %f9}];
	sub.f32 	%f44, %f40, %f11;
	div.rn.f32 	%f45, %f44, %f10;
	mul.wide.u32 	%rd18, %r86, 16;
	add.s64 	%rd19, %rd1, %rd18;
	st.global.v4.f32 	[%rd19], {%f45, %f2, %f4, %f6};
	ld.global.nc.u64 	%rd20, [%rd59];
	tex.3d.v4.f32.f32 	{%f46, %f47, %f48, %f49}, [%rd20, {%f7, %f8, %f9, %f9}];
	sub.f32 	%f50, %f46, %f11;
	div.rn.f32 	%f51, %f50, %f10;
	mul.wide.u32 	%rd21, %r85, 16;
	add.s64 	%rd22, %rd1, %rd21;
	st.global.v4.f32 	[%rd22], {%f51, %f2, %f4, %f6};
	ld.global.nc.u64 	%rd23, [%rd59+8];
	tex.3d.v4.f32.f32 	{%f52, %f53, %f54, %f55}, [%rd23, {%f7, %f8, %f9, %f9}];
	sub.f32 	%f56, %f52, %f11;
	div.rn.f32 	%f57, %f56, %f10;
	mul.wide.u32 	%rd24, %r84, 16;
	add.s64 	%rd25, %rd1, %rd24;
	st.global.v4.f32 	[%rd25], {%f57, %f2, %f4, %f6};
	ld.global.nc.u64 	%rd26, [%rd59+16];
	tex.3d.v4.f32.f32 	{%f58, %f59, %f60, %f61}, [%rd26, {%f7, %f8, %f9, %f9}];
	sub.f32 	%f62, %f58, %f11;
	div.rn.f32 	%f63, %f62, %f10;
	mul.wide.u32 	%rd27, %r83, 16;
	add.s64 	%rd28, %rd1, %rd27;
	st.global.v4.f32 	[%rd28], {%f63, %f2, %f4, %f6};
	ld.global.nc.u64 	%rd29, [%rd59+24];
	tex.3d.v4.f32.f32 	{%f64, %f65, %f66, %f67}, [%rd29, {%f7, %f8, %f9, %f9}];
	sub.f32 	%f68, %f64, %f11;
	div.rn.f32 	%f69, %f68, %f10;
	mul.wide.u32 	%rd30, %r82, 16;
	add.s64 	%rd31, %rd1, %rd30;
	st.global.v4.f32 	[%rd31], {%f69, %f2, %f4, %f6};
	add.s32 	%r89, %r89, 8;
	shl.b32 	%r67, %r43, 3;
	add.s32 	%r88, %r88, %r67;
	add.s32 	%r87, %r87, %r67;
	add.s32 	%r86, %r86, %r67;
	add.s32 	%r85, %r85, %r67;
	add.s32 	%r84, %r84, %r67;
	add.s32 	%r83, %r83, %r67;
	add.s32 	%r82, %r82, %r67;
	add.s32 	%r81, %r81, %r67;
	add.s64 	%rd59, %rd59, 64;
	setp.ne.s32 	%p4, %r89, 0;
	@%p4 bra 	$L__BB4_4;
$L__BB4_5:
	setp.eq.s32 	%p5, %r3, 0;
	@%p5 bra 	$L__BB4_13;
	and.b32  	%r33, %r41, 3;
	setp.lt.u32 	%p6, %r3, 4;
	@%p6 bra 	$L__BB4_8;
	mul.wide.u32 	%rd32, %r91, 8;
	add.s64 	%rd33, %rd2, %rd32;
	ld.global.nc.u64 	%rd34, [%rd33];
	tex.3d.v4.f32.f32 	{%f70, %f71, %f72, %f73}, [%rd34, {%f7, %f8, %f9, %f9}];
	sub.f32 	%f74, %f70, %f11;
	div.rn.f32 	%f75, %f74, %f10;
	add.s32 	%r68, %r91, %r2;
	mul.lo.s32 	%r69, %r68, %r43;
	mul.wide.u32 	%rd35, %r69, 16;
	add.s64 	%rd36, %rd1, %rd35;
	st.global.v4.f32 	[%rd36], {%f75, %f2, %f4, %f6};
	ld.global.nc.u64 	%rd37, [%rd33+8];
	tex.3d.v4.f32.f32 	{%f76, %f77, %f78, %f79}, [%rd37, {%f7, %f8, %f9, %f9}];
	sub.f32 	%f80, %f76, %f11;
	div.rn.f32 	%f81, %f80, %f10;
	add.s32 	%r70, %r69, %r43;
	mul.wide.u32 	%rd38, %r70, 16;
	add.s64 	%rd39, %rd1, %rd38;
	st.global.v4.f32 	[%rd39], {%f81, %f2, %f4, %f6};
	ld.global.nc.u64 	%rd40, [%rd33+16];
	tex.3d.v4.f32.f32 	{%f82, %f83, %f84, %f85}, [%rd40, {%f7, %f8, %f9, %f9}];
	sub.f32 	%f86, %f82, %f11;
	div.rn.f32 	%f87, %f86, %f10;
	add.s32 	%r71, %r68, 2;
	mul.lo.s32 	%r72, %r71, %r43;
	mul.wide.u32 	%rd41, %r72, 16;
	add.s64 	%rd42, %rd1, %rd41;
	st.global.v4.f32 	[%rd42], {%f87, %f2, %f4, %f6};
	ld.global.nc.u64 	%rd43, [%rd33+24];
	tex.3d.v4.f32.f32 	{%f88, %f89, %f90, %f91}, [%rd43, {%f7, %f8, %f9, %f9}];
	sub.f32 	%f92, %f88, %f11;
	div.rn.f32 	%f93, %f92, %f10;
	add.s32 	%r73, %r68, 3;
	mul.lo.s32 	%r74, %r73, %r43;
	mul.wide.u32 	%rd44, %r74, 16;
	add.s64 	%rd45, %rd1, %rd44;
	st.global.v4.f32 	[%rd45], {%f93, %f2, %f4, %f6};
	add.s32 	%r91, %r91, 4;
$L__BB4_8:
	setp.eq.s32 	%p7, %r33, 0;
	@%p7 bra 	$L__BB4_13;
	setp.eq.s32 	%p8, %r33, 1;
	@%p8 bra 	$L__BB4_11;
	mul.wide.u32 	%rd46, %r91, 8;
	add.s64 	%rd47, %rd2, %rd46;
	ld.global.nc.u64 	%rd48, [%rd47];
	tex.3d.v4.f32.f32 	{%f94, %f95, %f96, %f97}, [%rd48, {%f7, %f8, %f9, %f9}];
	sub.f32 	%f98, %f94, %f11;
	div.rn.f32 	%f99, %f98, %f10;
	add.s32 	%r75, %r91, %r2;
	mul.lo.s32 	%r76, %r75, %r43;
	mul.wide.u32 	%rd49, %r76, 16;
	add.s64 	%rd50, %rd1, %rd49;
	st.global.v4.f32 	[%rd50], {%f99, %f2, %f4, %f6};
	ld.global.nc.u64 	%rd51, [%rd47+8];
	tex.3d.v4.f32.f32 	{%f100, %f101, %f102, %f103}, [%rd51, {%f7, %f8, %f9, %f9}];
	sub.f32 	%f104, %f100, %f11;
	div.rn.f32 	%f105, %f104, %f10;
	add.s32 	%r77, %r76, %r43;
	mul.wide.u32 	%rd52, %r77, 16;
	add.s64 	%rd53, %rd1, %rd52;
	st.global.v4.f32 	[%rd53], {%f105, %f2, %f4, %f6};
	add.s32 	%r91, %r91, 2;
$L__BB4_11:
	and.b32  	%r78, %r41, 1;
	setp.eq.b32 	%p9, %r78, 1;
	not.pred 	%p10, %p9;
	@%p10 bra 	$L__BB4_13;
	mul.wide.u32 	%rd54, %r91, 8;
	add.s64 	%rd55, %rd2, %rd54;
	ld.global.nc.u64 	%rd56, [%rd55];
	tex.3d.v4.f32.f32 	{%f106, %f107, %f108, %f109}, [%rd56, {%f7, %f8, %f9, %f9}];
	sub.f32 	%f110, %f106, %f11;
	div.rn.f32 	%f111, %f110, %f10;
	add.s32 	%r79, %r91, %r2;
	mul.lo.s32 	%r80, %r79, %r43;
	mul.wide.u32 	%rd57, %r80, 16;
	add.s64 	%rd58, %rd1, %rd57;
	st.global.v4.f32 	[%rd58], {%f111, %f2, %f4, %f6};
$L__BB4_13:
	ret;

}
	// .globl	combineCorrelationMembersAlignedBuffer
.visible .entry combineCorrelationMembersAlignedBuffer(
	.param .u32 combineCorrelationMembersAlignedBuffer_param_0,
	.param .u32 combineCorrelationMembersAlignedBuffer_param_1,
	.param .u32 combineCorrelationMembersAlignedBuffer_param_2,
	.param .u32 combineCorrelationMembersAlignedBuffer_param_3,
	.param .u32 combineCorrelationMembersAlignedBuffer_param_4,
	.param .u32 combineCorrelationMembersAlignedBuffer_param_5,
	.param .f32 combineCorrelationMembersAlignedBuffer_param_6,
	.param .f32 combineCorrelationMembersAlignedBuffer_param_7,
	.param .u64 .ptr .align 1 combineCorrelationMembersAlignedBuffer_param_8,
	.param .u64 .ptr .align 1 combineCorrelationMembersAlignedBuffer_param_9,
	.param .u32 combineCorrelationMembersAlignedBuffer_param_10
)
{
	.reg .pred 	%p<11>;
	.reg .b32 	%r<95>;
	.reg .b32 	%f<64>;
	.reg .b64 	%rd<94>;

	ld.param.u32 	%r42, [combineCorrelationMembersAlignedBuffer_param_0];
	ld.param.u32 	%r43, [combineCorrelationMembersAlignedBuffer_param_1];
	ld.param.u32 	%r44, [combineCorrelationMembersAlignedBuffer_param_2];
	ld.param.u32 	%r45, [combineCorrelationMembersAlignedBuffer_param_3];
	ld.param.u32 	%r46, [combineCorrelationMembersAlignedBuffer_param_4];
	ld.param.u32 	%r48, [combineCorrelationMembersAlignedBuffer_param_5];
	ld.param.f32 	%f5, [combineCorrelationMembersAlignedBuffer_param_6];
	ld.param.f32 	%f6, [combineCorrelationMembersAlignedBuffer_param_7];
	ld.param.u64 	%rd6, [combineCorrelationMembersAlignedBuffer_param_8];
	ld.param.u64 	%rd7, [combineCorrelationMembersAlignedBuffer_param_9];
	ld.param.u32 	%r47, [combineCorrelationMembersAlignedBuffer_param_10];
	cvta.to.global.u64 	%rd1, %rd6;
	cvta.to.global.u64 	%rd2, %rd7;
	mov.u32 	%r49, %ctaid.x;
	mov.u32 	%r50, %ntid.x;
	mov.u32 	%r51, %tid.x;
	mad.lo.s32 	%r1, %r49, %r50, %r51;
	setp.ge.u32 	%p1, %r1, %r48;
	@%p1 bra 	$L__BB5_13;
	mul.lo.s32 	%r2, %r45, %r1;
	add.s32 	%r52, %r46, %r1;
	div.u32 	%r53, %r52, %r42;
	mul.lo.s32 	%r54, %r53, %r42;
	sub.s32 	%r3, %r52, %r54;
	rem.u32 	%r4, %r53, %r43;
	mul.lo.s32 	%r55, %r43, %r42;
	div.u32 	%r5, %r52, %r55;
	cvt.rn.f32.u32 	%f7, %r3;
	add.f32 	%f8, %f7, %f7;
	add.s32 	%r56, %r42, -1;
	cvt.rn.f32.u32 	%f9, %r56;
	div.rn.f32 	%f10, %f8, %f9;
	add.f32 	%f1, %f10, 0fBF800000;
	cvt.rn.f32.u32 	%f11, %r4;
	add.f32 	%f12, %f11, %f11;
	add.s32 	%r57, %r43, -1;
	cvt.rn.f32.u32 	%f13, %r57;
	div.rn.f32 	%f14, %f12, %f13;
	add.f32 	%f2, %f14, 0fBF800000;
	cvt.rn.f32.u32 	%f15, %r5;
	add.f32 	%f16, %f15, %f15;
	add.s32 	%r58, %r44, -1;
	cvt.rn.f32.u32 	%f17, %r58;
	div.rn.f32 	%f18, %f16, %f17;
	add.f32 	%f3, %f18, 0fBF800000;
	setp.eq.s32 	%p2, %r45, 0;
	@%p2 bra 	$L__BB5_13;
	mad.lo.s32 	%r60, %r5, %r43, %r4;
	mad.lo.s32 	%r6, %r60, %r42, %r3;
	sub.f32 	%f4, %f6, %f5;
	and.b32  	%r7, %r45, 7;
	setp.lt.u32 	%p3, %r45, 8;
	mov.b32 	%r93, 0;
	@%p3 bra 	$L__BB5_5;
	and.b32  	%r61, %r45, -8;
	neg.s32 	%r91, %r61;
	mad.lo.s32 	%r90, %r47, %r2, %r47;
	add.s32 	%r62, %r2, 2;
	mul.lo.s32 	%r89, %r47, %r62;
	add.s32 	%r63, %r2, 3;
	mul.lo.s32 	%r88, %r47, %r63;
	add.s32 	%r64, %r2, 4;
	mul.lo.s32 	%r87, %r47, %r64;
	add.s32 	%r65, %r2, 5;
	mul.lo.s32 	%r86, %r47, %r65;
	add.s32 	%r66, %r2, 6;
	mul.lo.s32 	%r85, %r47, %r66;
	add.s32 	%r67, %r2, 7;
	mul.lo.s32 	%r84, %r47, %r67;
	mul.lo.s32 	%r68, %r47, %r45;
	mul.lo.s32 	%r83, %r68, %r1;
	add.s64 	%rd93, %rd2, 32;
	mul.wide.u32 	%rd10, %r6, 4;
$L__BB5_4:
	.pragma "nounroll";
	and.b32  	%r93, %r45, -8;
	ld.global.nc.u64 	%rd8, [%rd93+-32];
	cvta.to.global.u64 	%rd9, %rd8;
	add.s64 	%rd11, %rd9, %rd10;
	ld.global.nc.f32 	%f19, [%rd11];
	sub.f32 	%f20, %f19, %f5;
	div.rn.f32 	%f21, %f20, %f4;
	mul.wide.u32 	%rd12, %r83, 16;
	add.s64 	%rd13, %rd1, %rd12;
	st.global.v4.f32 	[%rd13], {%f21, %f1, %f2, %f3};
	ld.global.nc.u64 	%rd14, [%rd93+-24];
	cvta.to.global.u64 	%rd15, %rd14;
	add.s64 	%rd16, %rd15, %rd10;
	ld.global.nc.f32 	%f22, [%rd16];
	sub.f32 	%f23, %f22, %f5;
	div.rn.f32 	%f24, %f23, %f4;
	mul.wide.u32 	%rd17, %r90, 16;
	add.s64 	%rd18, %rd1, %rd17;
	st.global.v4.f32 	[%rd18], {%f24, %f1, %f2, %f3};
	ld.global.nc.u64 	%rd19, [%rd93+-16];
	cvta.to.global.u64 	%rd20, %rd19;
	add.s64 	%rd21, %rd20, %rd10;
	ld.global.nc.f32 	%f25, [%rd21];
	sub.f32 	%f26, %f25, %f5;
	div.rn.f32 	%f27, %f26, %f4;
	mul.wide.u32 	%rd22, %r89, 16;
	add.s64 	%rd23, %rd1, %rd22;
	st.global.v4.f32 	[%rd23], {%f27, %f1, %f2, %f3};
	ld.global.nc.u64 	%rd24, [%rd93+-8];
	cvta.to.global.u64 	%rd25, %rd24;
	add.s64 	%rd26, %rd25, %rd10;
	ld.global.nc.f32 	%f28, [%rd26];
	sub.f32 	%f29, %f28, %f5;
	div.rn.f32 	%f30, %f29, %f4;
	mul.wide.u32 	%rd27, %r88, 16;
	add.s64 	%rd28, %rd1, %rd27;
	st.global.v4.f32 	[%rd28], {%f30, %f1, %f2, %f3};
	ld.global.nc.u64 	%rd29, [%rd93];
	cvta.to.global.u64 	%rd30, %rd29;
	add.s64 	%rd31, %rd30, %rd10;
	ld.global.nc.f32 	%f31, [%rd31];
	sub.f32 	%f32, %f31, %f5;
	div.rn.f32 	%f33, %f32, %f4;
	mul.wide.u32 	%rd32, %r87, 16;
	add.s64 	%rd33, %rd1, %rd32;
	st.global.v4.f32 	[%rd33], {%f33, %f1, %f2, %f3};
	ld.global.nc.u64 	%rd34, [%rd93+8];
	cvta.to.global.u64 	%rd35, %rd34;
	add.s64 	%rd36, %rd35, %rd10;
	ld.global.nc.f32 	%f34, [%rd36];
	sub.f32 	%f35, %f34, %f5;
	div.rn.f32 	%f36, %f35, %f4;
	mul.wide.u32 	%rd37, %r86, 16;
	add.s64 	%rd38, %rd1, %rd37;
	st.global.v4.f32 	[%rd38], {%f36, %f1, %f2, %f3};
	ld.global.nc.u64 	%rd39, [%rd93+16];
	cvta.to.global.u64 	%rd40, %rd39;
	add.s64 	%rd41, %rd40, %rd10;
	ld.global.nc.f32 	%f37, [%rd41];
	sub.f32 	%f38, %f37, %f5;
	div.rn.f32 	%f39, %f38, %f4;
	mul.wide.u32 	%rd42, %r85, 16;
	add.s64 	%rd43, %rd1, %rd42;
	st.global.v4.f32 	[%rd43], {%f39, %f1, %f2, %f3};
	ld.global.nc.u64 	%rd44, [%rd93+24];
	cvta.to.global.u64 	%rd45, %rd44;
	add.s64 	%rd46, %rd45, %rd10;
	ld.global.nc.f32 	%f40, [%rd46];
	sub.f32 	%f41, %f40, %f5;
	div.rn.f32 	%f42, %f41, %f4;
	mul.wide.u32 	%rd47, %r84, 16;
	add.s64 	%rd48, %rd1, %rd47;
	st.global.v4.f32 	[%rd48], {%f42, %f1, %f2, %f3};
	add.s32 	%r91, %r91, 8;
	shl.b32 	%r69, %r47, 3;
	add.s32 	%r90, %r90, %r69;
	add.s32 	%r89, %r89, %r69;
	add.s32 	%r88, %r88, %r69;
	add.s32 	%r87, %r87, %r69;
	add.s32 	%r86, %r86, %r69;
	add.s32 	%r85, %r85, %r69;
	add.s32 	%r84, %r84, %r69;
	add.s32 	%r83, %r83, %r69;
	add.s64 	%rd93, %rd93, 64;
	setp.ne.s32 	%p4, %r91, 0;
	@%p4 bra 	$L__BB5_4;
$L__BB5_5:
	setp.eq.s32 	%p5, %r7, 0;
	@%p5 bra 	$L__BB5_13;
	and.b32  	%r37, %r45, 3;
	setp.lt.u32 	%p6, %r7, 4;
	@%p6 bra 	$L__BB5_8;
	mul.wide.u32 	%rd49, %r93, 8;
	add.s64 	%rd50, %rd2, %rd49;
	ld.global.nc.u64 	%rd51, [%rd50];
	cvta.to.global.u64 	%rd52, %rd51;
	mul.wide.u32 	%rd53, %r6, 4;
	add.s64 	%rd54, %rd52, %rd53;
	ld.global.nc.f32 	%f43, [%rd54];
	sub.f32 	%f44, %f43, %f5;
	div.rn.f32 	%f45, %f44, %f4;
	add.s32 	%r70, %r93, %r2;
	mul.lo.s32 	%r71, %r70, %r47;
	mul.wide.u32 	%rd55, %r71, 16;
	add.s64 	%rd56, %rd1, %rd55;
	st.global.v4.f32 	[%rd56], {%f45, %f1, %f2, %f3};
	ld.global.nc.u64 	%rd57, [%rd50+8];
	cvta.to.global.u64 	%rd58, %rd57;
	add.s64 	%rd59, %rd58, %rd53;
	ld.global.nc.f32 	%f46, [%rd59];
	sub.f32 	%f47, %f46, %f5;
	div.rn.f32 	%f48, %f47, %f4;
	add.s32 	%r72, %r71, %r47;
	mul.wide.u32 	%rd60, %r72, 16;
	add.s64 	%rd61, %rd1, %rd60;
	st.global.v4.f32 	[%rd61], {%f48, %f1, %f2, %f3};
	ld.global.nc.u64 	%rd62, [%rd50+16];
	cvta.to.global.u64 	%rd63, %rd62;
	add.s64 	%rd64, %rd63, %rd53;
	ld.global.nc.f32 	%f49, [%rd64];
	sub.f32 	%f50, %f49, %f5;
	div.rn.f32 	%f51, %f50, %f4;
	add.s32 	%r73, %r70, 2;
	mul.lo.s32 	%r74, %r73, %r47;
	mul.wide.u32 	%rd65, %r74, 16;
	add.s64 	%rd66, %rd1, %rd65;
	st.global.v4.f32 	[%rd66], {%f51, %f1, %f2, %f3};
	ld.global.nc.u64 	%rd67, [%rd50+24];
	cvta.to.global.u64 	%rd68, %rd67;
	add.s64 	%rd69, %rd68, %rd53;
	ld.global.nc.f32 	%f52, [%rd69];
	sub.f32 	%f53, %f52, %f5;
	div.rn.f32 	%f54, %f53, %f4;
	add.s32 	%r75, %r70, 3;
	mul.lo.s32 	%r76, %r75, %r47;
	mul.wide.u32 	%rd70, %r76, 16;
	add.s64 	%rd71, %rd1, %rd70;
	st.global.v4.f32 	[%rd71], {%f54, %f1, %f2, %f3};
	add.s32 	%r93, %r93, 4;
$L__BB5_8:
	setp.eq.s32 	%p7, %r37, 0;
	@%p7 bra 	$L__BB5_13;
	setp.eq.s32 	%p8, %r37, 1;
	@%p8 bra 	$L__BB5_11;
	mul.wide.u32 	%rd72, %r93, 8;
	add.s64 	%rd73, %rd2, %rd72;
	ld.global.nc.u64 	%rd74, [%rd73];
	cvta.to.global.u64 	%rd75, %rd74;
	mul.wide.u32 	%rd76, %r6, 4;
	add.s64 	%rd77, %rd75, %rd76;
	ld.global.nc.f32 	%f55, [%rd77];
	sub.f32 	%f56, %f55, %f5;
	div.rn.f32 	%f57, %f56, %f4;
	add.s32 	%r77, %r93, %r2;
	mul.lo.s32 	%r78, %r77, %r47;
	mul.wide.u32 	%rd78, %r78, 16;
	add.s64 	%rd79, %rd1, %rd78;
	st.global.v4.f32 	[%rd79], {%f57, %f1, %f2, %f3};
	ld.global.nc.u64 	%rd80, [%rd73+8];
	cvta.to.global.u64 	%rd81, %rd80;
	add.s64 	%rd82, %rd81, %rd76;
	ld.global.nc.f32 	%f58, [%rd82];
	sub.f32 	%f59, %f58, %f5;
	div.rn.f32 	%f60, %f59, %f4;
	add.s32 	%r79, %r78, %r47;
	mul.wide.u32 	%rd83, %r79, 16;
	add.s64 	%rd84, %rd1, %rd83;
	st.global.v4.f32 	[%rd84], {%f60, %f1, %f2, %f3};
	add.s32 	%r93, %r93, 2;
$L__BB5_11:
	and.b32  	%r80, %r45, 1;
	setp.eq.b32 	%p9, %r80, 1;
	not.pred 	%p10, %p9;
	@%p10 bra 	$L__BB5_13;
	mul.wide.u32 	%rd85, %r93, 8;
	add.s64 	%rd86, %rd2, %rd85;
	ld.global.nc.u64 	%rd87, [%rd86];
	cvta.to.global.u64 	%rd88, %rd87;
	mul.wide.u32 	%rd89, %r6, 4;
	add.s64 	%rd90, %rd88, %rd89;
	ld.global.nc.f32 	%f61, [%rd90];
	sub.f32 	%f62, %f61, %f5;
	div.rn.f32 	%f63, %f62, %f4;
	add.s32 	%r81, %r93, %r2;
	mul.lo.s32 	%r82, %r81, %r47;
	mul.wide.u32 	%rd91, %r82, 16;
	add.s64 	%rd92, %rd1, %rd91;
	st.global.v4.f32 	[%rd92], {%f63, %f1, %f2, %f3};
$L__BB5_13:
	ret;

}
	// .globl	combineCorrelationMembersAlignedBufferTiled
.visible .entry combineCorrelationMembersAlignedBufferTiled(
	.param .u32 combineCorrelationMembersAlignedBufferTiled_param_0,
	.param .u32 combineCorrelationMembersAlignedBufferTiled_param_1,
	.param .u32 combineCorrelationMembersAlignedBufferTiled_param_2,
	.param .u32 combineCorrelationMembersAlignedBufferTiled_param_3,
	.param .u32 combineCorrelationMembersAlignedBufferTiled_param_4,
	.param .u32 combineCorrelationMembersAlignedBufferTiled_param_5,
	.param .f32 combineCorrelationMembersAlignedBufferTiled_param_6,
	.param .f32 combineCorrelationMembersAlignedBufferTiled_param_7,
	.param .u64 .ptr .align 1 combineCorrelationMembersAlignedBufferTiled_param_8,
	.param .u64 .ptr .align 1 combineCorrelationMembersAlignedBufferTiled_param_9,
	.param .u32 combineCorrelationMembersAlignedBufferTiled_param_10
)
{
	.reg .pred 	%p<11>;
	.reg .b32 	%r<113>;
	.reg .b32 	%f<64>;
	.reg .b64 	%rd<94>;

	ld.param.u32 	%r42, [combineCorrelationMembersAlignedBufferTiled_param_0];
	ld.param.u32 	%r43, [combineCorrelationMembersAlignedBufferTiled_param_1];
	ld.param.u32 	%r44, [combineCorrelationMembersAlignedBufferTiled_param_2];
	ld.param.u32 	%r45, [combineCorrelationMembersAlignedBufferTiled_param_3];
	ld.param.u32 	%r46, [combineCorrelationMembersAlignedBufferTiled_param_4];
	ld.param.u32 	%r48, [combineCorrelationMembersAlignedBufferTiled_param_5];
	ld.param.f32 	%f5, [combineCorrelationMembersAlignedBufferTiled_param_6];
	ld.param.f32 	%f6, [combineCorrelationMembersAlignedBufferTiled_param_7];
	ld.param.u64 	%rd6, [combineCorrelationMembersAlignedBufferTiled_param_8];
	ld.param.u64 	%rd7, [combineCorrelationMembersAlignedBufferTiled_param_9];
	ld.param.u32 	%r47, [combineCorrelationMembersAlignedBufferTiled_param_10];
	cvta.to.global.u64 	%rd1, %rd6;
	cvta.to.global.u64 	%rd2, %rd7;
	mov.u32 	%r49, %ctaid.x;
	mov.u32 	%r50, %ntid.x;
	mov.u32 	%r51, %tid.x;
	mad.lo.s32 	%r1, %r49, %r50, %r51;
	setp.ge.u32 	%p1, %r1, %r48;
	@%p1 bra 	$L__BB6_13;
	mul.lo.s32 	%r2, %r45, %r1;
	add.s32 	%r52, %r46, %r1;
	div.u32 	%r53, %r52, %r42;
	mul.lo.s32 	%r54, %r53, %r42;
	sub.s32 	%r3, %r52, %r54;
	rem.u32 	%r4, %r53, %r43;
	mul.lo.s32 	%r55, %r43, %r42;
	div.u32 	%r5, %r52, %r55;
	cvt.rn.f32.u32 	%f7, %r3;
	add.f32 	%f8, %f7, %f7;
	add.s32 	%r56, %r42, -1;
	cvt.rn.f32.u32 	%f9, %r56;
	div.rn.f32 	%f10, %f8, %f9;
	add.f32 	%f1, %f10, 0fBF800000;
	cvt.rn.f32.u32 	%f11, %r4;
	add.f32 	%f12, %f11, %f11;
	add.s32 	%r57, %r43, -1;
	cvt.rn.f32.u32 	%f13, %r57;
	div.rn.f32 	%f14, %f12, %f13;
	add.f32 	%f2, %f14, 0fBF800000;
	cvt.rn.f32.u32 	%f15, %r5;
	add.f32 	%f16, %f15, %f15;
	add.s32 	%r58, %r44, -1;
	cvt.rn.f32.u32 	%f17, %r58;
	div.rn.f32 	%f18, %f16, %f17;
	add.f32 	%f3, %f18, 0fBF800000;
	setp.eq.s32 	%p2, %r45, 0;
	@%p2 bra 	$L__BB6_13;
	shr.u32 	%r61, %r56, 3;
	add.s32 	%r62, %r43, 134217727;
	shr.u32 	%r63, %r62, 3;
	shr.u32 	%r64, %r3, 3;
	shr.u32 	%r65, %r4, 3;
	shr.u32 	%r66, %r5, 2;
	mad.lo.s32 	%r67, %r66, %r63, %r66;
	add.s32 	%r68, %r67, %r65;
	mad.lo.s32 	%r69, %r68, %r61, %r68;
	add.s32 	%r70, %r69, %r64;
	shl.b32 	%r71, %r70, 8;
	and.b32  	%r72, %r3, 7;
	shl.b32 	%r73, %r4, 3;
	and.b32  	%r74, %r73, 56;
	or.b32  	%r75, %r74, %r72;
	shl.b32 	%r76, %r5, 6;
	and.b32  	%r77, %r76, 192;
	or.b32  	%r78, %r75, %r77;
	or.b32  	%r6, %r71, %r78;
	sub.f32 	%f4, %f6, %f5;
	and.b32  	%r7, %r45, 7;
	setp.lt.u32 	%p3, %r45, 8;
	mov.b32 	%r111, 0;
	@%p3 bra 	$L__BB6_5;
	and.b32  	%r79, %r45, -8;
	neg.s32 	%r109, %r79;
	mad.lo.s32 	%r108, %r47, %r2, %r47;
	add.s32 	%r80, %r2, 2;
	mul.lo.s32 	%r107, %r47, %r80;
	add.s32 	%r81, %r2, 3;
	mul.lo.s32 	%r106, %r47, %r81;
	add.s32 	%r82, %r2, 4;
	mul.lo.s32 	%r105, %r47, %r82;
	add.s32 	%r83, %r2, 5;
	mul.lo.s32 	%r104, %r47, %r83;
	add.s32 	%r84, %r2, 6;
	mul.lo.s32 	%r103, %r47, %r84;
	add.s32 	%r85, %r2, 7;
	mul.lo.s32 	%r102, %r47, %r85;
	mul.lo.s32 	%r86, %r47, %r45;
	mul.lo.s32 	%r101, %r86, %r1;
	add.s64 	%rd93, %rd2, 32;
	mul.wide.u32 	%rd10, %r6, 4;
$L__BB6_4:
	.pragma "nounroll";
	and.b32  	%r111, %r45, -8;
	ld.global.nc.u64 	%rd8, [%rd93+-32];
	cvta.to.global.u64 	%rd9, %rd8;
	add.s64 	%rd11, %rd9, %rd10;
	ld.global.nc.f32 	%f19, [%rd11];
	sub.f32 	%f20, %f19, %f5;
	div.rn.f32 	%f21, %f20, %f4;
	mul.wide.u32 	%rd12, %r101, 16;
	add.s64 	%rd13, %rd1, %rd12;
	st.global.v4.f32 	[%rd13], {%f21, %f1, %f2, %f3};
	ld.global.nc.u64 	%rd14, [%rd93+-24];
	cvta.to.global.u64 	%rd15, %rd14;
	add.s64 	%rd16, %rd15, %rd10;
	ld.global.nc.f32 	%f22, [%rd16];
	sub.f32 	%f23, %f22, %f5;
	div.rn.f32 	%f24, %f23, %f4;
	mul.wide.u32 	%rd17, %r108, 16;
	add.s64 	%rd18, %rd1, %rd17;
	st.global.v4.f32 	[%rd18], {%f24, %f1, %f2, %f3};
	ld.global.nc.u64 	%rd19, [%rd93+-16];
	cvta.to.global.u64 	%rd20, %rd19;
	add.s64 	%rd21, %rd20, %rd10;
	ld.global.nc.f32 	%f25, [%rd21];
	sub.f32 	%f26, %f25, %f5;
	div.rn.f32 	%f27, %f26, %f4;
	mul.wide.u32 	%rd22, %r107, 16;
	add.s64 	%rd23, %rd1, %rd22;
	st.global.v4.f32 	[%rd23], {%f27, %f1, %f2, %f3};
	ld.global.nc.u64 	%rd24, [%rd93+-8];
	cvta.to.global.u64 	%rd25, %rd24;
	add.s64 	%rd26, %rd25, %rd10;
	ld.global.nc.f32 	%f28, [%rd26];
	sub.f32 	%f29, %f28, %f5;
	div.rn.f32 	%f30, %f29, %f4;
	mul.wide.u32 	%rd27, %r106, 16;
	add.s64 	%rd28, %rd1, %rd27;
	st.global.v4.f32 	[%rd28], {%f30, %f1, %f2, %f3};
	ld.global.nc.u64 	%rd29, [%rd93];
	cvta.to.global.u64 	%rd30, %rd29;
	add.s64 	%rd31, %rd30, %rd10;
	ld.global.nc.f32 	%f31, [%rd31];
	sub.f32 	%f32, %f31, %f5;
	div.rn.f32 	%f33, %f32, %f4;
	mul.wide.u32 	%rd32, %r105, 16;
	add.s64 	%rd33, %rd1, %rd32;
	st.global.v4.f32 	[%rd33], {%f33, %f1, %f2, %f3};
	ld.global.nc.u64 	%rd34, [%rd93+8];
	cvta.to.global.u64 	%rd35, %rd34;
	add.s64 	%rd36, %rd35, %rd10;
	ld.global.nc.f32 	%f34, [%rd36];
	sub.f32 	%f35, %f34, %f5;
	div.rn.f32 	%f36, %f35, %f4;
	mul.wide.u32 	%rd37, %r104, 16;
	add.s64 	%rd38, %rd1, %rd37;
	st.global.v4.f32 	[%rd38], {%f36, %f1, %f2, %f3};
	ld.global.nc.u64 	%rd39, [%rd93+16];
	cvta.to.global.u64 	%rd40, %rd39;
	add.s64 	%rd41, %rd40, %rd10;
	ld.global.nc.f32 	%f37, [%rd41];
	sub.f32 	%f38, %f37, %f5;
	div.rn.f32 	%f39, %f38, %f4;
	mul.wide.u32 	%rd42, %r103, 16;
	add.s64 	%rd43, %rd1, %rd42;
	st.global.v4.f32 	[%rd43], {%f39, %f1, %f2, %f3};
	ld.global.nc.u64 	%rd44, [%rd93+24];
	cvta.to.global.u64 	%rd45, %rd44;
	add.s64 	%rd46, %rd45, %rd10;
	ld.global.nc.f32 	%f40, [%rd46];
	sub.f32 	%f41, %f40, %f5;
	div.rn.f32 	%f42, %f41, %f4;
	mul.wide.u32 	%rd47, %r102, 16;
	add.s64 	%rd48, %rd1, %rd47;
	st.global.v4.f32 	[%rd48], {%f42, %f1, %f2, %f3};
	add.s32 	%r109, %r109, 8;
	shl.b32 	%r87, %r47, 3;
	add.s32 	%r108, %r108, %r87;
	add.s32 	%r107, %r107, %r87;
	add.s32 	%r106, %r106, %r87;
	add.s32 	%r105, %r105, %r87;
	add.s32 	%r104, %r104, %r87;
	add.s32 	%r103, %r103, %r87;
	add.s32 	%r102, %r102, %r87;
	add.s32 	%r101, %r101, %r87;
	add.s64 	%rd93, %rd93, 64;
	setp.ne.s32 	%p4, %r109, 0;
	@%p4 bra 	$L__BB6_4;
$L__BB6_5:
	setp.eq.s32 	%p5, %r7, 0;
	@%p5 bra 	$L__BB6_13;
	and.b32  	%r37, %r45, 3;
	setp.lt.u32 	%p6, %r7, 4;
	@%p6 bra 	$L__BB6_8;
	mul.wide.u32 	%rd49, %r111, 8;
	add.s64 	%rd50, %rd2, %rd49;
	ld.global.nc.u64 	%rd51, [%rd50];
	cvta.to.global.u64 	%rd52, %rd51;
	mul.wide.u32 	%rd53, %r6, 4;
	add.s64 	%rd54, %rd52, %rd53;
	ld.global.nc.f32 	%f43, [%rd54];
	sub.f32 	%f44, %f43, %f5;
	div.rn.f32 	%f45, %f44, %f4;
	add.s32 	%r88, %r111, %r2;
	mul.lo.s32 	%r89, %r88, %r47;
	mul.wide.u32 	%rd55, %r89, 16;
	add.s64 	%rd56, %rd1, %rd55;
	st.global.v4.f32 	[%rd56], {%f45, %f1, %f2, %f3};
	ld.global.nc.u64 	%rd57, [%rd50+8];
	cvta.to.global.u64 	%rd58, %rd57;
	add.s64 	%rd59, %rd58, %rd53;
	ld.global.nc.f32 	%f46, [%rd59];
	sub.f32 	%f47, %f46, %f5;
	div.rn.f32 	%f48, %f47, %f4;
	add.s32 	%r90, %r89, %r47;
	mul.wide.u32 	%rd60, %r90, 16;
	add.s64 	%rd61, %rd1, %rd60;
	st.global.v4.f32 	[%rd61], {%f48, %f1, %f2, %f3};
	ld.global.nc.u64 	%rd62, [%rd50+16];
	cvta.to.global.u64 	%rd63, %rd62;
	add.s64 	%rd64, %rd63, %rd53;
	ld.global.nc.f32 	%f49, [%rd64];
	sub.f32 	%f50, %f49, %f5;
	div.rn.f32 	%f51, %f50, %f4;
	add.s32 	%r91, %r88, 2;
	mul.lo.s32 	%r92, %r91, %r47;
	mul.wide.u32 	%rd65, %r92, 16;
	add.s64 	%rd66, %rd1, %rd65;
	st.global.v4.f32 	[%rd66], {%f51, %f1, %f2, %f3};
	ld.global.nc.u64 	%rd67, [%rd50+24];
	cvta.to.global.u64 	%rd68, %rd67;
	add.s64 	%rd69, %rd68, %rd53;
	ld.global.nc.f32 	%f52, [%rd69];
	sub.f32 	%f53, %f52, %f5;
	div.rn.f32 	%f54, %f53, %f4;
	add.s32 	%r93, %r88, 3;
	mul.lo.s32 	%r94, %r93, %r47;
	mul.wide.u32 	%rd70, %r94, 16;
	add.s64 	%rd71, %rd1, %rd70;
	st.global.v4.f32 	[%rd71], {%f54, %f1, %f2, %f3};
	add.s32 	%r111, %r111, 4;
$L__BB6_8:
	setp.eq.s32 	%p7, %r37, 0;
	@%p7 bra 	$L__BB6_13;
	setp.eq.s32 	%p8, %r37, 1;
	@%p8 bra 	$L__BB6_11;
	mul.wide.u32 	%rd72, %r111, 8;
	add.s64 	%rd73, %rd2, %rd72;
	ld.global.nc.u64 	%rd74, [%rd73];
	cvta.to.global.u64 	%rd75, %rd74;
	mul.wide.u32 	%rd76, %r6, 4;
	add.s64 	%rd77, %rd75, %rd76;
	ld.global.nc.f32 	%f55, [%rd77];
	sub.f32 	%f56, %f55, %f5;
	div.rn.f32 	%f57, %f56, %f4;
	add.s32 	%r95, %r111, %r2;
	mul.lo.s32 	%r96, %r95, %r47;
	mul.wide.u32 	%rd78, %r96, 16;
	add.s64 	%rd79, %rd1, %rd78;
	st.global.v4.f32 	[%rd79], {%f57, %f1, %f2, %f3};
	ld.global.nc.u64 	%rd80, [%rd73+8];
	cvta.to.global.u64 	%rd81, %rd80;
	add.s64 	%rd82, %rd81, %rd76;
	ld.global.nc.f32 	%f58, [%rd82];
	sub.f32 	%f59, %f58, %f5;
	div.rn.f32 	%f60, %f59, %f4;
	add.s32 	%r97, %r96, %r47;
	mul.wide.u32 	%rd83, %r97, 16;
	add.s64 	%rd84, %rd1, %rd83;
	st.global.v4.f32 	[%rd84], {%f60, %f1, %f2, %f3};
	add.s32 	%r111, %r111, 2;
$L__BB6_11:
	and.b32  	%r98, %r45, 1;
	setp.eq.b32 	%p9, %r98, 1;
	not.pred 	%p10, %p9;
	@%p10 bra 	$L__BB6_13;
	mul.wide.u32 	%rd85, %r111, 8;
	add.s64 	%rd86, %rd2, %rd85;
	ld.global.nc.u64 	%rd87, [%rd86];
	cvta.to.global.u64 	%rd88, %rd87;
	mul.wide.u32 	%rd89, %r6, 4;
	add.s64 	%rd90, %rd88, %rd89;
	ld.global.nc.f32 	%f61, [%rd90];
	sub.f32 	%f62, %f61, %f5;
	div.rn.f32 	%f63, %f62, %f4;
	add.s32 	%r99, %r111, %r2;
	mul.lo.s32 	%r100, %r99, %r47;
	mul.wide.u32 	%rd91, %r100, 16;
	add.s64 	%rd92, %rd1, %rd91;
	st.global.v4.f32 	[%rd92], {%f63, %f1, %f2, %f3};
$L__BB6_13:
	ret;

}
	// .globl	combineCorrelationMembersReference
.visible .entry combineCorrelationMembersReference(
	.param .u32 combineCorrelationMembersReference_param_0,
	.param .u32 combineCorrelationMembersReference_param_1,
	.param .u32 combineCorrelationMembersReference_param_2,
	.param .u32 combineCorrelationMembersReference_param_3,
	.param .align 4 .b8 combineCorrelationMembersReference_param_4[12],
	.param .f32 combineCorrelationMembersReference_param_5,
	.param .f32 combineCorrelationMembersReference_param_6,
	.param .u64 .ptr .align 1 combineCorrelationMembersReference_param_7,
	.param .u64 .ptr .align 1 combineCorrelationMembersReference_param_8
)
{
	.reg .pred 	%p<2>;
	.reg .b32 	%r<15>;
	.reg .b32 	%f<28>;
	.reg .b64 	%rd<10>;

	ld.param.u32 	%r7, [combineCorrelationMembersReference_param_4+8];
	ld.param.u32 	%r6, [combineCorrelationMembersReference_param_4+4];
	ld.param.u32 	%r5, [combineCorrelationMembersReference_param_4];
	ld.param.u32 	%r2, [combineCorrelationMembersReference_param_0];
	ld.param.u32 	%r3, [combineCorrelationMembersReference_param_1];
	ld.param.u32 	%r4, [combineCorrelationMembersReference_param_2];
	ld.param.u32 	%r8, [combineCorrelationMembersReference_param_3];
	ld.param.f32 	%f1, [combineCorrelationMembersReference_param_5];
	ld.param.f32 	%f2, [combineCorrelationMembersReference_param_6];
	ld.param.u64 	%rd1, [combineCorrelationMembersReference_param_7];
	ld.param.u64 	%rd2, [combineCorrelationMembersReference_param_8];
	mov.u32 	%r9, %ctaid.x;
	mov.u32 	%r10, %ntid.x;
	mov.u32 	%r11, %tid.x;
	mad.lo.s32 	%r1, %r9, %r10, %r11;
	setp.ge.u32 	%p1, %r1, %r8;
	@%p1 bra 	$L__BB7_2;
	cvta.to.global.u64 	%rd3, %rd2;
	cvta.to.global.u64 	%rd4, %rd1;
	cvt.rn.f32.u32 	%f3, %r5;
	add.f32 	%f4, %f3, %f3;
	add.s32 	%r12, %r2, -1;
	cvt.rn.f32.u32 	%f5, %r12;
	div.rn.f32 	%f6, %f4, %f5;
	add.f32 	%f7, %f6, 0fBF800000;
	cvt.rn.f32.u32 	%f8, %r6;
	add.f32 	%f9, %f8, %f8;
	add.s32 	%r13, %r3, -1;
	cvt.rn.f32.u32 	%f10, %r13;
	div.rn.f32 	%f11, %f9, %f10;
	add.f32 	%f12, %f11, 0fBF800000;
	cvt.rn.f32.u32 	%f13, %r7;
	add.f32 	%f14, %f13, %f13;
	add.s32 	%r14, %r4, -1;
	cvt.rn.f32.u32 	%f15, %r14;
	div.rn.f32 	%f16, %f14, %f15;
	add.f32 	%f17, %f16, 0fBF800000;
	mul.wide.u32 	%rd5, %r1, 8;
	add.s64 	%rd6, %rd3, %rd5;
	ld.global.nc.u64 	%rd7, [%rd6];
	add.f32 	%f18, %f3, 0f3F000000;
	add.f32 	%f19, %f8, 0f3F000000;
	add.f32 	%f20, %f13, 0f3F000000;
	tex.3d.v4.f32.f32 	{%f21, %f22, %f23, %f24}, [%rd7, {%f18, %f19, %f20, %f20}];
	sub.f32 	%f25, %f21, %f1;
	sub.f32 	%f26, %f2, %f1;
	div.rn.f32 	%f27, %f25, %f26;
	mul.wide.u32 	%rd8, %r1, 16;
	add.s64 	%rd9, %rd4, %rd8;
	st.global.v4.f32 	[%rd9], {%f27, %f7, %f12, %f17};
$L__BB7_2:
	ret;

}
	// .globl	combineCorrelationMembersReferenceBuffer
.visible .entry combineCorrelationMembersReferenceBuffer(
	.param .u32 combineCorrelationMembersReferenceBuffer_param_0,
	.param .u32 combineCorrelationMembersReferenceBuffer_param_1,
	.param .u32 combineCorrelationMembersReferenceBuffer_param_2,
	.param .u32 combineCorrelationMembersReferenceBuffer_param_3,
	.param .align 4 .b8 combineCorrelationMembersReferenceBuffer_param_4[12],
	.param .f32 combineCorrelationMembersReferenceBuffer_param_5,
	.param .f32 combineCorrelationMembersReferenceBuffer_param_6,
	.param .u64 .ptr .align 1 combineCorrelationMembersReferenceBuffer_param_7,
	.param .u64 .ptr .align 1 combineCorrelationMembersReferenceBuffer_param_8
)
{
	.reg .pred 	%p<2>;
	.reg .b32 	%r<17>;
	.reg .b32 	%f<22>;
	.reg .b64 	%rd<13>;

	ld.param.u32 	%r7, [combineCorrelationMembersReferenceBuffer_param_4+8];
	ld.param.u32 	%r6, [combineCorrelationMembersReferenceBuffer_param_4+4];
	ld.param.u32 	%r5, [combineCorrelationMembersReferenceBuffer_param_4];
	ld.param.u32 	%r2, [combineCorrelationMembersReferenceBuffer_param_0];
	ld.param.u32 	%r3, [combineCorrelationMembersReferenceBuffer_param_1];
	ld.param.u32 	%r4, [combineCorrelationMembersReferenceBuffer_param_2];
	ld.param.u32 	%r8, [combineCorrelationMembersReferenceBuffer_param_3];
	ld.param.f32 	%f1, [combineCorrelationMembersReferenceBuffer_param_5];
	ld.param.f32 	%f2, [combineCorrelationMembersReferenceBuffer_param_6];
	ld.param.u64 	%rd1, [combineCorrelationMembersReferenceBuffer_param_7];
	ld.param.u64 	%rd2, [combineCorrelationMembersReferenceBuffer_param_8];
	mov.u32 	%r9, %ctaid.x;
	mov.u32 	%r10, %ntid.x;
	mov.u32 	%r11, %tid.x;
	mad.lo.s32 	%r1, %r9, %r10, %r11;
	setp.ge.u32 	%p1, %r1, %r8;
	@%p1 bra 	$L__BB8_2;
	cvta.to.global.u64 	%rd3, %rd2;
	cvta.to.global.u64 	%rd4, %rd1;
	cvt.rn.f32.u32 	%f3, %r5;
	add.f32 	%f4, %f3, %f3;
	add.s32 	%r12, %r2, -1;
	cvt.rn.f32.u32 	%f5, %r12;
	div.rn.f32 	%f6, %f4, %f5;
	add.f32 	%f7, %f6, 0fBF800000;
	cvt.rn.f32.u32 	%f8, %r6;
	add.f32 	%f9, %f8, %f8;
	add.s32 	%r13, %r3, -1;
	cvt.rn.f32.u32 	%f10, %r13;
	div.rn.f32 	%f11, %f9, %f10;
	add.f32 	%f12, %f11, 0fBF800000;
	cvt.rn.f32.u32 	%f13, %r7;
	add.f32 	%f14, %f13, %f13;
	add.s32 	%r14, %r4, -1;
	cvt.rn.f32.u32 	%f15, %r14;
	div.rn.f32 	%f16, %f14, %f15;
	add.f32 	%f17, %f16, 0fBF800000;
	mul.wide.u32 	%rd5, %r1, 8;
	add.s64 	%rd6, %rd3, %rd5;
	ld.global.nc.u64 	%rd7, [%rd6];
	cvta.to.global.u64 	%rd8, %rd7;
	mad.lo.s32 	%r15, %r7, %r3, %r6;
	mad.lo.s32 	%r16, %r15, %r2, %r5;
	mul.wide.u32 	%rd9, %r16, 4;
	add.s64 	%rd10, %rd8, %rd9;
	ld.global.nc.f32 	%f18, [%rd10];
	sub.f32 	%f19, %f18, %f1;
	sub.f32 	%f20, %f2, %f1;
	div.rn.f32 	%f21, %f19, %f20;
	mul.wide.u32 	%rd11, %r1, 16;
	add.s64 	%rd12, %rd4, %rd11;
	st.global.v4.f32 	[%rd12], {%f21, %f7, %f12, %f17};
$L__BB8_2:
	ret;

}
	// .globl	combineCorrelationMembersReferenceBufferTiled
.visible .entry combineCorrelationMembersReferenceBufferTiled(
	.param .u32 combineCorrelationMembersReferenceBufferTiled_param_0,
	.param .u32 combineCorrelationMembersReferenceBufferTiled_param_1,
	.param .u32 combineCorrelationMembersReferenceBufferTiled_param_2,
	.param .u32 combineCorrelationMembersReferenceBufferTiled_param_3,
	.param .align 4 .b8 combineCorrelationMembersReferenceBufferTiled_param_4[12],
	.param .f32 combineCorrelationMembersReferenceBufferTiled_param_5,
	.param .f32 combineCorrelationMembersReferenceBufferTiled_param_6,
	.param .u64 .ptr .align 1 combineCorrelationMembersReferenceBufferTiled_param_7,
	.param .u64 .ptr .align 1 combineCorrelationMembersReferenceBufferTiled_param_8
)
{
	.reg .pred 	%p<2>;
	.reg .b32 	%r<34>;
	.reg .b32 	%f<22>;
	.reg .b64 	%rd<13>;

	ld.param.u32 	%r7, [combineCorrelationMembersReferenceBufferTiled_param_4+8];
	ld.param.u32 	%r6, [combineCorrelationMembersReferenceBufferTiled_param_4+4];
	ld.param.u32 	%r5, [combineCorrelationMembersReferenceBufferTiled_param_4];
	ld.param.u32 	%r2, [combineCorrelationMembersReferenceBufferTiled_param_0];
	ld.param.u32 	%r3, [combineCorrelationMembersReferenceBufferTiled_param_1];
	ld.param.u32 	%r4, [combineCorrelationMembersReferenceBufferTiled_param_2];
	ld.param.u32 	%r8, [combineCorrelationMembersReferenceBufferTiled_param_3];
	ld.param.f32 	%f1, [combineCorrelationMembersReferenceBufferTiled_param_5];
	ld.param.f32 	%f2, [combineCorrelationMembersReferenceBufferTiled_param_6];
	ld.param.u64 	%rd1, [combineCorrelationMembersReferenceBufferTiled_param_7];
	ld.param.u64 	%rd2, [combineCorrelationMembersReferenceBufferTiled_param_8];
	mov.u32 	%r9, %ctaid.x;
	mov.u32 	%r10, %ntid.x;
	mov.u32 	%r11, %tid.x;
	mad.lo.s32 	%r1, %r9, %r10, %r11;
	setp.ge.u32 	%p1, %r1, %r8;
	@%p1 bra 	$L__BB9_2;
	cvta.to.global.u64 	%rd3, %rd2;
	cvta.to.global.u64 	%rd4, %rd1;
	cvt.rn.f32.u32 	%f3, %r5;
	add.f32 	%f4, %f3, %f3;
	add.s32 	%r12, %r2, -1;
	cvt.rn.f32.u32 	%f5, %r12;
	div.rn.f32 	%f6, %f4, %f5;
	add.f32 	%f7, %f6, 0fBF800000;
	cvt.rn.f32.u32 	%f8, %r6;
	add.f32 	%f9, %f8, %f8;
	add.s32 	%r13, %r3, -1;
	cvt.rn.f32.u32 	%f10, %r13;
	div.rn.f32 	%f11, %f9, %f10;
	add.f32 	%f12, %f11, 0fBF800000;
	cvt.rn.f32.u32 	%f13, %r7;
	add.f32 	%f14, %f13, %f13;
	add.s32 	%r14, %r4, -1;
	cvt.rn.f32.u32 	%f15, %r14;
	div.rn.f32 	%f16, %f14, %f15;
	add.f32 	%f17, %f16, 0fBF800000;
	mul.wide.u32 	%rd5, %r1, 8;
	add.s64 	%rd6, %rd3, %rd5;
	ld.global.nc.u64 	%rd7, [%rd6];
	cvta.to.global.u64 	%rd8, %rd7;
	shr.u32 	%r15, %r12, 3;
	add.s32 	%r16, %r3, 134217727;
	shr.u32 	%r17, %r16, 3;
	shr.u32 	%r18, %r5, 3;
	shr.u32 	%r19, %r6, 3;
	shr.u32 	%r20, %r7, 2;
	mad.lo.s32 	%r21, %r20, %r17, %r20;
	add.s32 	%r22, %r21, %r19;
	mad.lo.s32 	%r23, %r22, %r15, %r22;
	add.s32 	%r24, %r23, %r18;
	shl.b32 	%r25, %r24, 8;
	and.b32  	%r26, %r5, 7;
	shl.b32 	%r27, %r6, 3;
	and.b32  	%r28, %r27, 56;
	or.b32  	%r29, %r28, %r26;
	shl.b32 	%r30, %r7, 6;
	and.b32  	%r31, %r30, 192;
	or.b32  	%r32, %r31, %r29;
	or.b32  	%r33, %r25, %r32;
	mul.wide.u32 	%rd9, %r33, 4;
	add.s64 	%rd10, %rd8, %rd9;
	ld.global.nc.f32 	%f18, [%rd10];
	sub.f32 	%f19, %f18, %f1;
	sub.f32 	%f20, %f2, %f1;
	div.rn.f32 	%f21, %f19, %f20;
	mul.wide.u32 	%rd11, %r1, 16;
	add.s64 	%rd12, %rd4, %rd11;
	st.global.v4.f32 	[%rd12], {%f21, %f7, %f12, %f17};
$L__BB9_2:
	ret;

}
	// .globl	combineCorrelationMembersReferenceAligned
.visible .entry combineCorrelationMembersReferenceAligned(
	.param .u32 combineCorrelationMembersReferenceAligned_param_0,
	.param .u32 combineCorrelationMembersReferenceAligned_param_1,
	.param .u32 combineCorrelationMembersReferenceAligned_param_2,
	.param .u32 combineCorrelationMembersReferenceAligned_param_3,
	.param .align 4 .b8 combineCorrelationMembersReferenceAligned_param_4[12],
	.param .f32 combineCorrelationMembersReferenceAligned_param_5,
	.param .f32 combineCorrelationMembersReferenceAligned_param_6,
	.param .u64 .ptr .align 1 combineCorrelationMembersReferenceAligned_param_7,
	.param .u64 .ptr .align 1 combineCorrelationMembersReferenceAligned_param_8,
	.param .u32 combineCorrelationMembersReferenceAligned_param_9
)
{
	.reg .pred 	%p<2>;
	.reg .b32 	%r<17>;
	.reg .b32 	%f<28>;
	.reg .b64 	%rd<10>;

	ld.param.u32 	%r7, [combineCorrelationMembersReferenceAligned_param_4+8];
	ld.param.u32 	%r6, [combineCorrelationMembersReferenceAligned_param_4+4];
	ld.param.u32 	%r5, [combineCorrelationMembersReferenceAligned_param_4];
	ld.param.u32 	%r2, [combineCorrelationMembersReferenceAligned_param_0];
	ld.param.u32 	%r3, [combineCorrelationMembersReferenceAligned_param_1];
	ld.param.u32 	%r4, [combineCorrelationMembersReferenceAligned_param_2];
	ld.param.u32 	%r9, [combineCorrelationMembersReferenceAligned_param_3];
	ld.param.f32 	%f1, [combineCorrelationMembersReferenceAligned_param_5];
	ld.param.f32 	%f2, [combineCorrelationMembersReferenceAligned_param_6];
	ld.param.u64 	%rd1, [combineCorrelationMembersReferenceAligned_param_7];
	ld.param.u64 	%rd2, [combineCorrelationMembersReferenceAligned_param_8];
	ld.param.u32 	%r8, [combineCorrelationMembersReferenceAligned_param_9];
	mov.u32 	%r10, %ctaid.x;
	mov.u32 	%r11, %ntid.x;
	mov.u32 	%r12, %tid.x;
	mad.lo.s32 	%r1, %r10, %r11, %r12;
	setp.ge.u32 	%p1, %r1, %r9;
	@%p1 bra 	$L__BB10_2;
	cvta.to.global.u64 	%rd3, %rd2;
	cvta.to.global.u64 	%rd4, %rd1;
	cvt.rn.f32.u32 	%f3, %r5;
	add.f32 	%f4, %f3, %f3;
	add.s32 	%r13, %r2, -1;
	cvt.rn.f32.u32 	%f5, %r13;
	div.rn.f32 	%f6, %f4, %f5;
	add.f32 	%f7, %f6, 0fBF800000;
	cvt.rn.f32.u32 	%f8, %r6;
	add.f32 	%f9, %f8, %f8;
	add.s32 	%r14, %r3, -1;
	cvt.rn.f32.u32 	%f10, %r14;
	div.rn.f32 	%f11, %f9, %f10;
	add.f32 	%f12, %f11, 0fBF800000;
	cvt.rn.f32.u32 	%f13, %r7;
	add.f32 	%f14, %f13, %f13;
	add.s32 	%r15, %r4, -1;
	cvt.rn.f32.u32 	%f15, %r15;
	div.rn.f32 	%f16, %f14, %f15;
	add.f32 	%f17, %f16, 0fBF800000;
	mul.wide.u32 	%rd5, %r1, 8;
	add.s64 	%rd6, %rd3, %rd5;
	ld.global.nc.u64 	%rd7, [%rd6];
	add.f32 	%f18, %f3, 0f3F000000;
	add.f32 	%f19, %f8, 0f3F000000;
	add.f32 	%f20, %f13, 0f3F000000;
	tex.3d.v4.f32.f32 	{%f21, %f22, %f23, %f24}, [%rd7, {%f18, %f19, %f20, %f20}];
	sub.f32 	%f25, %f21, %f1;
	sub.f32 	%f26, %f2, %f1;
	div.rn.f32 	%f27, %f25, %f26;
	mul.lo.s32 	%r16, %r8, %r1;
	mul.wide.u32 	%rd8, %r16, 16;
	add.s64 	%rd9, %rd4, %rd8;
	st.global.v4.f32 	[%rd9], {%f27, %f7, %f12, %f17};
$L__BB10_2:
	ret;

}
	// .globl	combineCorrelationMembersReferenceAlignedBuffer
.visible .entry combineCorrelationMembersReferenceAlignedBuffer(
	.param .u32 combineCorrelationMembersReferenceAlignedBuffer_param_0,
	.param .u32 combineCorrelationMembersReferenceAlignedBuffer_param_1,
	.param .u32 combineCorrelationMembersReferenceAlignedBuffer_param_2,
	.param .u32 combineCorrelationMembersReferenceAlignedBuffer_param_3,
	.param .align 4 .b8 combineCorrelationMembersReferenceAlignedBuffer_param_4[12],
	.param .f32 combineCorrelationMembersReferenceAlignedBuffer_param_5,
	.param .f32 combineCorrelationMembersReferenceAlignedBuffer_param_6,
	.param .u64 .ptr .align 1 combineCorrelationMembersReferenceAlignedBuffer_param_7,
	.param .u64 .ptr .align 1 combineCorrelationMembersReferenceAlignedBuffer_param_8,
	.param .u32 combineCorrelationMembersReferenceAlignedBuffer_param_9
)
{
	.reg .pred 	%p<2>;
	.reg .b32 	%r<19>;
	.reg .b32 	%f<22>;
	.reg .b64 	%rd<13>;

	ld.param.u32 	%r7, [combineCorrelationMembersReferenceAlignedBuffer_param_4+8];
	ld.param.u32 	%r6, [combineCorrelationMembersReferenceAlignedBuffer_param_4+4];
	ld.param.u32 	%r5, [combineCorrelationMembersReferenceAlignedBuffer_param_4];
	ld.param.u32 	%r2, [combineCorrelationMembersReferenceAlignedBuffer_param_0];
	ld.param.u32 	%r3, [combineCorrelationMembersReferenceAlignedBuffer_param_1];
	ld.param.u32 	%r4, [combineCorrelationMembersReferenceAlignedBuffer_param_2];
	ld.param.u32 	%r9, [combineCorrelationMembersReferenceAlignedBuffer_param_3];
	ld.param.f32 	%f1, [combineCorrelationMembersReferenceAlignedBuffer_param_5];
	ld.param.f32 	%f2, [combineCorrelationMembersReferenceAlignedBuffer_param_6];
	ld.param.u64 	%rd1, [combineCorrelationMembersReferenceAlignedBuffer_param_7];
	ld.param.u64 	%rd2, [combineCorrelationMembersReferenceAlignedBuffer_param_8];
	ld.param.u32 	%r8, [combineCorrelationMembersReferenceAlignedBuffer_param_9];
	mov.u32 	%r10, %ctaid.x;
	mov.u32 	%r11, %ntid.x;
	mov.u32 	%r12, %tid.x;
	mad.lo.s32 	%r1, %r10, %r11, %r12;
	setp.ge.u32 	%p1, %r1, %r9;
	@%p1 bra 	$L__BB11_2;
	cvta.to.global.u64 	%rd3, %rd2;
	cvta.to.global.u64 	%rd4, %rd1;
	cvt.rn.f32.u32 	%f3, %r5;
	add.f32 	%f4, %f3, %f3;
	add.s32 	%r13, %r2, -1;
	cvt.rn.f32.u32 	%f5, %r13;
	div.rn.f32 	%f6, %f4, %f5;
	add.f32 	%f7, %f6, 0fBF800000;
	cvt.rn.f32.u32 	%f8, %r6;
	add.f32 	%f9, %f8, %f8;
	add.s32 	%r14, %r3, -1;
	cvt.rn.f32.u32 	%f10, %r14;
	div.rn.f32 	%f11, %f9, %f10;
	add.f32 	%f12, %f11, 0fBF800000;
	cvt.rn.f32.u32 	%f13, %r7;
	add.f32 	%f14, %f13, %f13;
	add.s32 	%r15, %r4, -1;
	cvt.rn.f32.u32 	%f15, %r15;
	div.rn.f32 	%f16, %f14, %f15;
	add.f32 	%f17, %f16, 0fBF800000;
	mul.wide.u32 	%rd5, %r1, 8;
	add.s64 	%rd6, %rd3, %rd5;
	ld.global.nc.u64 	%rd7, [%rd6];
	cvta.to.global.u64 	%rd8, %rd7;
	mad.lo.s32 	%r16, %r7, %r3, %r6;
	mad.lo.s32 	%r17, %r16, %r2, %r5;
	mul.wide.u32 	%rd9, %r17, 4;
	add.s64 	%rd10, %rd8, %rd9;
	ld.global.nc.f32 	%f18, [%rd10];
	sub.f32 	%f19, %f18, %f1;
	sub.f32 	%f20, %f2, %f1;
	div.rn.f32 	%f21, %f19, %f20;
	mul.lo.s32 	%r18, %r8, %r1;
	mul.wide.u32 	%rd11, %r18, 16;
	add.s64 	%rd12, %rd4, %rd11;
	st.global.v4.f32 	[%rd12], {%f21, %f7, %f12, %f17};
$L__BB11_2:
	ret;

}
	// .globl	combineCorrelationMembersReferenceAlignedBufferTiled
.visible .entry combineCorrelationMembersReferenceAlignedBufferTiled(
	.param .u32 combineCorrelationMembersReferenceAlignedBufferTiled_param_0,
	.param .u32 combineCorrelationMembersReferenceAlignedBufferTiled_param_1,
	.param .u32 combineCorrelationMembersReferenceAlignedBufferTiled_param_2,
	.param .u32 combineCorrelationMembersReferenceAlignedBufferTiled_param_3,
	.param .align 4 .b8 combineCorrelationMembersReferenceAlignedBufferTiled_param_4[12],
	.param .f32 combineCorrelationMembersReferenceAlignedBufferTiled_param_5,
	.param .f32 combineCorrelationMembersReferenceAlignedBufferTiled_param_6,
	.param .u64 .ptr .align 1 combineCorrelationMembersReferenceAlignedBufferTiled_param_7,
	.param .u64 .ptr .align 1 combineCorrelationMembersReferenceAlignedBufferTiled_param_8,
	.param .u32 combineCorrelationMembersReferenceAlignedBufferTiled_param_9
)
{
	.reg .pred 	%p<2>;
	.reg .b32 	%r<36>;
	.reg .b32 	%f<22>;
	.reg .b64 	%rd<13>;

	ld.param.u32 	%r7, [combineCorrelationMembersReferenceAlignedBufferTiled_param_4+8];
	ld.param.u32 	%r6, [combineCorrelationMembersReferenceAlignedBufferTiled_param_4+4];
	ld.param.u32 	%r5, [combineCorrelationMembersReferenceAlignedBufferTiled_param_4];
	ld.param.u32 	%r2, [combineCorrelationMembersReferenceAlignedBufferTiled_param_0];
	ld.param.u32 	%r3, [combineCorrelationMembersReferenceAlignedBufferTiled_param_1];
	ld.param.u32 	%r4, [combineCorrelationMembersReferenceAlignedBufferTiled_param_2];
	ld.param.u32 	%r9, [combineCorrelationMembersReferenceAlignedBufferTiled_param_3];
	ld.param.f32 	%f1, [combineCorrelationMembersReferenceAlignedBufferTiled_param_5];
	ld.param.f32 	%f2, [combineCorrelationMembersReferenceAlignedBufferTiled_param_6];
	ld.param.u64 	%rd1, [combineCorrelationMembersReferenceAlignedBufferTiled_param_7];
	ld.param.u64 	%rd2, [combineCorrelationMembersReferenceAlignedBufferTiled_param_8];
	ld.param.u32 	%r8, [combineCorrelationMembersReferenceAlignedBufferTiled_param_9];
	mov.u32 	%r10, %ctaid.x;
	mov.u32 	%r11, %ntid.x;
	mov.u32 	%r12, %tid.x;
	mad.lo.s32 	%r1, %r10, %r11, %r12;
	setp.ge.u32 	%p1, %r1, %r9;
	@%p1 bra 	$L__BB12_2;
	cvta.to.global.u64 	%rd3, %rd2;
	cvta.to.global.u64 	%rd4, %rd1;
	cvt.rn.f32.u32 	%f3, %r5;
	add.f32 	%f4, %f3, %f3;
	add.s32 	%r13, %r2, -1;
	cvt.rn.f32.u32 	%f5, %r13;
	div.rn.f32 	%f6, %f4, %f5;
	add.f32 	%f7, %f6, 0fBF800000;
	cvt.rn.f32.u32 	%f8, %r6;
	add.f32 	%f9, %f8, %f8;
	add.s32 	%r14, %r3, -1;
	cvt.rn.f32.u32 	%f10, %r14;
	div.rn.f32 	%f11, %f9, %f10;
	add.f32 	%f12, %f11, 0fBF800000;
	cvt.rn.f32.u32 	%f13, %r7;
	add.f32 	%f14, %f13, %f13;
	add.s32 	%r15, %r4, -1;
	cvt.rn.f32.u32 	%f15, %r15;
	div.rn.f32 	%f16, %f14, %f15;
	add.f32 	%f17, %f16, 0fBF800000;
	mul.wide.u32 	%rd5, %r1, 8;
	add.s64 	%rd6, %rd3, %rd5;
	ld.global.nc.u64 	%rd7, [%rd6];
	cvta.to.global.u64 	%rd8, %rd7;
	shr.u32 	%r16, %r13, 3;
	add.s32 	%r17, %r3, 134217727;
	shr.u32 	%r18, %r17, 3;
	shr.u32 	%r19, %r5, 3;
	shr.u32 	%r20, %r6, 3;
	shr.u32 	%r21, %r7, 2;
	mad.lo.s32 	%r22, %r21, %r18, %r21;
	add.s32 	%r23, %r22, %r20;
	mad.lo.s32 	%r24, %r23, %r16, %r23;
	add.s32 	%r25, %r24, %r19;
	shl.b32 	%r26, %r25, 8;
	and.b32  	%r27, %r5, 7;
	shl.b32 	%r28, %r6, 3;
	and.b32  	%r29, %r28, 56;
	or.b32  	%r30, %r29, %r27;
	shl.b32 	%r31, %r7, 6;
	and.b32  	%r32, %r31, 192;
	or.b32  	%r33, %r32, %r30;
	or.b32  	%r34, %r26, %r33;
	mul.wide.u32 	%rd9, %r34, 4;
	add.s64 	%rd10, %rd8, %rd9;
	ld.global.nc.f32 	%f18, [%rd10];
	sub.f32 	%f19, %f18, %f1;
	sub.f32 	%f20, %f2, %f1;
	div.rn.f32 	%f21, %f19, %f20;
	mul.lo.s32 	%r35, %r8, %r1;
	mul.wide.u32 	%rd11, %r35, 16;
	add.s64 	%rd12, %rd4, %rd11;
	st.global.v4.f32 	[%rd12], {%f21, %f7, %f12, %f17};
$L__BB12_2:
	ret;

}
	// .globl	writeGridPositions
.visible .entry writeGridPositions(
	.param .u32 writeGridPositions_param_0,
	.param .u32 writeGridPositions_param_1,
	.param .u32 writeGridPositions_param_2,
	.param .u32 writeGridPositions_param_3,
	.param .u32 writeGridPositions_param_4,
	.param .u64 .ptr .align 1 writeGridPositions_param_5,
	.param .u32 writeGridPositions_param_6
)
{
	.reg .pred 	%p<2>;
	.reg .b32 	%r<24>;
	.reg .b32 	%f<16>;
	.reg .b64 	%rd<9>;

	ld.param.u32 	%r2, [writeGridPositions_param_0];
	ld.param.u32 	%r3, [writeGridPositions_param_1];
	ld.param.u32 	%r4, [writeGridPositions_param_2];
	ld.param.u32 	%r5, [writeGridPositions_param_3];
	ld.param.u32 	%r7, [writeGridPositions_param_4];
	ld.param.u64 	%rd1, [writeGridPositions_param_5];
	ld.param.u32 	%r6, [writeGridPositions_param_6];
	mov.u32 	%r8, %ctaid.x;
	mov.u32 	%r9, %ntid.x;
	mov.u32 	%r10, %tid.x;
	mad.lo.s32 	%r1, %r8, %r9, %r10;
	setp.ge.u32 	%p1, %r1, %r7;
	@%p1 bra 	$L__BB13_2;
	cvta.to.global.u64 	%rd2, %rd1;
	mul.lo.s32 	%r11, %r6, %r1;
	add.s32 	%r12, %r5, %r1;
	div.u32 	%r13, %r12, %r2;
	mul.lo.s32 	%r14, %r13, %r2;
	sub.s32 	%r15, %r12, %r14;
	rem.u32 	%r16, %r13, %r3;
	mul.lo.s32 	%r17, %r3, %r2;
	div.u32 	%r18, %r12, %r17;
	cvt.rn.f32.u32 	%f1, %r15;
	add.f32 	%f2, %f1, %f1;
	add.s32 	%r19, %r2, -1;
	cvt.rn.f32.u32 	%f3, %r19;
	div.rn.f32 	%f4, %f2, %f3;
	add.f32 	%f5, %f4, 0fBF800000;
	mul.wide.u32 	%rd3, %r11, 4;
	add.s64 	%rd4, %rd2, %rd3;
	st.global.f32 	[%rd4], %f5;
	cvt.rn.f32.u32 	%f6, %r16;
	add.f32 	%f7, %f6, %f6;
	add.s32 	%r20, %r3, -1;
	cvt.rn.f32.u32 	%f8, %r20;
	div.rn.f32 	%f9, %f7, %f8;
	add.f32 	%f10, %f9, 0fBF800000;
	add.s32 	%r21, %r11, 1;
	mul.wide.u32 	%rd5, %r21, 4;
	add.s64 	%rd6, %rd2, %rd5;
	st.global.f32 	[%rd6], %f10;
	cvt.rn.f32.u32 	%f11, %r18;
	add.f32 	%f12, %f11, %f11;
	add.s32 	%r22, %r4, -1;
	cvt.rn.f32.u32 	%f13, %r22;
	div.rn.f32 	%f14, %f12, %f13;
	add.f32 	%f15, %f14, 0fBF800000;
	add.s32 	%r23, %r11, 2;
	mul.wide.u32 	%rd7, %r23, 4;
	add.s64 	%rd8, %rd2, %rd7;
	st.global.f32 	[%rd8], %f15;
$L__BB13_2:
	ret;

}
	// .globl	writeGridPositionsStencil
.visible .entry writeGridPositionsStencil(
	.param .u32 writeGridPositionsStencil_param_0,
	.param .u32 writeGridPositionsStencil_param_1,
	.param .u32 writeGridPositionsStencil_param_2,
	.param .u32 writeGridPositionsStencil_param_3,
	.param .u32 writeGridPositionsStencil_param_4,
	.param .u64 .ptr .align 1 writeGridPositionsStencil_param_5,
	.param .u32 writeGridPositionsStencil_param_6,
	.param .u64 .ptr .align 1 writeGridPositionsStencil_param_7
)
{
	.reg .pred 	%p<2>;
	.reg .b32 	%r<25>;
	.reg .b32 	%f<16>;
	.reg .b64 	%rd<13>;

	ld.param.u32 	%r2, [writeGridPositionsStencil_param_0];
	ld.param.u32 	%r3, [writeGridPositionsStencil_param_1];
	ld.param.u32 	%r4, [writeGridPositionsStencil_param_2];
	ld.param.u32 	%r5, [writeGridPositionsStencil_param_3];
	ld.param.u32 	%r7, [writeGridPositionsStencil_param_4];
	ld.param.u64 	%rd1, [writeGridPositionsStencil_param_5];
	ld.param.u32 	%r6, [writeGridPositionsStencil_param_6];
	ld.param.u64 	%rd2, [writeGridPositionsStencil_param_7];
	mov.u32 	%r8, %ctaid.x;
	mov.u32 	%r9, %ntid.x;
	mov.u32 	%r10, %tid.x;
	mad.lo.s32 	%r1, %r8, %r9, %r10;
	setp.ge.u32 	%p1, %r1, %r7;
	@%p1 bra 	$L__BB14_2;
	cvta.to.global.u64 	%rd3, %rd2;
	cvta.to.global.u64 	%rd4, %rd1;
	mul.lo.s32 	%r11, %r6, %r1;
	add.s32 	%r12, %r5, %r1;
	mul.wide.u32 	%rd5, %r12, 4;
	add.s64 	%rd6, %rd3, %rd5;
	ld.global.nc.u32 	%r13, [%rd6];
	div.u32 	%r14, %r13, %r2;
	mul.lo.s32 	%r15, %r14, %r2;
	sub.s32 	%r16, %r13, %r15;
	rem.u32 	%r17, %r14, %r3;
	mul.lo.s32 	%r18, %r3, %r2;
	div.u32 	%r19, %r13, %r18;
	cvt.rn.f32.u32 	%f1, %r16;
	add.f32 	%f2, %f1, %f1;
	add.s32 	%r20, %r2, -1;
	cvt.rn.f32.u32 	%f3, %r20;
	div.rn.f32 	%f4, %f2, %f3;
	add.f32 	%f5, %f4, 0fBF800000;
	mul.wide.u32 	%rd7, %r11, 4;
	add.s64 	%rd8, %rd4, %rd7;
	st.global.f32 	[%rd8], %f5;
	cvt.rn.f32.u32 	%f6, %r17;
	add.f32 	%f7, %f6, %f6;
	add.s32 	%r21, %r3, -1;
	cvt.rn.f32.u32 	%f8, %r21;
	div.rn.f32 	%f9, %f7, %f8;
	add.f32 	%f10, %f9, 0fBF800000;
	add.s32 	%r22, %r11, 1;
	mul.wide.u32 	%rd9, %r22, 4;
	add.s64 	%rd10, %rd4, %rd9;
	st.global.f32 	[%rd10], %f10;
	cvt.rn.f32.u32 	%f11, %r19;
	add.f32 	%f12, %f11, %f11;
	add.s32 	%r23, %r4, -1;
	cvt.rn.f32.u32 	%f13, %r23;
	div.rn.f32 	%f14, %f12, %f13;
	add.f32 	%f15, %f14, 0fBF800000;
	add.s32 	%r24, %r11, 2;
	mul.wide.u32 	%rd11, %r24, 4;
	add.s64 	%rd12, %rd4, %rd11;
	st.global.f32 	[%rd12], %f15;
$L__BB14_2:
	ret;

}
	// .globl	unpackStencilValues
.visible .entry unpackStencilValues(
	.param .u32 unpackStencilValues_param_0,
	.param .u64 .ptr .align 1 unpackStencilValues_param_1,
	.param .u64 .ptr .align 1 unpackStencilValues_param_2,
	.param .u64 .ptr .align 1 unpackStencilValues_param_3
)
{
	.reg .pred 	%p<2>;
	.reg .b32 	%r<7>;
	.reg .b32 	%f<2>;
	.reg .b64 	%rd<12>;

	ld.param.u32 	%r2, [unpackStencilValues_param_0];
	ld.param.u64 	%rd1, [unpackStencilValues_param_1];
	ld.param.u64 	%rd2, [unpackStencilValues_param_2];
	ld.param.u64 	%rd3, [unpackStencilValues_param_3];
	mov.u32 	%r3, %ctaid.x;
	mov.u32 	%r4, %ntid.x;
	mov.u32 	%r5, %tid.x;
	mad.lo.s32 	%r1, %r3, %r4, %r5;
	setp.ge.u32 	%p1, %r1, %r2;
	@%p1 bra 	$L__BB15_2;
	cvta.to.global.u64 	%rd4, %rd1;
	cvta.to.global.u64 	%rd5, %rd2;
	cvta.to.global.u64 	%rd6, %rd3;
	mul.wide.u32 	%rd7, %r1, 4;
	add.s64 	%rd8, %rd4, %rd7;
	ld.global.nc.u32 	%r6, [%rd8];
	add.s64 	%rd9, %rd5, %rd7;
	ld.global.nc.f32 	%f1, [%rd9];
	mul.wide.u32 	%rd10, %r6, 4;
	add.s64 	%rd11, %rd6, %rd10;
	st.global.f32 	[%rd11], %f1;
$L__BB15_2:
	ret;

}
	// .globl	writeGridPositionReference
.visible .entry writeGridPositionReference(
	.param .u32 writeGridPositionReference_param_0,
	.param .u32 writeGridPositionReference_param_1,
	.param .u32 writeGridPositionReference_param_2,
	.param .align 4 .b8 writeGridPositionReference_param_3[12],
	.param .u64 .ptr .align 1 writeGridPositionReference_param_4
)
{
	.reg .pred 	%p<2>;
	.reg .b32 	%r<15>;
	.reg .b32 	%f<16>;
	.reg .b64 	%rd<3>;

	ld.param.u32 	%r6, [writeGridPositionReference_param_3+8];
	ld.param.u32 	%r5, [writeGridPositionReference_param_3+4];
	ld.param.u32 	%r4, [writeGridPositionReference_param_3];
	ld.param.u32 	%r1, [writeGridPositionReference_param_0];
	ld.param.u32 	%r2, [writeGridPositionReference_param_1];
	ld.param.u32 	%r3, [writeGridPositionReference_param_2];
	ld.param.u64 	%rd1, [writeGridPositionReference_param_4];
	mov.u32 	%r7, %ctaid.x;
	mov.u32 	%r8, %ntid.x;
	mul.lo.s32 	%r9, %r7, %r8;
	mov.u32 	%r10, %tid.x;
	neg.s32 	%r11, %r10;
	setp.ne.s32 	%p1, %r9, %r11;
	@%p1 bra 	$L__BB16_2;
	cvta.to.global.u64 	%rd2, %rd1;
	cvt.rn.f32.u32 	%f1, %r4;
	add.f32 	%f2, %f1, %f1;
	add.s32 	%r12, %r1, -1;
	cvt.rn.f32.u32 	%f3, %r12;
	div.rn.f32 	%f4, %f2, %f3;
	add.f32 	%f5, %f4, 0fBF800000;
	st.global.f32 	[%rd2], %f5;
	cvt.rn.f32.u32 	%f6, %r5;
	add.f32 	%f7, %f6, %f6;
	add.s32 	%r13, %r2, -1;
	cvt.rn.f32.u32 	%f8, %r13;
	div.rn.f32 	%f9, %f7, %f8;
	add.f32 	%f10, %f9, 0fBF800000;
	st.global.f32 	[%rd2+4], %f10;
	cvt.rn.f32.u32 	%f11, %r6;
	add.f32 	%f12, %f11, %f11;
	add.s32 	%r14, %r3, -1;
	cvt.rn.f32.u32 	%f13, %r14;
	div.rn.f32 	%f14, %f12, %f13;
	add.f32 	%f15, %f14, 0fBF800000;
	st.global.f32 	[%rd2+8], %f15;
$L__BB16_2:
	ret;

}


// ===== COMPILED SASS (sm_100) =====

	.target	sm_100

	.elftype	@"ET_EXEC"


//--------------------- .note.nv.tkinfo           --------------------------
	.section	.note.nv.tkinfo,"",@"SHT_NOTE"
	.sectionflags	@"SHF_NOTE_NV_TKINFO"
	.tkinfo
        /*0018*/ 	.word	0x00000002
        /*0030*/ 	.string	""
        /*0030*/ 	.string	"ptxas"
        /*0030*/ 	.string	"Cuda compilation tools, release 13.0, V13.0.88"
        /*0030*/ 	.string	"Build cuda_13.0.r13.0/compiler.36424714_0"
        /*0030*/ 	.string	"-arch sm_100 -m 64 "



//--------------------- .note.nv.cuinfo           --------------------------
	.section	.note.nv.cuinfo,"",@"SHT_NOTE"
	.sectionflags	@"SHF_NOTE_NV_CUINFO"
        /*0018*/ 	.short	0x0002
        /*001a*/ 	.short	0x0064
        /*001c*/ 	.short	0x0082
	.zero		2


//--------------------- .nv.info                  --------------------------
	.section	.nv.info,"",@"SHT_CUDA_INFO"
	.align	4


	//----- nvinfo : EIATTR_REGCOUNT
	.align		4
        /*0000*/ 	.byte	0x04, 0x2f
        /*0002*/ 	.short	(.L_1 - .L_0)
	.align		4
.L_0:
        /*0004*/ 	.word	index@(memcpyFloatClampToZero)
        /*0008*/ 	.word	0x0000000a


	//----- nvinfo : EIATTR_FRAME_SIZE
	.align		4
.L_1:
        /*000c*/ 	.byte	0x04, 0x11
        /*000e*/ 	.short	(.L_3 - .L_2)
	.align		4
.L_2:
        /*0010*/ 	.word	index@(memcpyFloatClampToZero)
        /*0014*/ 	.word	0x00000000


	//----- nvinfo : EIATTR_REGCOUNT
	.align		4
.L_3:
        /*0018*/ 	.byte	0x04, 0x2f
        /*001a*/ 	.short	(.L_5 - .L_4)
	.align		4
.L_4:
        /*001c*/ 	.word	index@(combineCorrelationMembers)
        /*0020*/ 	.word	0x0000001e


	//----- nvinfo : EIATTR_FRAME_SIZE
	.align		4
.L_5:
        /*0024*/ 	.byte	0x04, 0x11
        /*0026*/ 	.short	(.L_7 - .L_6)
	.align		4
.L_6:
        /*0028*/ 	.word	index@($__internal_14_$__cuda_sm3x_div_rn_noftz_f32_slowpath)
        /*002c*/ 	.word	0x00000000


	//----- nvinfo : EIATTR_FRAME_SIZE
	.align		4
.L_7:
        /*0030*/ 	.byte	0x04, 0x11
        /*0032*/ 	.short	(.L_9 - .L_8)
	.align		4
.L_8:
        /*0034*/ 	.word	index@(combineCorrelationMembers)
        /*0038*/ 	.word	0x00000000


	//----- nvinfo : EIATTR_REGCOUNT
	.align		4
.L_9:
        /*003c*/ 	.byte	0x04, 0x2f
        /*003e*/ 	.short	(.L_11 - .L_10)
	.align		4
.L_10:
        /*0040*/ 	.word	index@(combineCorrelationMembersBuffer)
        /*0044*/ 	.word	0x0000001e


	//----- nvinfo : EIATTR_FRAME_SIZE
	.align		4
.L_11:
        /*0048*/ 	.byte	0x04, 0x11
        /*004a*/ 	.short	(.L_13 - .L_12)
	.align		4
.L_12:
        /*004c*/ 	.word	index@($__internal_13_$__cuda_sm3x_div_rn_noftz_f32_slowpath)
        /*0050*/ 	.word	0x00000000


	//----- nvinfo : EIATTR_FRAME_SIZE
	.align		4
.L_13:
        /*0054*/ 	.byte	0x04, 0x11
        /*0056*/ 	.short	(.L_15 - .L_14)
	.align		4
.L_14:
        /*0058*/ 	.word	index@(combineCorrelationMembersBuffer)
        /*005c*/ 	.word	0x00000000


	//----- nvinfo : EIATTR_REGCOUNT
	.align		4
.L_15:
        /*0060*/ 	.byte	0x04, 0x2f
        /*0062*/ 	.short	(.L_17 - .L_16)
	.align		4
.L_16:
        /*0064*/ 	.word	index@(combineCorrelationMembersBufferTiled)
        /*0068*/ 	.word	0x0000001e


	//----- nvinfo : EIATTR_FRAME_SIZE
	.align		4
.L_17:
        /*006c*/ 	.byte	0x04, 0x11
        /*006e*/ 	.short	(.L_19 - .L_18)
	.align		4
.L_18:
        /*0070*/ 	.word	index@($__internal_12_$__cuda_sm3x_div_rn_noftz_f32_slowpath)
        /*0074*/ 	.word	0x00000000


	//----- nvinfo : EIATTR_FRAME_SIZE
	.align		4
.L_19:
        /*0078*/ 	.byte	0x04, 0x11
        /*007a*/ 	.short	(.L_21 - .L_20)
	.align		4
.L_20:
        /*007c*/ 	.word	index@(combineCorrelationMembersBufferTiled)
        /*0080*/ 	.word	0x00000000


	//----- nvinfo : EIATTR_REGCOUNT
	.align		4
.L_21:
        /*0084*/ 	.byte	0x04, 0x2f
        /*0086*/ 	.short	(.L_23 - .L_22)
	.align		4
.L_22:
        /*0088*/ 	.word	index@(combineCorrelationMembersAligned)
        /*008c*/ 	.word	0x00000020


	//----- nvinfo : EIATTR_FRAME_SIZE
	.align		4
.L_23:
        /*0090*/ 	.byte	0x04, 0x11
        /*0092*/ 	.short	(.L_25 - .L_24)
	.align		4
.L_24:
        /*0094*/ 	.word	index@($__internal_11_$__cuda_sm3x_div_rn_noftz_f32_slowpath)
        /*0098*/ 	.word	0x00000000


	//----- nvinfo : EIATTR_FRAME_SIZE
	.align		4
.L_25:
        /*009c*/ 	.byte	0x04, 0x11
        /*009e*/ 	.short	(.L_27 - .L_26)
	.align		4
.L_26:
        /*00a0*/ 	.word	index@(combineCorrelationMembersAligned)
        /*00a4*/ 	.word	0x00000000


	//----- nvinfo : EIATTR_REGCOUNT
	.align		4
.L_27:
        /*00a8*/ 	.byte	0x04, 0x2f
        /*00aa*/ 	.short	(.L_29 - .L_28)
	.align		4
.L_28:
        /*00ac*/ 	.word	index@(combineCorrelationMembersAlignedBuffer)
        /*00b0*/ 	.word	0x00000021


	//----- nvinfo : EIATTR_FRAME_SIZE
	.align		4
.L_29:
        /*00b4*/ 	.byte	0x04, 0x11
        /*00b6*/ 	.short	(.L_31 - .L_30)
	.align		4
.L_30:
        /*00b8*/ 	.word	index@($__internal_10_$__cuda_sm3x_div_rn_noftz_f32_slowpath)
        /*00bc*/ 	.word	0x00000000


	//----- nvinfo : EIATTR_FRAME_SIZE
	.align		4
.L_31:
        /*00c0*/ 	.byte	0x04, 0x11
        /*00c2*/ 	.short	(.L_33 - .L_32)
	.align		4
.L_32:
        /*00c4*/ 	.word	index@(combineCorrelationMembersAlignedBuffer)
        /*00c8*/ 	.word	0x00000000


	//----- nvinfo : EIATTR_REGCOUNT
	.align		4
.L_33:
        /*00cc*/ 	.byte	0x04, 0x2f
        /*00ce*/ 	.short	(.L_35 - .L_34)
	.align		4
.L_34:
        /*00d0*/ 	.word	index@(combineCorrelationMembersAlignedBufferTiled)
        /*00d4*/ 	.word	0x00000021


	//----- nvinfo : EIATTR_FRAME_SIZE
	.align		4
.L_35:
        /*00d8*/ 	.byte	0x04, 0x11
        /*00da*/ 	.short	(.L_37 - .L_36)
	.align		4
.L_36:
        /*00dc*/ 	.word	index@($__internal_9_$__cuda_sm3x_div_rn_noftz_f32_slowpath)
        /*00e0*/ 	.word	0x00000000


	//----- nvinfo : EIATTR_FRAME_SIZE
	.align		4
.L_37:
        /*00e4*/ 	.byte	0x04, 0x11
        /*00e6*/ 	.short	(.L_39 - .L_38)
	.align		4
.L_38:
        /*00e8*/ 	.word	index@(combineCorrelationMembersAlignedBufferTiled)
        /*00ec*/ 	.word	0x00000000


	//----- nvinfo : EIATTR_REGCOUNT
	.align		4
.L_39:
        /*00f0*/ 	.byte	0x04, 0x2f
        /*00f2*/ 	.short	(.L_41 - .L_40)
	.align		4
.L_40:
        /*00f4*/ 	.word	index@(combineCorrelationMembersReference)
        /*00f8*/ 	.word	0x00000015


	//----- nvinfo : EIATTR_FRAME_SIZE
	.align		4
.L_41:
        /*00fc*/ 	.byte	0x04, 0x11
        /*00fe*/ 	.short	(.L_43 - .L_42)
	.align		4
.L_42:
        /*0100*/ 	.word	index@($__internal_8_$__cuda_sm3x_div_rn_noftz_f32_slowpath)
        /*0104*/ 	.word	0x00000000


	//----- nvinfo : EIATTR_FRAME_SIZE
	.align		4
.L_43:
        /*0108*/ 	.byte	0x04, 0x11
        /*010a*/ 	.short	(.L_45 - .L_44)
	.align		4
.L_44:
        /*010c*/ 	.word	index@(combineCorrelationMembersReference)
        /*0110*/ 	.word	0x00000000


	//----- nvinfo : EIATTR_REGCOUNT
	.align		4
.L_45:
        /*0114*/ 	.byte	0x04, 0x2f
        /*0116*/ 	.short	(.L_47 - .L_46)
	.align		4
.L_46:
        /*0118*/ 	.word	index@(combineCorrelationMembersReferenceBuffer)
        /*011c*/ 	.word	0x00000013


	//----- nvinfo : EIATTR_FRAME_SIZE
	.align		4
.L_47:
        /*0120*/ 	.byte	0x04, 0x11
        /*0122*/ 	.short	(.L_49 - .L_48)
	.align		4
.L_48:
        /*0124*/ 	.word	index@($__internal_7_$__cuda_sm3x_div_rn_noftz_f32_slowpath)
        /*0128*/ 	.word	0x00000000


	//----- nvinfo : EIATTR_FRAME_SIZE
	.align		4
.L_49:
        /*012c*/ 	.byte	0x04, 0x11
        /*012e*/ 	.short	(.L_51 - .L_50)
	.align		4
.L_50:
        /*0130*/ 	.word	index@(combineCorrelationMembersReferenceBuffer)
        /*0134*/ 	.word	0x00000000


	//----- nvinfo : EIATTR_REGCOUNT
	.align		4
.L_51:
        /*0138*/ 	.byte	0x04, 0x2f
        /*013a*/ 	.short	(.L_53 - .L_52)
	.align		4
.L_52:
        /*013c*/ 	.word	index@(combineCorrelationMembersReferenceBufferTiled)
        /*0140*/ 	.word	0x00000013


	//----- nvinfo : EIATTR_FRAME_SIZE
	.align		4
.L_53:
        /*0144*/ 	.byte	0x04, 0x11
        /*0146*/ 	.short	(.L_55 - .L_54)
	.align		4
.L_54:
        /*0148*/ 	.word	index@($__internal_6_$__cuda_sm3x_div_rn_noftz_f32_slowpath)
        /*014c*/ 	.word	0x00000000


	//----- nvinfo : EIATTR_FRAME_SIZE
	.align		4
.L_55:
        /*0150*/ 	.byte	0x04, 0x11
        /*0152*/ 	.short	(.L_57 - .L_56)
	.align		4
.L_56:
        /*0154*/ 	.word	index@(combineCorrelationMembersReferenceBufferTiled)
        /*0158*/ 	.word	0x00000000


	//----- nvinfo : EIATTR_REGCOUNT
	.align		4
.L_57:
        /*015c*/ 	.byte	0x04, 0x2f
        /*015e*/ 	.short	(.L_59 - .L_58)
	.align		4
.L_58:
        /*0160*/ 	.word	index@(combineCorrelationMembersReferenceAligned)
        /*0164*/ 	.word	0x00000015


	//----- nvinfo : EIATTR_FRAME_SIZE
	.align		4
.L_59:
        /*0168*/ 	.byte	0x04, 0x11
        /*016a*/ 	.short	(.L_61 - .L_60)
	.align		4
.L_60:
        /*016c*/ 	.word	index@($__internal_5_$__cuda_sm3x_div_rn_noftz_f32_slowpath)
        /*0170*/ 	.word	0x00000000


	//----- nvinfo : EIATTR_FRAME_SIZE
	.align		4
.L_61:
        /*0174*/ 	.byte	0x04, 0x11
        /*0176*/ 	.short	(.L_63 - .L_62)
	.align		4
.L_62:
        /*0178*/ 	.word	index@(combineCorrelationMembersReferenceAligned)
        /*017c*/ 	.word	0x00000000


	//----- nvinfo : EIATTR_REGCOUNT
	.align		4
.L_63:
        /*0180*/ 	.byte	0x04, 0x2f
        /*0182*/ 	.short	(.L_65 - .L_64)
	.align		4
.L_64:
        /*0184*/ 	.word	index@(combineCorrelationMembersReferenceAlignedBuffer)
        /*0188*/ 	.word	0x00000013


	//----- nvinfo : EIATTR_FRAME_SIZE
	.align		4
.L_65:
        /*018c*/ 	.byte	0x04, 0x11
        /*018e*/ 	.short	(.L_67 - .L_66)
	.align		4
.L_66:
        /*0190*/ 	.word	index@($__internal_4_$__cuda_sm3x_div_rn_noftz_f32_slowpath)
        /*0194*/ 	.word	0x00000000


	//----- nvinfo : EIATTR_FRAME_SIZE
	.align		4
.L_67:
        /*0198*/ 	.byte	0x04, 0x11
        /*019a*/ 	.short	(.L_69 - .L_68)
	.align		4
.L_68:
        /*019c*/ 	.word	index@(combineCorrelationMembersReferenceAlignedBuffer)
        /*01a0*/ 	.word	0x00000000


	//----- nvinfo : EIATTR_REGCOUNT
	.align		4
.L_69:
        /*01a4*/ 	.byte	0x04, 0x2f
        /*01a6*/ 	.short	(.L_71 - .L_70)
	.align		4
.L_70:
        /*01a8*/ 	.word	index@(combineCorrelationMembersReferenceAlignedBufferTiled)
        /*01ac*/ 	.word	0x00000013


	//----- nvinfo : EIATTR_FRAME_SIZE
	.align		4
.L_71:
        /*01b0*/ 	.byte	0x04, 0x11
        /*01b2*/ 	.short	(.L_73 - .L_72)
	.align		4
.L_72:
        /*01b4*/ 	.word	index@($__internal_3_$__cuda_sm3x_div_rn_noftz_f32_slowpath)
        /*01b8*/ 	.word	0x00000000


	//----- nvinfo : EIATTR_FRAME_SIZE
	.align		4
.L_73:
        /*01bc*/ 	.byte	0x04, 0x11
        /*01be*/ 	.short	(.L_75 - .L_74)
	.align		4
.L_74:
        /*01c0*/ 	.word	index@(combineCorrelationMembersReferenceAlignedBufferTiled)
        /*01c4*/ 	.word	0x00000000


	//----- nvinfo : EIATTR_REGCOUNT
	.align		4
.L_75:
        /*01c8*/ 	.byte	0x04, 0x2f
        /*01ca*/ 	.short	(.L_77 - .L_76)
	.align		4
.L_76:
        /*01cc*/ 	.word	index@(writeGridPositions)
        /*01d0*/ 	.word	0x00000011


	//----- nvinfo : EIATTR_FRAME_SIZE
	.align		4
.L_77:
        /*01d4*/ 	.byte	0x04, 0x11
        /*01d6*/ 	.short	(.L_79 - .L_78)
	.align		4
.L_78:
        /*01d8*/ 	.word	index@($__internal_2_$__cuda_sm3x_div_rn_noftz_f32_slowpath)
        /*01dc*/ 	.word	0x00000000


	//----- nvinfo : EIATTR_FRAME_SIZE
	.align		4
.L_79:
        /*01e0*/ 	.byte	0x04, 0x11
        /*01e2*/ 	.short	(.L_81 - .L_80)
	.align		4
.L_80:
        /*01e4*/ 	.word	index@(writeGridPositions)
        /*01e8*/ 	.word	0x00000000


	//----- nvinfo : EIATTR_REGCOUNT
	.align		4
.L_81:
        /*01ec*/ 	.byte	0x04, 0x2f
        /*01ee*/ 	.short	(.L_83 - .L_82)
	.align		4
.L_82:
        /*01f0*/ 	.word	index@(writeGridPositionsStencil)
        /*01f4*/ 	.word	0x00000011


	//----- nvinfo : EIATTR_FRAME_SIZE
	.align		4
.L_83:
        /*01f8*/ 	.byte	0x04, 0x11
        /*01fa*/ 	.short	(.L_85 - .L_84)
	.align		4
.L_84:
        /*01fc*/ 	.word	index@($__internal_1_$__cuda_sm3x_div_rn_noftz_f32_slowpath)
        /*0200*/ 	.word	0x00000000


	//----- nvinfo : EIATTR_FRAME_SIZE
	.align		4
.L_85:
        /*0204*/ 	.byte	0x04, 0x11
        /*0206*/ 	.short	(.L_87 - .L_86)
	.align		4
.L_86:
        /*0208*/ 	.word	index@(writeGridPositionsStencil)
        /*020c*/ 	.word	0x00000000


	//----- nvinfo : EIATTR_REGCOUNT
	.align		4
.L_87:
        /*0210*/ 	.byte	0x04, 0x2f
        /*0212*/ 	.short	(.L_89 - .L_88)
	.align		4
.L_88:
        /*0214*/ 	.word	index@(unpackStencilValues)
        /*0218*/ 	.word	0x0000000a


	//----- nvinfo : EIATTR_FRAME_SIZE
	.align		4
.L_89:
        /*021c*/ 	.byte	0x04, 0x11
        /*021e*/ 	.short	(.L_91 - .L_90)
	.align		4
.L_90:
        /*0220*/ 	.word	index@(unpackStencilValues)
        /*0224*/ 	.word	0x00000000


	//----- nvinfo : EIATTR_REGCOUNT
	.align		4
.L_91:
        /*0228*/ 	.byte	0x04, 0x2f
        /*022a*/ 	.short	(.L_93 - .L_92)
	.align		4
.L_92:
        /*022c*/ 	.word	index@(writeGridPositionReference)
        /*0230*/ 	.word	0x0000000f


	//----- nvinfo : EIATTR_FRAME_SIZE
	.align		4
.L_93:
        /*0234*/ 	.byte	0x04, 0x11
        /*0236*/ 	.short	(.L_95 - .L_94)
	.align		4
.L_94:
        /*0238*/ 	.word	index@($__internal_0_$__cuda_sm3x_div_rn_noftz_f32_slowpath)
        /*023c*/ 	.word	0x00000000


	//----- nvinfo : EIATTR_FRAME_SIZE
	.align		4
.L_95:
        /*0240*/ 	.byte	0x04, 0x11
        /*0242*/ 	.short	(.L_97 - .L_96)
	.align		4
.L_96:
        /*0244*/ 	.word	index@(writeGridPositionReference)
        /*0248*/ 	.word	0x00000000


	//----- nvinfo : EIATTR_MIN_STACK_SIZE
	.align		4
.L_97:
        /*024c*/ 	.byte	0x04, 0x12
        /*024e*/ 	.short	(.L_99 - .L_98)
	.align		4
.L_98:
        /*0250*/ 	.word	index@(writeGridPositionReference)
        /*0254*/ 	.word	0x00000000


	//----- nvinfo : EIATTR_MIN_STACK_SIZE
	.align		4
.L_99:
        /*0258*/ 	.byte	0x04, 0x12
        /*025a*/ 	.short	(.L_101 - .L_100)
	.align		4
.L_100:
        /*025c*/ 	.word	index@(unpackStencilValues)
        /*0260*/ 	.word	0x00000000


	//----- nvinfo : EIATTR_MIN_STACK_SIZE
	.align		4
.L_101:
        /*0264*/ 	.byte	0x04, 0x12
        /*0266*/ 	.short	(.L_103 - .L_102)
	.align		4
.L_102:
        /*0268*/ 	.word	index@(writeGridPositionsStencil)
        /*026c*/ 	.word	0x00000000


	//----- nvinfo : EIATTR_MIN_STACK_SIZE
	.align		4
.L_103:
        /*0270*/ 	.byte	0x04, 0x12
        /*0272*/ 	.short	(.L_105 - .L_104)
	.align		4
.L_104:
        /*0274*/ 	.word	index@(writeGridPositions)
        /*0278*/ 	.word	0x00000000


	//----- nvinfo : EIATTR_MIN_STACK_SIZE
	.align		4
.L_105:
        /*027c*/ 	.byte	0x04, 0x12
        /*027e*/ 	.short	(.L_107 - .L_106)
	.align		4
.L_106:
        /*0280*/ 	.word	index@(combineCorrelationMembersReferenceAlignedBufferTiled)
        /*0284*/ 	.word	0x00000000


	//----- nvinfo : EIATTR_MIN_STACK_SIZE
	.align		4
.L_107:
        /*0288*/ 	.byte	0x04, 0x12
        /*028a*/ 	.short	(.L_109 - .L_108)
	.align		4
.L_108:
        /*028c*/ 	.word	index@(combineCorrelationMembersReferenceAlignedBuffer)
        /*0290*/ 	.word	0x00000000


	//----- nvinfo : EIATTR_MIN_STACK_SIZE
	.align		4
.L_109:
        /*0294*/ 	.byte	0x04, 0x12
        /*0296*/ 	.short	(.L_111 - .L_110)
	.align		4
.L_110:
        /*0298*/ 	.word	index@(combineCorrelationMembersReferenceAligned)
        /*029c*/ 	.word	0x00000000


	//----- nvinfo : EIATTR_MIN_STACK_SIZE
	.align		4
.L_111:
        /*02a0*/ 	.byte	0x04, 0x12
        /*02a2*/ 	.short	(.L_113 - .L_112)
	.align		4
.L_112:
        /*02a4*/ 	.word	index@(combineCorrelationMembersReferenceBufferTiled)
        /*02a8*/ 	.word	0x00000000


	//----- nvinfo : EIATTR_MIN_STACK_SIZE
	.align		4
.L_113:
        /*02ac*/ 	.byte	0x04, 0x12
        /*02ae*/ 	.short	(.L_115 - .L_114)
	.align		4
.L_114:
        /*02b0*/ 	.word	index@(combineCorrelationMembersReferenceBuffer)
        /*02b4*/ 	.word	0x00000000


	//----- nvinfo : EIATTR_MIN_STACK_SIZE
	.align		4
.L_115:
        /*02b8*/ 	.byte	0x04, 0x12
        /*02ba*/ 	.short	(.L_117 - .L_116)
	.align		4
.L_116:
        /*02bc*/ 	.word	index@(combineCorrelationMembersReference)
        /*02c0*/ 	.word	0x00000000


	//----- nvinfo : EIATTR_MIN_STACK_SIZE
	.align		4
.L_117:
        /*02c4*/ 	.byte	0x04, 0x12
        /*02c6*/ 	.short	(.L_119 - .L_118)
	.align		4
.L_118:
        /*02c8*/ 	.word	index@(combineCorrelationMembersAlignedBufferTiled)
        /*02cc*/ 	.word	0x00000000


	//----- nvinfo : EIATTR_MIN_STACK_SIZE
	.align		4
.L_119:
        /*02d0*/ 	.byte	0x04, 0x12
        /*02d2*/ 	.short	(.L_121 - .L_120)
	.align		4
.L_120:
        /*02d4*/ 	.word	index@(combineCorrelationMembersAlignedBuffer)
        /*02d8*/ 	.word	0x00000000


	//----- nvinfo : EIATTR_MIN_STACK_SIZE
	.align		4
.L_121:
        /*02dc*/ 	.byte	0x04, 0x12
        /*02de*/ 	.short	(.L_123 - .L_122)
	.align		4
.L_122:
        /*02e0*/ 	.word	index@(combineCorrelationMembersAligned)
        /*02e4*/ 	.word	0x00000000


	//----- nvinfo : EIATTR_MIN_STACK_SIZE
	.align		4
.L_123:
        /*02e8*/ 	.byte	0x04, 0x12
        /*02ea*/ 	.short	(.L_125 - .L_124)
	.align		4
.L_124:
        /*02ec*/ 	.word	index@(combineCorrelationMembersBufferTiled)
        /*02f0*/ 	.word	0x00000000


	//----- nvinfo : EIATTR_MIN_STACK_SIZE
	.align		4
.L_125:
        /*02f4*/ 	.byte	0x04, 0x12
        /*02f6*/ 	.short	(.L_127 - .L_126)
	.align		4
.L_126:
        /*02f8*/ 	.word	index@(combineCorrelationMembersBuffer)
        /*02fc*/ 	.word	0x00000000


	//----- nvinfo : EIATTR_MIN_STACK_SIZE
	.align		4
.L_127:
        /*0300*/ 	.byte	0x04, 0x12
        /*0302*/ 	.short	(.L_129 - .L_128)
	.align		4
.L_128:
        /*0304*/ 	.word	index@(combineCorrelationMembers)
        /*0308*/ 	.word	0x00000000


	//----- nvinfo : EIATTR_MIN_STACK_SIZE
	.align		4
.L_129:
        /*030c*/ 	.byte	0x04, 0x12
        /*030e*/ 	.short	(.L_131 - .L_130)
	.align		4
.L_130:
        /*0310*/ 	.word	index@(memcpyFloatClampToZero)
        /*0314*/ 	.word	0x00000000
.L_131:


//--------------------- .nv.compat                --------------------------
	.section	.nv.compat,"",@"SHT_CUDA_COMPAT_INFO"
	.align	4
        /*0000*/ 	.byte	0x02, 0x09, 0x00, 0x00, 0x02, 0x02, 0x02, 0x00, 0x02, 0x05, 0x05, 0x00, 0x03, 0x07, 0x01, 0x01
        /*0010*/ 	.byte	0x02, 0x03, 0x00, 0x00, 0x02, 0x06, 0x01, 0x00, 0x04, 0x0b, 0x08, 0x00, 0x01, 0x00, 0x00, 0x00
        /*0020*/ 	.byte	0x00, 0x00, 0x00, 0x00


//--------------------- .nv.info.writeGridPositionReference --------------------------
	.section	.nv.info.writeGridPositionReference,"",@"SHT_CUDA_INFO"
	.sectionflags	@""
	.align	4


	//----- nvinfo : EIATTR_CUDA_API_VERSION
	.align		4
        /*0000*/ 	.byte	0x04, 0x37
        /*0002*/ 	.short	(.L_133 - .L_132)
.L_132:
        /*0004*/ 	.word	0x00000082


	//----- nvinfo : EIATTR_KPARAM_INFO
	.align		4
.L_133:
        /*0008*/ 	.byte	0x04, 0x17
        /*000a*/ 	.short	(.L_135 - .L_134)
.L_134:
        /*000c*/ 	.word	0x00000000
        /*0010*/ 	.short	0x0004
        /*0012*/ 	.short	0x0018
        /*0014*/ 	.byte	0x00, 0xf5, 0x21, 0x00


	//----- nvinfo : EIATTR_KPARAM_INFO
	.align		4
.L_135:
        /*0018*/ 	.byte	0x04, 0x17
        /*001a*/ 	.short	(.L_137 - .L_136)
.L_136:
        /*001c*/ 	.word	0x00000000
        /*0020*/ 	.short	0x0003
        /*0022*/ 	.short	0x000c
        /*0024*/ 	.byte	0x00, 0xf0, 0x31, 0x00


	//----- nvinfo : EIATTR_KPARAM_INFO
	.align		4
.L_137:
        /*0028*/ 	.byte	0x04, 0x17
        /*002a*/ 	.short	(.L_139 - .L_138)
.L_138:
        /*002c*/ 	.word	0x00000000
        /*0030*/ 	.short	0x0002
        /*0032*/ 	.short	0x0008
        /*0034*/ 	.byte	0x00, 0xf0, 0x11, 0x00


	//----- nvinfo : EIATTR_KPARAM_INFO
	.align		4
.L_139:
        /*0038*/ 	.byte	0x04, 0x17
        /*003a*/ 	.short	(.L_141 - .L_140)
.L_140:
        /*003c*/ 	.word	0x00000000
        /*0040*/ 	.short	0x0001
        /*0042*/ 	.short	0x0004
        /*0044*/ 	.byte	0x00, 0xf0, 0x11, 0x00


	//----- nvinfo : EIATTR_KPARAM_INFO
	.align		4
.L_141:
        /*0048*/ 	.byte	0x04, 0x17
        /*004a*/ 	.short	(.L_143 - .L_142)
.L_142:
        /*004c*/ 	.word	0x00000000
        /*0050*/ 	.short	0x0000
        /*0052*/ 	.short	0x0000
        /*0054*/ 	.byte	0x00, 0xf0, 0x11, 0x00


	//----- nvinfo : EIATTR_SPARSE_MMA_MASK
	.align		4
.L_143:
        /*0058*/ 	.byte	0x03, 0x50
        /*005a*/ 	.short	0x0000


	//----- nvinfo : EIATTR_MAXREG_COUNT
	.align		4
        /*005c*/ 	.byte	0x03, 0x1b
        /*005e*/ 	.short	0x00ff


	//----- nvinfo : EIATTR_MERCURY_ISA_VERSION
	.align		4
        /*0060*/ 	.byte	0x03, 0x5f
        /*0062*/ 	.short	0x0101


	//----- nvinfo : EIATTR_VRC_CTA_INIT_COUNT
	.align		4
        /*0064*/ 	.byte	0x02, 0x4a
	.zero		1
	.zero		1


	//----- nvinfo : EIATTR_EXIT_INSTR_OFFSETS
	.align		4
        /*0068*/ 	.byte	0x04, 0x1c
        /*006a*/ 	.short	(.L_145 - .L_144)


	//   ....[0]....
.L_144:
        /*006c*/ 	.word	0x00000070


	//   ....[1]....
        /*0070*/ 	.word	0x00000440


	//----- nvinfo : EIATTR_CRS_STACK_SIZE
	.align		4
.L_145:
        /*0074*/ 	.byte	0x04, 0x1e
        /*0076*/ 	.short	(.L_147 - .L_146)
.L_146:
        /*0078*/ 	.word	0x00000000


	//----- nvinfo : EIATTR_CBANK_PARAM_SIZE
	.align		4
.L_147:
        /*007c*/ 	.byte	0x03, 0x19
        /*007e*/ 	.short	0x0020


	//----- nvinfo : EIATTR_PARAM_CBANK
	.align		4
        /*0080*/ 	.byte	0x04, 0x0a
        /*0082*/ 	.short	(.L_149 - .L_148)
	.align		4
.L_148:
        /*0084*/ 	.word	index@(.nv.constant0.writeGridPositionReference)
        /*0088*/ 	.short	0x0380
        /*008a*/ 	.short	0x0020


	//----- nvinfo : EIATTR_SW_WAR
	.align		4
.L_149:
        /*008c*/ 	.byte	0x04, 0x36
        /*008e*/ 	.short	(.L_151 - .L_150)
.L_150:
        /*0090*/ 	.word	0x00000008
.L_151:


//--------------------- .nv.info.unpackStencilValues --------------------------
	.section	.nv.info.unpackStencilValues,"",@"SHT_CUDA_INFO"
	.sectionflags	@""
	.align	4


	//----- nvinfo : EIATTR_CUDA_API_VERSION
	.align		4
        /*0000*/ 	.byte	0x04, 0x37
        /*0002*/ 	.short	(.L_153 - .L_152)
.L_152:
        /*0004*/ 	.word	0x00000082


	//----- nvinfo : EIATTR_KPARAM_INFO
	.align		4
.L_153:
        /*0008*/ 	.byte	0x04, 0x17
        /*000a*/ 	.short	(.L_155 - .L_154)
.L_154:
        /*000c*/ 	.word	0x00000000
        /*0010*/ 	.short	0x0003
        /*0012*/ 	.short	0x0018
        /*0014*/ 	.byte	0x00, 0xf5, 0x21, 0x00


	//----- nvinfo : EIATTR_KPARAM_INFO
	.align		4
.L_155:
        /*0018*/ 	.byte	0x04, 0x17
        /*001a*/ 	.short	(.L_157 - .L_156)
.L_156:
        /*001c*/ 	.word	0x00000000
        /*0020*/ 	.short	0x0002
        /*0022*/ 	.short	0x0010
        /*0024*/ 	.byte	0x00, 0xf5, 0x21, 0x00


	//----- nvinfo : EIATTR_KPARAM_INFO
	.align		4
.L_157:
        /*0028*/ 	.byte	0x04, 0x17
        /*002a*/ 	.short	(.L_159 - .L_158)
.L_158:
        /*002c*/ 	.word	0x00000000
        /*0030*/ 	.short	0x0001
        /*0032*/ 	.short	0x0008
        /*0034*/ 	.byte	0x00, 0xf5, 0x21, 0x00


	//----- nvinfo : EIATTR_KPARAM_INFO
	.align		4
.L_159:
        /*0038*/ 	.byte	0x04, 0x17
        /*003a*/ 	.short	(.L_161 - .L_160)
.L_160:
        /*003c*/ 	.word	0x00000000
        /*0040*/ 	.short	0x0000
        /*0042*/ 	.short	0x0000
        /*0044*/ 	.byte	0x00, 0xf0, 0x11, 0x00


	//----- nvinfo : EIATTR_SPARSE_MMA_MASK
	.align		4
.L_161:
        /*0048*/ 	.byte	0x03, 0x50
        /*004a*/ 	.short	0x0000


	//----- nvinfo : EIATTR_MAXREG_COUNT
	.align		4
        /*004c*/ 	.byte	0x03, 0x1b
        /*004e*/ 	.short	0x00ff


	//----- nvinfo : EIATTR_MERCURY_ISA_VERSION
	.align		4
        /*0050*/ 	.byte	0x03, 0x5f
        /*0052*/ 	.short	0x0101


	//----- nvinfo : EIATTR_VRC_CTA_INIT_COUNT
	.align		4
        /*0054*/ 	.byte	0x02, 0x4a
	.zero		1
	.zero		1


	//----- nvinfo : EIATTR_EXIT_INSTR_OFFSETS
	.align		4
        /*0058*/ 	.byte	0x04, 0x1c
        /*005a*/ 	.short	(.L_163 - .L_162)


	//   ....[0]....
.L_162:
        /*005c*/ 	.word	0x00000070


	//   ....[1]....
        /*0060*/ 	.word	0x00000120


	//----- nvinfo : EIATTR_CBANK_PARAM_SIZE
	.align		4
.L_163:
        /*0064*/ 	.byte	0x03, 0x19
        /*0066*/ 	.short	0x0020


	//----- nvinfo : EIATTR_PARAM_CBANK
	.align		4
        /*0068*/ 	.byte	0x04, 0x0a
        /*006a*/ 	.short	(.L_165 - .L_164)
	.align		4
.L_164:
        /*006c*/ 	.word	index@(.nv.constant0.unpackStencilValues)
        /*0070*/ 	.short	0x0380
        /*0072*/ 	.short	0x0020


	//----- nvinfo : EIATTR_SW_WAR
	.align		4
.L_165:
        /*0074*/ 	.byte	0x04, 0x36
        /*0076*/ 	.short	(.L_167 - .L_166)
.L_166:
        /*0078*/ 	.word	0x00000008
.L_167:


//--------------------- .nv.info.writeGridPositionsStencil --------------------------
	.section	.nv.info.writeGridPositionsStencil,"",@"SHT_CUDA_INFO"
	.sectionflags	@""
	.align	4


	//----- nvinfo : EIATTR_CUDA_API_VERSION
	.align		4
        /*0000*/ 	.byte	0x04, 0x37
        /*0002*/ 	.short	(.L_169 - .L_168)
.L_168:
        /*0004*/ 	.word	0x00000082


	//----- nvinfo : EIATTR_KPARAM_INFO
	.align		4
.L_169:
        /*0008*/ 	.byte	0x04, 0x17
        /*000a*/ 	.short	(.L_171 - .L_170)
.L_170:
        /*000c*/ 	.word	0x00000000
        /*0010*/ 	.short	0x0007
        /*0012*/ 	.short	0x0028
        /*0014*/ 	.byte	0x00, 0xf5, 0x21, 0x00


	//----- nvinfo : EIATTR_KPARAM_INFO
	.align		4
.L_171:
        /*0018*/ 	.byte	0x04, 0x17
        /*001a*/ 	.short	(.L_173 - .L_172)
.L_172:
        /*001c*/ 	.word	0x00000000
        /*0020*/ 	.short	0x0006
        /*0022*/ 	.short	0x0020
        /*0024*/ 	.byte	0x00, 0xf0, 0x11, 0x00


	//----- nvinfo : EIATTR_KPARAM_INFO
	.align		4
.L_173:
        /*0028*/ 	.byte	0x04, 0x17
        /*002a*/ 	.short	(.L_175 - .L_174)
.L_174:
        /*002c*/ 	.word	0x00000000
        /*0030*/ 	.short	0x0005
        /*0032*/ 	.short	0x0018
        /*0034*/ 	.byte	0x00, 0xf5, 0x21, 0x00


	//----- nvinfo : EIATTR_KPARAM_INFO
	.align		4
.L_175:
        /*0038*/ 	.byte	0x04, 0x17
        /*003a*/ 	.short	(.L_177 - .L_176)
.L_176:
        /*003c*/ 	.word	0x00000000
        /*0040*/ 	.short	0x0004
        /*0042*/ 	.short	0x0010
        /*0044*/ 	.byte	0x00, 0xf0, 0x11, 0x00


	//----- nvinfo : EIATTR_KPARAM_INFO
	.align		4
.L_177:
        /*0048*/ 	.byte	0x04, 0x17
        /*004a*/ 	.short	(.L_179 - .L_178)
.L_178:
        /*004c*/ 	.word	0x00000000
        /*0050*/ 	.short	0x0003
        /*0052*/ 	.short	0x000c
        /*0054*/ 	.byte	0x00, 0xf0, 0x11, 0x00


	//----- nvinfo : EIATTR_KPARAM_INFO
	.align		4
.L_179:
        /*0058*/ 	.byte	0x04, 0x17
        /*005a*/ 	.short	(.L_181 - .L_180)
.L_180:
        /*005c*/ 	.word	0x00000000
        /*0060*/ 	.short	0x0002
        /*0062*/ 	.short	0x0008
        /*0064*/ 	.byte	0x00, 0xf0, 0x11, 0x00


	//----- nvinfo : EIATTR_KPARAM_INFO
	.align		4
.L_181:
        /*0068*/ 	.byte	0x04, 0x17
        /*006a*/ 	.short	(.L_183 - .L_182)
.L_182:
        /*006c*/ 	.word	0x00000000
        /*0070*/ 	.short	0x0001
        /*0072*/ 	.short	0x0004
        /*0074*/ 	.byte	0x00, 0xf0, 0x11, 0x00


	//----- nvinfo : EIATTR_KPARAM_INFO
	.align		4
.L_183:
        /*0078*/ 	.byte	0x04, 0x17
        /*007a*/ 	.short	(.L_185 - .L_184)
.L_184:
        /*007c*/ 	.word	0x00000000
        /*0080*/ 	.short	0x0000
        /*0082*/ 	.short	0x0000
        /*0084*/ 	.byte	0x00, 0xf0, 0x11, 0x00


	//----- nvinfo : EIATTR_SPARSE_MMA_MASK
	.align		4
.L_185:
        /*0088*/ 	.byte	0x03, 0x50
        /*008a*/ 	.short	0x0000


	//----- nvinfo : EIATTR_MAXREG_COUNT
	.align		4
        /*008c*/ 	.byte	0x03, 0x1b
        /*008e*/ 	.short	0x00ff


	//----- nvinfo : EIATTR_MERCURY_ISA_VERSION
	.align		4
        /*0090*/ 	.byte	0x03, 0x5f
        /*0092*/ 	.short	0x0101


	//----- nvinfo : EIATTR_VRC_CTA_INIT_COUNT
	.align		4
        /*0094*/ 	.byte	0x02, 0x4a
	.zero		1
	.zero		1


	//----- nvinfo : EIATTR_EXIT_INSTR_OFFSETS
	.align		4
        /*0098*/ 	.byte	0x04, 0x1c
        /*009a*/ 	.short	(.L_187 - .L_186)


	//   ....[0]....
.L_186:
        /*009c*/ 	.word	0x00000070


	//   ....[1]....
        /*00a0*/ 	.word	0x000008d0


	//----- nvinfo : EIATTR_CRS_STACK_SIZE
	.align		4
.L_187:
        /*00a4*/ 	.byte	0x04, 0x1e
        /*00a6*/ 	.short	(.L_189 - .L_188)
.L_188:
        /*00a8*/ 	.word	0x00000000


	//----- nvinfo : EIATTR_CBANK_PARAM_SIZE
	.align		4
.L_189:
        /*00ac*/ 	.byte	0x03, 0x19
        /*00ae*/ 	.short	0x0030


	//----- nvinfo : EIATTR_PARAM_CBANK
	.align		4
        /*00b0*/ 	.byte	0x04, 0x0a
        /*00b2*/ 	.short	(.L_191 - .L_190)
	.align		4
.L_190:
        /*00b4*/ 	.word	index@(.nv.constant0.writeGridPositionsStencil)
        /*00b8*/ 	.short	0x0380
        /*00ba*/ 	.short	0x0030


	//----- nvinfo : EIATTR_SW_WAR
	.align		4
.L_191:
        /*00bc*/ 	.byte	0x04, 0x36
        /*00be*/ 	.short	(.L_193 - .L_192)
.L_192:
        /*00c0*/ 	.word	0x00000008
.L_193:


//--------------------- .nv.info.writeGridPositions --------------------------
	.section	.nv.info.writeGridPositions,"",@"SHT_CUDA_INFO"
	.sectionflags	@""
	.align	4


	//----- nvinfo : EIATTR_CUDA_API_VERSION
	.align		4
        /*0000*/ 	.byte	0x04, 0x37
        /*0002*/ 	.short	(.L_195 - .L_194)
.L_194:
        /*0004*/ 	.word	0x00000082


	//----- nvinfo : EIATTR_KPARAM_INFO
	.align		4
.L_195:
        /*0008*/ 	.byte	0x04, 0x17
        /*000a*/ 	.short	(.L_197 - .L_196)
.L_196:
        /*000c*/ 	.word	0x00000000
        /*0010*/ 	.short	0x0006
        /*0012*/ 	.short	0x0020
        /*0014*/ 	.byte	0x00, 0xf0, 0x11, 0x00


	//----- nvinfo : EIATTR_KPARAM_INFO
	.align		4
.L_197:
        /*0018*/ 	.byte	0x04, 0x17
        /*001a*/ 	.short	(.L_199 - .L_198)
.L_198:
        /*001c*/ 	.word	0x00000000
        /*0020*/ 	.short	0x0005
        /*0022*/ 	.short	0x0018
        /*0024*/ 	.byte	0x00, 0xf5, 0x21, 0x00


	//----- nvinfo : EIATTR_KPARAM_INFO
	.align		4
.L_199:
        /*0028*/ 	.byte	0x04, 0x17
        /*002a*/ 	.short	(.L_201 - .L_200)
.L_200:
        /*002c*/ 	.word	0x00000000
        /*0030*/ 	.short	0x0004
        /*0032*/ 	.short	0x0010
        /*0034*/ 	.byte	0x00, 0xf0, 0x11, 0x00


	//----- nvinfo : EIATTR_KPARAM_INFO
	.align		4
.L_201:
        /*0038*/ 	.byte	0x04, 0x17
        /*003a*/ 	.short	(.L_203 - .L_202)
.L_202:
        /*003c*/ 	.word	0x00000000
        /*0040*/ 	.short	0x0003
        /*0042*/ 	.short	0x000c
        /*0044*/ 	.byte	0x00, 0xf0, 0x11, 0x00


	//----- nvinfo : EIATTR_KPARAM_INFO
	.align		4
.L_203:
        /*0048*/ 	.byte	0x04, 0x17
        /*004a*/ 	.short	(.L_205 - .L_204)
.L_204:
        /*004c*/ 	.word	0x00000000
        /*0050*/ 	.short	0x0002
        /*0052*/ 	.short	0x0008
        /*0054*/ 	.byte	0x00, 0xf0, 0x11, 0x00


	//----- nvinfo : EIATTR_KPARAM_INFO
	.align		4
.L_205:
        /*0058*/ 	.byte	0x04, 0x17
        /*005a*/ 	.short	(.L_207 - .L_206)
.L_206:
        /*005c*/ 	.word	0x00000000
        /*0060*/ 	.short	0x0001
        /*0062*/ 	.short	0x0004
        /*0064*/ 	.byte	0x00, 0xf0, 0x11, 0x00


	//----- nvinfo : EIATTR_KPARAM_INFO
	.align		4
.L_207:
        /*0068*/ 	.byte	0x04, 0x17
        /*006a*/ 	.short	(.L_209 - .L_208)
.L_208:
        /*006c*/ 	.word	0x00000000
        /*0070*/ 	.short	0x0000
        /*0072*/ 	.short	0x0000
        /*0074*/ 	.byte	0x00, 0xf0, 0x11, 0x00


	//----- nvinfo : EIATTR_SPARSE_MMA_MASK
	.align		4
.L_209:
        /*0078*/ 	.byte	0x03, 0x50
        /*007a*/ 	.short	0x0000


	//----- nvinfo : EIATTR_MAXREG_COUNT
	.align		4
        /*007c*/ 	.byte	0x03, 0x1b
        /*007e*/ 	.short	0x00ff


	//----- nvinfo : EIATTR_MERCURY_ISA_VERSION
	.align		4
        /*0080*/ 	.byte	0x03, 0x5f
        /*0082*/ 	.short	0x0101


	//----- nvinfo : EIATTR_VRC_CTA_INIT_COUNT
	.align		4
        /*0084*/ 	.byte	0x02, 0x4a
	.zero		1
	.zero		1


	//----- nvinfo : EIATTR_EXIT_INSTR_OFFSETS
	.align		4
        /*0088*/ 	.byte	0x04, 0x1c
        /*008a*/ 	.short	(.L_211 - .L_210)


	//   ....[0]....
.L_210:
        /*008c*/ 	.word	0x00000070


	//   ....[1]....
        /*0090*/ 	.word	0x000008a0


	//----- nvinfo : EIATTR_CRS_STACK_SIZE
	.align		4
.L_211:
        /*0094*/ 	.byte	0x04, 0x1e
        /*0096*/ 	.short	(.L_213 - .L_212)
.L_212:
        /*0098*/ 	.word	0x00000000


	//----- nvinfo : EIATTR_CBANK_PARAM_SIZE
	.align		4
.L_213:
        /*009c*/ 	.byte	0x03, 0x19
        /*009e*/ 	.short	0x0024


	//----- nvinfo : EIATTR_PARAM_CBANK
	.align		4
        /*00a0*/ 	.byte	0x04, 0x0a
        /*00a2*/ 	.short	(.L_215 - .L_214)
	.align		4
.L_214:
        /*00a4*/ 	.word	index@(.nv.constant0.writeGridPositions)
        /*00a8*/ 	.short	0x0380
        /*00aa*/ 	.short	0x0024


	//----- nvinfo : EIATTR_SW_WAR
	.align		4
.L_215:
        /*00ac*/ 	.byte	0x04, 0x36
        /*00ae*/ 	.short	(.L_217 - .L_216)
.L_216:
        /*00b0*/ 	.word	0x00000008
.L_217:


//--------------------- .nv.info.combineCorrelationMembersReferenceAlignedBufferTiled --------------------------
	.section	.nv.info.combineCorrelationMembersReferenceAlignedBufferTiled,"",@"SHT_CUDA_INFO"
	.sectionflags	@""
	.align	4


	//----- nvinfo : EIATTR_CUDA_API_VERSION
	.align		4
        /*0000*/ 	.byte	0x04, 0x37
        /*0002*/ 	.short	(.L_219 - .L_218)
.L_218:
        /*0004*/ 	.word	0x00000082


	//----- nvinfo : EIATTR_KPARAM_INFO
	.align		4
.L_219:
        /*0008*/ 	.byte	0x04, 0x17
        /*000a*/ 	.short	(.L_221 - .L_220)
.L_220:
        /*000c*/ 	.word	0x00000000
        /*0010*/ 	.short	0x0009
        /*0012*/ 	.short	0x0038
        /*0014*/ 	.byte	0x00, 0xf0, 0x11, 0x00


	//----- nvinfo : EIATTR_KPARAM_INFO
	.align		4
.L_221:
        /*0018*/ 	.byte	0x04, 0x17
        /*001a*/ 	.short	(.L_223 - .L_222)
.L_222:
        /*001c*/ 	.word	0x00000000
        /*0020*/ 	.short	0x0008
        /*0022*/ 	.short	0x0030
        /*0024*/ 	.byte	0x00, 0xf5, 0x21, 0x00


	//----- nvinfo : EIATTR_KPARAM_INFO
	.align		4
.L_223:
        /*0028*/ 	.byte	0x04, 0x17
        /*002a*/ 	.short	(.L_225 - .L_224)
.L_224:
        /*002c*/ 	.word	0x00000000
        /*0030*/ 	.short	0x0007
        /*0032*/ 	.short	0x0028
        /*0034*/ 	.byte	0x00, 0xf5, 0x21, 0x00


	//----- nvinfo : EIATTR_KPARAM_INFO
	.align		4
.L_225:
        /*0038*/ 	.byte	0x04, 0x17
        /*003a*/ 	.short	(.L_227 - .L_226)
.L_226:
        /*003c*/ 	.word	0x00000000
        /*0040*/ 	.short	0x0006
        /*0042*/ 	.short	0x0020
        /*0044*/ 	.byte	0x00, 0xf0, 0x11, 0x00


	//----- nvinfo : EIATTR_KPARAM_INFO
	.align		4
.L_227:
        /*0048*/ 	.byte	0x04, 0x17
        /*004a*/ 	.short	(.L_229 - .L_228)
.L_228:
        /*004c*/ 	.word	0x00000000
        /*0050*/ 	.short	0x0005
        /*0052*/ 	.short	0x001c
        /*0054*/ 	.byte	0x00, 0xf0, 0x11, 0x00


	//----- nvinfo : EIATTR_KPARAM_INFO
	.align		4
.L_229:
        /*0058*/ 	.byte	0x04, 0x17
        /*005a*/ 	.short	(.L_231 - .L_230)
.L_230:
        /*005c*/ 	.word	0x00000000
        /*0060*/ 	.short	0x0004
        /*0062*/ 	.short	0x0010
        /*0064*/ 	.byte	0x00, 0xf0, 0x31, 0x00


	//----- nvinfo : EIATTR_KPARAM_INFO
	.align		4
.L_231:
        /*0068*/ 	.byte	0x04, 0x17
        /*006a*/ 	.short	(.L_233 - .L_232)
.L_232:
        /*006c*/ 	.word	0x00000000
        /*0070*/ 	.short	0x0003
        /*0072*/ 	.short	0x000c
        /*0074*/ 	.byte	0x00, 0xf0, 0x11, 0x00


	//----- nvinfo : EIATTR_KPARAM_INFO
	.align		4
.L_233:
        /*0078*/ 	.byte	0x04, 0x17
        /*007a*/ 	.short	(.L_235 - .L_234)
.L_234:
        /*007c*/ 	.word	0x00000000
        /*0080*/ 	.short	0x0002
        /*0082*/ 	.short	0x0008
        /*0084*/ 	.byte	0x00, 0xf0, 0x11, 0x00


	//----- nvinfo : EIATTR_KPARAM_INFO
	.align		4
.L_235:
        /*0088*/ 	.byte	0x04, 0x17
        /*008a*/ 	.short	(.L_237 - .L_236)
.L_236:
        /*008c*/ 	.word	0x00000000
        /*0090*/ 	.short	0x0001
        /*0092*/ 	.short	0x0004
        /*0094*/ 	.byte	0x00, 0xf0, 0x11, 0x00


	//----- nvinfo : EIATTR_KPARAM_INFO
	.align		4
.L_237:
        /*0098*/ 	.byte	0x04, 0x17
        /*009a*/ 	.short	(.L_239 - .L_238)
.L_238:
        /*009c*/ 	.word	0x00000000
        /*00a0*/ 	.short	0x0000
        /*00a2*/ 	.short	0x0000
        /*00a4*/ 	.byte	0x00, 0xf0, 0x11, 0x00


	//----- nvinfo : EIATTR_SPARSE_MMA_MASK
	.align		4
.L_239:
        /*00a8*/ 	.byte	0x03, 0x50
        /*00aa*/ 	.short	0x0000


	//----- nvinfo : EIATTR_MAXREG_COUNT
	.align		4
        /*00ac*/ 	.byte	0x03, 0x1b
        /*00ae*/ 	.short	0x00ff


	//----- nvinfo : EIATTR_MERCURY_ISA_VERSION
	.align		4
        /*00b0*/ 	.byte	0x03, 0x5f
        /*00b2*/ 	.short	0x0101


	//----- nvinfo : EIATTR_VRC_CTA_INIT_COUNT
	.align		4
        /*00b4*/ 	.byte	0x02, 0x4a
	.zero		1
	.zero		1


	//----- nvinfo : EIATTR_EXIT_INSTR_OFFSETS
	.align		4
        /*00b8*/ 	.byte	0x04, 0x1c
        /*00ba*/ 	.short	(.L_241 - .L_240)


	//   ....[0]....
.L_240:
        /*00bc*/ 	.word	0x00000070


	//   ....[1]....
        /*00c0*/ 	.word	0x000006a0


	//----- nvinfo : EIATTR_CRS_STACK_SIZE
	.align		4
.L_241:
        /*00c4*/ 	.byte	0x04, 0x1e
        /*00c6*/ 	.short	(.L_243 - .L_242)
.L_242:
        /*00c8*/ 	.word	0x00000000


	//----- nvinfo : EIATTR_CBANK_PARAM_SIZE
	.align		4
.L_243:
        /*00cc*/ 	.byte	0x03, 0x19
        /*00ce*/ 	.short	0x003c


	//----- nvinfo : EIATTR_PARAM_CBANK
	.align		4
        /*00d0*/ 	.byte	0x04, 0x0a
        /*00d2*/ 	.short	(.L_245 - .L_244)
	.align		4
.L_244:
        /*00d4*/ 	.word	index@(.nv.constant0.combineCorrelationMembersReferenceAlignedBufferTiled)
        /*00d8*/ 	.short	0x0380
        /*00da*/ 	.short	0x003c


	//----- nvinfo : EIATTR_SW_WAR
	.align		4
.L_245:
        /*00dc*/ 	.byte	0x04, 0x36
        /*00de*/ 	.short	(.L_247 - .L_246)
.L_246:
        /*00e0*/ 	.word	0x00000008
.L_247:


//--------------------- .nv.info.combineCorrelationMembersReferenceAlignedBuffer --------------------------
	.section	.nv.info.combineCorrelationMembersReferenceAlignedBuffer,"",@"SHT_CUDA_INFO"
	.sectionflags	@""
	.align	4


	//----- nvinfo : EIATTR_CUDA_API_VERSION
	.align		4
        /*0000*/ 	.byte	0x04, 0x37
        /*0002*/ 	.short	(.L_249 - .L_248)
.L_248:
        /*0004*/ 	.word	0x00000082


	//----- nvinfo : EIATTR_KPARAM_INFO
	.align		4
.L_249:
        /*0008*/ 	.byte	0x04, 0x17
        /*000a*/ 	.short	(.L_251 - .L_250)
.L_250:
        /*000c*/ 	.word	0x00000000
        /*0010*/ 	.short	0x0009
        /*0012*/ 	.short	0x0038
        /*0014*/ 	.byte	0x00, 0xf0, 0x11, 0x00


	//----- nvinfo : EIATTR_KPARAM_INFO
	.align		4
.L_251:
        /*0018*/ 	.byte	0x04, 0x17
        /*001a*/ 	.short	(.L_253 - .L_252)
.L_252:
        /*001c*/ 	.word	0x00000000
        /*0020*/ 	.short	0x0008
        /*0022*/ 	.short	0x0030
        /*0024*/ 	.byte	0x00, 0xf5, 0x21, 0x00


	//----- nvinfo : EIATTR_KPARAM_INFO
	.align		4
.L_253:
        /*0028*/ 	.byte	0x04, 0x17
        /*002a*/ 	.short	(.L_255 - .L_254)
.L_254:
        /*002c*/ 	.word	0x00000000
        /*0030*/ 	.short	0x0007
        /*0032*/ 	.short	0x0028
        /*0034*/ 	.byte	0x00, 0xf5, 0x21, 0x00


	//----- nvinfo : EIATTR_KPARAM_INFO
	.align		4
.L_255:
        /*0038*/ 	.byte	0x04, 0x17
        /*003a*/ 	.short	(.L_257 - .L_256)
.L_256:
        /*003c*/ 	.word	0x00000000
        /*0040*/ 	.short	0x0006
        /*0042*/ 	.short	0x0020
        /*0044*/ 	.byte	0x00, 0xf0, 0x11, 0x00


	//----- nvinfo : EIATTR_KPARAM_INFO
	.align		4
.L_257:
        /*0048*/ 	.byte	0x04, 0x17
        /*004a*/ 	.short	(.L_259 - .L_258)
.L_258:
        /*004c*/ 	.word	0x00000000
        /*0050*/ 	.short	0x0005
        /*0052*/ 	.short	0x001c
        /*0054*/ 	.byte	0x00, 0xf0, 0x11, 0x00


	//----- nvinfo : EIATTR_KPARAM_INFO
	.align		4
.L_259:
        /*0058*/ 	.byte	0x04, 0x17
        /*005a*/ 	.short	(.L_261 - .L_260)
.L_260:
        /*005c*/ 	.word	0x00000000
        /*0060*/ 	.short	0x0004
        /*0062*/ 	.short	0x0010
        /*0064*/ 	.byte	0x00, 0xf0, 0x31, 0x00


	//----- nvinfo : EIATTR_KPARAM_INFO
	.align		4
.L_261:
        /*0068*/ 	.byte	0x04, 0x17
        /*006a*/ 	.short	(.L_263 - .L_262)
.L_262:
        /*006c*/ 	.word	0x00000000
        /*0070*/ 	.short	0x0003
        /*0072*/ 	.short	0x000c
        /*0074*/ 	.byte	0x00, 0xf0, 0x11, 0x00


	//----- nvinfo : EIATTR_KPARAM_INFO
	.align		4
.L_263:
        /*0078*/ 	.byte	0x04, 0x17
        /*007a*/ 	.short	(.L_265 - .L_264)
.L_264:
        /*007c*/ 	.word	0x00000000
        /*0080*/ 	.short	0x0002
        /*0082*/ 	.short	0x0008
        /*0084*/ 	.byte	0x00, 0xf0, 0x11, 0x00


	//----- nvinfo : EIATTR_KPARAM_INFO
	.align		4
.L_265:
        /*0088*/ 	.byte	0x04, 0x17
        /*008a*/ 	.short	(.L_267 - .L_266)
.L_266:
        /*008c*/ 	.word	0x00000000
        /*0090*/ 	.short	0x0001
        /*0092*/ 	.short	0x0004
        /*0094*/ 	.byte	0x00, 0xf0, 0x11, 0x00


	//----- nvinfo : EIATTR_KPARAM_INFO
	.align		4
.L_267:
        /*0098*/ 	.byte	0x04, 0x17
        /*009a*/ 	.short	(.L_269 - .L_268)
.L_268:
        /*009c*/ 	.word	0x00000000
        /*00a0*/ 	.short	0x0000
        /*00a2*/ 	.short	0x0000
        /*00a4*/ 	.byte	0x00, 0xf0, 0x11, 0x00


	//----- nvinfo : EIATTR_SPARSE_MMA_MASK
	.align		4
.L_269:
        /*00a8*/ 	.byte	0x03, 0x50
        /*00aa*/ 	.short	0x0000


	//----- nvinfo : EIATTR_MAXREG_COUNT
	.align		4
        /*00ac*/ 	.byte	0x03, 0x1b
        /*00ae*/ 	.short	0x00ff


	//----- nvinfo : EIATTR_MERCURY_ISA_VERSION
	.align		4
        /*00b0*/ 	.byte	0x03, 0x5f
        /*00b2*/ 	.short	0x0101


	//----- nvinfo : EIATTR_VRC_CTA_INIT_COUNT
	.align		4
        /*00b4*/ 	.byte	0x02, 0x4a
	.zero		1
	.zero		1


	//----- nvinfo : EIATTR_EXIT_INSTR_OFFSETS
	.align		4
        /*00b8*/ 	.byte	0x04, 0x1c
        /*00ba*/ 	.short	(.L_271 - .L_270)


	//   ....[0]....
.L_270:
        /*00bc*/ 	.word	0x00000070


	//   ....[1]....
        /*00c0*/ 	.word	0x000005e0


	//----- nvinfo : EIATTR_CRS_STACK_SIZE
	.align		4
.L_271:
        /*00c4*/ 	.byte	0x04, 0x1e
        /*00c6*/ 	.short	(.L_273 - .L_272)
.L_272:
        /*00c8*/ 	.word	0x00000000


	//----- nvinfo : EIATTR_CBANK_PARAM_SIZE
	.align		4
.L_273:
        /*00cc*/ 	.byte	0x03, 0x19
        /*00ce*/ 	.short	0x003c


	//----- nvinfo : EIATTR_PARAM_CBANK
	.align		4
        /*00d0*/ 	.byte	0x04, 0x0a
        /*00d2*/ 	.short	(.L_275 - .L_274)
	.align		4
.L_274:
        /*00d4*/ 	.word	index@(.nv.constant0.combineCorrelationMembersReferenceAlignedBuffer)
        /*00d8*/ 	.short	0x0380
        /*00da*/ 	.short	0x003c


	//----- nvinfo : EIATTR_SW_WAR
	.align		4
.L_275:
        /*00dc*/ 	.byte	0x04, 0x36
        /*00de*/ 	.short	(.L_277 - .L_276)
.L_276:
        /*00e0*/ 	.word	0x00000008
.L_277:


//--------------------- .nv.info.combineCorrelationMembersReferenceAligned --------------------------
	.section	.nv.info.combineCorrelationMembersReferenceAligned,"",@"SHT_CUDA_INFO"
	.sectionflags	@""
	.align	4


	//----- nvinfo : EIATTR_CUDA_API_VERSION
	.align		4
        /*0000*/ 	.byte	0x04, 0x37
        /*0002*/ 	.short	(.L_279 - .L_278)
.L_278:
        /*0004*/ 	.word	0x00000082


	//----- nvinfo : EIATTR_KPARAM_INFO
	.align		4
.L_279:
        /*0008*/ 	.byte	0x04, 0x17
        /*000a*/ 	.short	(.L_281 - .L_280)
.L_280:
        /*000c*/ 	.word	0x00000000
        /*0010*/ 	.short	0x0009
        /*0012*/ 	.short	0x0038
        /*0014*/ 	.byte	0x00, 0xf0, 0x11, 0x00


	//----- nvinfo : EIATTR_KPARAM_INFO
	.align		4
.L_281:
        /*0018*/ 	.byte	0x04, 0x17
        /*001a*/ 	.short	(.L_283 - .L_282)
.L_282:
        /*001c*/ 	.word	0x00000000
        /*0020*/ 	.short	0x0008
        /*0022*/ 	.short	0x0030
        /*0024*/ 	.byte	0x00, 0xf5, 0x21, 0x00


	//----- nvinfo : EIATTR_KPARAM_INFO
	.align		4
.L_283:
        /*0028*/ 	.byte	0x04, 0x17
        /*002a*/ 	.short	(.L_285 - .L_284)
.L_284:
        /*002c*/ 	.word	0x00000000
        /*0030*/ 	.short	0x0007
        /*0032*/ 	.short	0x0028
        /*0034*/ 	.byte	0x00, 0xf5, 0x21, 0x00


	//----- nvinfo : EIATTR_KPARAM_INFO
	.align		4
.L_285:
        /*0038*/ 	.byte	0x04, 0x17
        /*003a*/ 	.short	(.L_287 - .L_286)
.L_286:
        /*003c*/ 	.word	0x00000000
        /*0040*/ 	.short	0x0006
        /*0042*/ 	.short	0x0020
        /*0044*/ 	.byte	0x00, 0xf0, 0x11, 0x00


	//----- nvinfo : EIATTR_KPARAM_INFO
	.align		4
.L_287:
        /*0048*/ 	.byte	0x04, 0x17
        /*004a*/ 	.short	(.L_289 - .L_288)
.L_288:
        /*004c*/ 	.word	0x00000000
        /*0050*/ 	.short	0x0005
        /*0052*/ 	.short	0x001c
        /*0054*/ 	.byte	0x00, 0xf0, 0x11, 0x00


	//----- nvinfo : EIATTR_KPARAM_INFO
	.align		4
.L_289:
        /*0058*/ 	.byte	0x04, 0x17
        /*005a*/ 	.short	(.L_291 - .L_290)
.L_290:
        /*005c*/ 	.word	0x00000000
        /*0060*/ 	.short	0x0004
        /*0062*/ 	.short	0x0010
        /*0064*/ 	.byte	0x00, 0xf0, 0x31, 0x00


	//----- nvinfo : EIATTR_KPARAM_INFO
	.align		4
.L_291:
        /*0068*/ 	.byte	0x04, 0x17
        /*006a*/ 	.short	(.L_293 - .L_292)
.L_292:
        /*006c*/ 	.word	0x00000000
        /*0070*/ 	.short	0x0003
        /*0072*/ 	.short	0x000c
        /*0074*/ 	.byte	0x00, 0xf0, 0x11, 0x00


	//----- nvinfo : EIATTR_KPARAM_INFO
	.align		4
.L_293:
        /*0078*/ 	.byte	0x04, 0x17
        /*007a*/ 	.short	(.L_295 - .L_294)
.L_294:
        /*007c*/ 	.word	0x00000000
        /*0080*/ 	.short	0x0002
        /*0082*/ 	.short	0x0008
        /*0084*/ 	.byte	0x00, 0xf0, 0x11, 0x00


	//----- nvinfo : EIATTR_KPARAM_INFO
	.align		4
.L_295:
        /*0088*/ 	.byte	0x04, 0x17
        /*008a*/ 	.short	(.L_297 - .L_296)
.L_296:
        /*008c*/ 	.word	0x00000000
        /*0090*/ 	.short	0x0001
        /*0092*/ 	.short	0x0004
        /*0094*/ 	.byte	0x00, 0xf0, 0x11, 0x00


	//----- nvinfo : EIATTR_KPARAM_INFO
	.align		4
.L_297:
        /*0098*/ 	.byte	0x04, 0x17
        /*009a*/ 	.short	(.L_299 - .L_298)
.L_298:
        /*009c*/ 	.word	0x00000000
        /*00a0*/ 	.short	0x0000
        /*00a2*/ 	.short	0x0000
        /*00a4*/ 	.byte	0x00, 0xf0, 0x11, 0x00


	//----- nvinfo : EIATTR_SPARSE_MMA_MASK
	.align		4
.L_299:
        /*00a8*/ 	.byte	0x03, 0x50
        /*00aa*/ 	.short	0x0000


	//----- nvinfo : EIATTR_MAXREG_COUNT
	.align		4
        /*00ac*/ 	.byte	0x03, 0x1b
        /*00ae*/ 	.short	0x00ff


	//----- nvinfo : EIATTR_MERCURY_ISA_VERSION
	.align		4
        /*00b0*/ 	.byte	0x03, 0x5f
        /*00b2*/ 	.short	0x0101


	//----- nvinfo : EIATTR_VRC_CTA_INIT_COUNT
	.align		4
        /*00b4*/ 	.byte	0x02, 0x4a
	.zero		1
	.zero		1


	//----- nvinfo : EIATTR_EXIT_INSTR_OFFSETS
	.align		4
        /*00b8*/ 	.byte	0x04, 0x1c
        /*00ba*/ 	.short	(.L_301 - .L_300)


	//   ....[0]....
.L_300:
        /*00bc*/ 	.word	0x00000070


	//   ....[1]....
        /*00c0*/ 	.word	0x00000670


	//----- nvinfo : EIATTR_CRS_STACK_SIZE
	.align		4
.L_301:
        /*00c4*/ 	.byte	0x04, 0x1e
        /*00c6*/ 	.short	(.L_303 - .L_302)
.L_302:
        /*00c8*/ 	.word	0x00000000


	//----- nvinfo : EIATTR_CBANK_PARAM_SIZE
	.align		4
.L_303:
        /*00cc*/ 	.byte	0x03, 0x19
        /*00ce*/ 	.short	0x003c


	//----- nvinfo : EIATTR_PARAM_CBANK
	.align		4
        /*00d0*/ 	.byte	0x04, 0x0a
        /*00d2*/ 	.short	(.L_305 - .L_304)
	.align		4
.L_304:
        /*00d4*/ 	.word	index@(.nv.constant0.combineCorrelationMembersReferenceAligned)
        /*00d8*/ 	.short	0x0380
        /*00da*/ 	.short	0x003c


	//----- nvinfo : EIATTR_SW_WAR
	.align		4
.L_305:
        /*00dc*/ 	.byte	0x04, 0x36
        /*00de*/ 	.short	(.L_307 - .L_306)
.L_306:
        /*00e0*/ 	.word	0x00000008
.L_307:


//--------------------- .nv.info.combineCorrelationMembersReferenceBufferTiled --------------------------
	.section	.nv.info.combineCorrelationMembersReferenceBufferTiled,"",@"SHT_CUDA_INFO"
	.sectionflags	@""
	.align	4


	//----- nvinfo : EIATTR_CUDA_API_VERSION
	.align		4
        /*0000*/ 	.byte	0x04, 0x37
        /*0002*/ 	.short	(.L_309 - .L_308)
.L_308:
        /*0004*/ 	.word	0x00000082


	//----- nvinfo : EIATTR_KPARAM_INFO
	.align		4
.L_309:
        /*0008*/ 	.byte	0x04, 0x17
        /*000a*/ 	.short	(.L_311 - .L_310)
.L_310:
        /*000c*/ 	.word	0x00000000
        /*0010*/ 	.short	0x0008
        /*0012*/ 	.short	0x0030
        /*0014*/ 	.byte	0x00, 0xf5, 0x21, 0x00


	//----- nvinfo : EIATTR_KPARAM_INFO
	.align		4
.L_311:
        /*0018*/ 	.byte	0x04, 0x17
        /*001a*/ 	.short	(.L_313 - .L_312)
.L_312:
        /*001c*/ 	.word	0x00000000
        /*0020*/ 	.short	0x0007
        /*0022*/ 	.short	0x0028
        /*0024*/ 	.byte	0x00, 0xf5, 0x21, 0x00


	//----- nvinfo : EIATTR_KPARAM_INFO
	.align		4
.L_313:
        /*0028*/ 	.byte	0x04, 0x17
        /*002a*/ 	.short	(.L_315 - .L_314)
.L_314:
        /*002c*/ 	.word	0x00000000
        /*0030*/ 	.short	0x0006
        /*0032*/ 	.short	0x0020
        /*0034*/ 	.byte	0x00, 0xf0, 0x11, 0x00


	//----- nvinfo : EIATTR_KPARAM_INFO
	.align		4
.L_315:
        /*0038*/ 	.byte	0x04, 0x17
        /*003a*/ 	.short	(.L_317 - .L_316)
.L_316:
        /*003c*/ 	.word	0x00000000
        /*0040*/ 	.short	0x0005
        /*0042*/ 	.short	0x001c
        /*0044*/ 	.byte	0x00, 0xf0, 0x11, 0x00


	//----- nvinfo : EIATTR_KPARAM_INFO
	.align		4
.L_317:
        /*0048*/ 	.byte	0x04, 0x17
        /*004a*/ 	.short	(.L_319 - .L_318)
.L_318:
        /*004c*/ 	.word	0x00000000
        /*0050*/ 	.short	0x0004
        /*0052*/ 	.short	0x0010
        /*0054*/ 	.byte	0x00, 0xf0, 0x31, 0x00


	//----- nvinfo : EIATTR_KPARAM_INFO
	.align		4
.L_319:
        /*0058*/ 	.byte	0x04, 0x17
        /*005a*/ 	.short	(.L_321 - .L_320)
.L_320:
        /*005c*/ 	.word	0x00000000
        /*0060*/ 	.short	0x0003
        /*0062*/ 	.short	0x000c
        /*0064*/ 	.byte	0x00, 0xf0, 0x11, 0x00


	//----- nvinfo : EIATTR_KPARAM_INFO
	.align		4
.L_321:
        /*0068*/ 	.byte	0x04, 0x17
        /*006a*/ 	.short	(.L_323 - .L_322)
.L_322:
        /*006c*/ 	.word	0x00000000
        /*0070*/ 	.short	0x0002
        /*0072*/ 	.short	0x0008
        /*0074*/ 	.byte	0x00, 0xf0, 0x11, 0x00


	//----- nvinfo : EIATTR_KPARAM_INFO
	.align		4
.L_323:
        /*0078*/ 	.byte	0x04, 0x17
        /*007a*/ 	.short	(.L_325 - .L_324)
.L_324:
        /*007c*/ 	.word	0x00000000
        /*0080*/ 	.short	0x0001
        /*0082*/ 	.short	0x0004
        /*0084*/ 	.byte	0x00, 0xf0, 0x11, 0x00


	//----- nvinfo : EIATTR_KPARAM_INFO
	.align		4
.L_325:
        /*0088*/ 	.byte	0x04, 0x17
        /*008a*/ 	.short	(.L_327 - .L_326)
.L_326:
        /*008c*/ 	.word	0x00000000
        /*0090*/ 	.short	0x0000
        /*0092*/ 	.short	0x0000
        /*0094*/ 	.byte	0x00, 0xf0, 0x11, 0x00


	//----- nvinfo : EIATTR_SPARSE_MMA_MASK
	.align		4
.L_327:
        /*0098*/ 	.byte	0x03, 0x50
        /*009a*/ 	.short	0x0000


	//----- nvinfo : EIATTR_MAXREG_COUNT
	.align		4
        /*009c*/ 	.byte	0x03, 0x1b
        /*009e*/ 	.short	0x00ff


	//----- nvinfo : EIATTR_MERCURY_ISA_VERSION
	.align		4
        /*00a0*/ 	.byte	0x03, 0x5f
        /*00a2*/ 	.short	0x0101


	//----- nvinfo : EIATTR_VRC_CTA_INIT_COUNT
	.align		4
        /*00a4*/ 	.byte	0x02, 0x4a
	.zero		1
	.zero		1


	//----- nvinfo : EIATTR_EXIT_INSTR_OFFSETS
	.align		4
        /*00a8*/ 	.byte	0x04, 0x1c
        /*00aa*/ 	.short	(.L_329 - .L_328)


	//   ....[0]....
.L_328:
        /*00ac*/ 	.word	0x00000070


	//   ....[1]....
        /*00b0*/ 	.word	0x00000680


	//----- nvinfo : EIATTR_CRS_STACK_SIZE
	.align		4
.L_329:
        /*00b4*/ 	.byte	0x04, 0x1e
        /*00b6*/ 	.short	(.L_331 - .L_330)
.L_330:
        /*00b8*/ 	.word	0x00000000


	//----- nvinfo : EIATTR_CBANK_PARAM_SIZE
	.align		4
.L_331:
        /*00bc*/ 	.byte	0x03, 0x19
        /*00be*/ 	.short	0x0038


	//----- nvinfo : EIATTR_PARAM_CBANK
	.align		4
        /*00c0*/ 	.byte	0x04, 0x0a
        /*00c2*/ 	.short	(.L_333 - .L_332)
	.align		4
.L_332:
        /*00c4*/ 	.word	index@(.nv.constant0.combineCorrelationMembersReferenceBufferTiled)
        /*00c8*/ 	.short	0x0380
        /*00ca*/ 	.short	0x0038


	//----- nvinfo : EIATTR_SW_WAR
	.align		4
.L_333:
        /*00cc*/ 	.byte	0x04, 0x36
        /*00ce*/ 	.short	(.L_335 - .L_334)
.L_334:
        /*00d0*/ 	.word	0x00000008
.L_335:


//--------------------- .nv.info.combineCorrelationMembersReferenceBuffer --------------------------
	.section	.nv.info.combineCorrelationMembersReferenceBuffer,"",@"SHT_CUDA_INFO"
	.sectionflags	@""
	.align	4


	//----- nvinfo : EIATTR_CUDA_API_VERSION
	.align		4
        /*0000*/ 	.byte	0x04, 0x37
        /*0002*/ 	.short	(.L_337 - .L_336)
.L_336:
        /*0004*/ 	.word	0x00000082


	//----- nvinfo : EIATTR_KPARAM_INFO
	.align		4
.L_337:
        /*0008*/ 	.byte	0x04, 0x17
        /*000a*/ 	.short	(.L_339 - .L_338)
.L_338:
        /*000c*/ 	.word	0x00000000
        /*0010*/ 	.short	0x0008
        /*0012*/ 	.short	0x0030
        /*0014*/ 	.byte	0x00, 0xf5, 0x21, 0x00


	//----- nvinfo : EIATTR_KPARAM_INFO
	.align		4
.L_339:
        /*0018*/ 	.byte	0x04, 0x17
        /*001a*/ 	.short	(.L_341 - .L_340)
.L_340:
        /*001c*/ 	.word	0x00000000
        /*0020*/ 	.short	0x0007
        /*0022*/ 	.short	0x0028
        /*0024*/ 	.byte	0x00, 0xf5, 0x21, 0x00


	//----- nvinfo : EIATTR_KPARAM_INFO
	.align		4
.L_341:
        /*0028*/ 	.byte	0x04, 0x17
        /*002a*/ 	.short	(.L_343 - .L_342)
.L_342:
        /*002c*/ 	.word	0x00000000
        /*0030*/ 	.short	0x0006
        /*0032*/ 	.short	0x0020
        /*0034*/ 	.byte	0x00, 0xf0, 0x11, 0x00


	//----- nvinfo : EIATTR_KPARAM_INFO
	.align		4
.L_343:
        /*0038*/ 	.byte	0x04, 0x17
        /*003a*/ 	.short	(.L_345 - .L_344)
.L_344:
        /*003c*/ 	.word	0x00000000
        /*0040*/ 	.short	0x0005
        /*0042*/ 	.short	0x001c
        /*0044*/ 	.byte	0x00, 0xf0, 0x11, 0x00


	//----- nvinfo : EIATTR_KPARAM_INFO
	.align		4
.L_345:
        /*0048*/ 	.byte	0x04, 0x17
        /*004a*/ 	.short	(.L_347 - .L_346)
.L_346:
        /*004c*/ 	.word	0x00000000
        /*0050*/ 	.short	0x0004
        /*0052*/ 	.short	0x0010
        /*0054*/ 	.byte	0x00, 0xf0, 0x31, 0x00


	//----- nvinfo : EIATTR_KPARAM_INFO
	.align		4
.L_347:
        /*0058*/ 	.byte	0x04, 0x17
        /*005a*/ 	.short	(.L_349 - .L_348)
.L_348:
        /*005c*/ 	.word	0x00000000
        /*0060*/ 	.short	0x0003
        /*0062*/ 	.short	0x000c
        /*0064*/ 	.byte	0x00, 0xf0, 0x11, 0x00


	//----- nvinfo : EIATTR_KPARAM_INFO
	.align		4
.L_349:
        /*0068*/ 	.byte	0x04, 0x17
        /*006a*/ 	.short	(.L_351 - .L_350)
.L_350:
        /*006c*/ 	.word	0x00000000
        /*0070*/ 	.short	0x0002
        /*0072*/ 	.short	0x0008
        /*0074*/ 	.byte	0x00, 0xf0, 0x11, 0x00


	//----- nvinfo : EIATTR_KPARAM_INFO
	.align		4
.L_351:
        /*0078*/ 	.byte	0x04, 0x17
        /*007a*/ 	.short	(.L_353 - .L_352)
.L_352:
        /*007c*/ 	.word	0x00000000
        /*0080*/ 	.short	0x0001
        /*0082*/ 	.short	0x0004
        /*0084*/ 	.byte	0x00, 0xf0, 0x11, 0x00


	//----- nvinfo : EIATTR_KPARAM_INFO
	.align		4
.L_353:
        /*0088*/ 	.byte	0x04, 0x17
        /*008a*/ 	.short	(.L_355 - .L_354)
.L_354:
        /*008c*/ 	.word	0x00000000
        /*0090*/ 	.short	0x0000
        /*0092*/ 	.short	0x0000
        /*0094*/ 	.byte	0x00, 0xf0, 0x11, 0x00


	//----- nvinfo : EIATTR_SPARSE_MMA_MASK
	.align		4
.L_355:
        /*0098*/ 	.byte	0x03, 0x50
        /*009a*/ 	.short	0x0000


	//----- nvinfo : EIATTR_MAXREG_COUNT
	.align		4
        /*009c*/ 	.byte	0x03, 0x1b
        /*009e*/ 	.short	0x00ff


	//----- nvinfo : EIATTR_MERCURY_ISA_VERSION
	.align		4
        /*00a0*/ 	.byte	0x03, 0x5f
        /*00a2*/ 	.short	0x0101


	//----- nvinfo : EIATTR_VRC_CTA_INIT_COUNT
	.align		4
        /*00a4*/ 	.byte	0x02, 0x4a
	.zero		1
	.zero		1


	//----- nvinfo : EIATTR_EXIT_INSTR_OFFSETS
	.align		4
        /*00a8*/ 	.byte	0x04, 0x1c
        /*00aa*/ 	.short	(.L_357 - .L_356)


	//   ....[0]....
.L_356:
        /*00ac*/ 	.word	0x00000070


	//   ....[1]....
        /*00b0*/ 	.word	0x000005c0


	//----- nvinfo : EIATTR_CRS_STACK_SIZE
	.align		4
.L_357:
        /*00b4*/ 	.byte	0x04, 0x1e
        /*00b6*/ 	.short	(.L_359 - .L_358)
.L_358:
        /*00b8*/ 	.word	0x00000000


	//----- nvinfo : EIATTR_CBANK_PARAM_SIZE
	.align		4
.L_359:
        /*00bc*/ 	.byte	0x03, 0x19
        /*00be*/ 	.short	0x0038


	//----- nvinfo : EIATTR_PARAM_CBANK
	.align		4
        /*00c0*/ 	.byte	0x04, 0x0a
        /*00c2*/ 	.short	(.L_361 - .L_360)
	.align		4
.L_360:
        /*00c4*/ 	.word	index@(.nv.constant0.combineCorrelationMembersReferenceBuffer)
        /*00c8*/ 	.short	0x0380
        /*00ca*/ 	.short	0x0038


	//----- nvinfo : EIATTR_SW_WAR
	.align		4
.L_361:
        /*00cc*/ 	.byte	0x04, 0x36
        /*00ce*/ 	.short	(.L_363 - .L_362)
.L_362:
        /*00d0*/ 	.word	0x00000008
.L_363:


//--------------------- .nv.info.combineCorrelationMembersReference --------------------------
	.section	.nv.info.combineCorrelationMembersReference,"",@"SHT_CUDA_INFO"
	.sectionflags	@""
	.align	4


	//----- nvinfo : EIATTR_CUDA_API_VERSION
	.align		4
        /*0000*/ 	.byte	0x04, 0x37
        /*0002*/ 	.short	(.L_365 - .L_364)
.L_364:
        /*0004*/ 	.word	0x00000082


	//----- nvinfo : EIATTR_KPARAM_INFO
	.align		4
.L_365:
        /*0008*/ 	.byte	0x04, 0x17
        /*000a*/ 	.short	(.L_367 - .L_366)
.L_366:
        /*000c*/ 	.word	0x00000000
        /*0010*/ 	.short	0x0008
        /*0012*/ 	.short	0x0030
        /*0014*/ 	.byte	0x00, 0xf5, 0x21, 0x00


	//----- nvinfo : EIATTR_KPARAM_INFO
	.align		4
.L_367:
        /*0018*/ 	.byte	0x04, 0x17
        /*001a*/ 	.short	(.L_369 - .L_368)
.L_368:
        /*001c*/ 	.word	0x00000000
        /*0020*/ 	.short	0x0007
        /*0022*/ 	.short	0x0028
        /*0024*/ 	.byte	0x00, 0xf5, 0x21, 0x00


	//----- nvinfo : EIATTR_KPARAM_INFO
	.align		4
.L_369:
        /*0028*/ 	.byte	0x04, 0x17
        /*002a*/ 	.short	(.L_371 - .L_370)
.L_370:
        /*002c*/ 	.word	0x00000000
        /*0030*/ 	.short	0x0006
        /*0032*/ 	.short	0x0020
        /*0034*/ 	.byte	0x00, 0xf0, 0x11, 0x00


	//----- nvinfo : EIATTR_KPARAM_INFO
	.align		4
.L_371:
        /*0038*/ 	.byte	0x04, 0x17
        /*003a*/ 	.short	(.L_373 - .L_372)
.L_372:
        /*003c*/ 	.word	0x00000000
        /*0040*/ 	.short	0x0005
        /*0042*/ 	.short	0x001c
        /*0044*/ 	.byte	0x00, 0xf0, 0x11, 0x00


	//----- nvinfo : EIATTR_KPARAM_INFO
	.align		4
.L_373:
        /*0048*/ 	.byte	0x04, 0x17
        /*004a*/ 	.short	(.L_375 - .L_374)
.L_374:
        /*004c*/ 	.word	0x00000000
        /*0050*/ 	.short	0x0004
        /*0052*/ 	.short	0x0010
        /*0054*/ 	.byte	0x00, 0xf0, 0x31, 0x00


	//----- nvinfo : EIATTR_KPARAM_INFO
	.align		4
.L_375:
        /*0058*/ 	.byte	0x04, 0x17
        /*005a*/ 	.short	(.L_377 - .L_376)
.L_376:
        /*005c*/ 	.word	0x00000000
        /*0060*/ 	.short	0x0003
        /*0062*/ 	.short	0x000c
        /*0064*/ 	.byte	0x00, 0xf0, 0x11, 0x00


	//----- nvinfo : EIATTR_KPARAM_INFO
	.align		4
.L_377:
        /*0068*/ 	.byte	0x04, 0x17
        /*006a*/ 	.short	(.L_379 - .L_378)
.L_378:
        /*006c*/ 	.word	0x00000000
        /*0070*/ 	.short	0x0002
        /*0072*/ 	.short	0x0008
        /*0074*/ 	.byte	0x00, 0xf0, 0x11, 0x00


	//----- nvinfo : EIATTR_KPARAM_INFO
	.align		4
.L_379:
        /*0078*/ 	.byte	0x04, 0x17
        /*007a*/ 	.short	(.L_381 - .L_380)
.L_380:
        /*007c*/ 	.word	0x00000000
        /*0080*/ 	.short	0x0001
        /*0082*/ 	.short	0x0004
        /*0084*/ 	.byte	0x00, 0xf0, 0x11, 0x00


	//----- nvinfo : EIATTR_KPARAM_INFO
	.align		4
.L_381:
        /*0088*/ 	.byte	0x04, 0x17
        /*008a*/ 	.short	(.L_383 - .L_382)
.L_382:
        /*008c*/ 	.word	0x00000000
        /*0090*/ 	.short	0x0000
        /*0092*/ 	.short	0x0000
        /*0094*/ 	.byte	0x00, 0xf0, 0x11, 0x00


	//----- nvinfo : EIATTR_SPARSE_MMA_MASK
	.align		4
.L_383:
        /*0098*/ 	.byte	0x03, 0x50
        /*009a*/ 	.short	0x0000


	//----- nvinfo : EIATTR_MAXREG_COUNT
	.align		4
        /*009c*/ 	.byte	0x03, 0x1b
        /*009e*/ 	.short	0x00ff


	//----- nvinfo : EIATTR_MERCURY_ISA_VERSION
	.align		4
        /*00a0*/ 	.byte	0x03, 0x5f
        /*00a2*/ 	.short	0x0101


	//----- nvinfo : EIATTR_VRC_CTA_INIT_COUNT
	.align		4
        /*00a4*/ 	.byte	0x02, 0x4a
	.zero		1
	.zero		1


	//----- nvinfo : EIATTR_EXIT_INSTR_OFFSETS
	.align		4
        /*00a8*/ 	.byte	0x04, 0x1c
        /*00aa*/ 	.short	(.L_385 - .L_384)


	//   ....[0]....
.L_384:
        /*00ac*/ 	.word	0x00000070


	//   ....[1]....
        /*00b0*/ 	.word	0x00000650


	//----- nvinfo : EIATTR_CRS_STACK_SIZE
	.align		4
.L_385:
        /*00b4*/ 	.byte	0x04, 0x1e
        /*00b6*/ 	.short	(.L_387 - .L_386)
.L_386:
        /*00b8*/ 	.word	0x00000000


	//----- nvinfo : EIATTR_CBANK_PARAM_SIZE
	.align		4
.L_387:
        /*00bc*/ 	.byte	0x03, 0x19
        /*00be*/ 	.short	0x0038


	//----- nvinfo : EIATTR_PARAM_CBANK
	.align		4
        /*00c0*/ 	.byte	0x04, 0x0a
        /*00c2*/ 	.short	(.L_389 - .L_388)
	.align		4
.L_388:
        /*00c4*/ 	.word	index@(.nv.constant0.combineCorrelationMembersReference)
        /*00c8*/ 	.short	0x0380
        /*00ca*/ 	.short	0x0038


	//----- nvinfo : EIATTR_SW_WAR
	.align		4
.L_389:
        /*00cc*/ 	.byte	0x04, 0x36
        /*00ce*/ 	.short	(.L_391 - .L_390)
.L_390:
        /*00d0*/ 	.word	0x00000008
.L_391:


//--------------------- .nv.info.combineCorrelationMembersAlignedBufferTiled --------------------------
	.section	.nv.info.combineCorrelationMembersAlignedBufferTiled,"",@"SHT_CUDA_INFO"
	.sectionflags	@""
	.align	4


	//----- nvinfo : EIATTR_CUDA_API_VERSION
	.align		4
        /*0000*/ 	.byte	0x04, 0x37
        /*0002*/ 	.short	(.L_393 - .L_392)
.L_392:
        /*0004*/ 	.word	0x00000082


	//----- nvinfo : EIATTR_KPARAM_INFO
	.align		4
.L_393:
        /*0008*/ 	.byte	0x04, 0x17
        /*000a*/ 	.short	(.L_395 - .L_394)
.L_394:
        /*000c*/ 	.word	0x00000000
        /*0010*/ 	.short	0x000a
        /*0012*/ 	.short	0x0030
        /*0014*/ 	.byte	0x00, 0xf0, 0x11, 0x00


	//----- nvinfo : EIATTR_KPARAM_INFO
	.align		4
.L_395:
        /*0018*/ 	.byte	0x04, 0x17
        /*001a*/ 	.short	(.L_397 - .L_396)
.L_396:
        /*001c*/ 	.word	0x00000000
        /*0020*/ 	.short	0x0009
        /*0022*/ 	.short	0x0028
        /*0024*/ 	.byte	0x00, 0xf5, 0x21, 0x00


	//----- nvinfo : EIATTR_KPARAM_INFO
	.align		4
.L_397:
        /*0028*/ 	.byte	0x04, 0x17
        /*002a*/ 	.short	(.L_399 - .L_398)
.L_398:
        /*002c*/ 	.word	0x00000000
        /*0030*/ 	.short	0x0008
        /*0032*/ 	.short	0x0020
        /*0034*/ 	.byte	0x00, 0xf5, 0x21, 0x00


	//----- nvinfo : EIATTR_KPARAM_INFO
	.align		4
.L_399:
        /*0038*/ 	.byte	0x04, 0x17
        /*003a*/ 	.short	(.L_401 - .L_400)
.L_400:
        /*003c*/ 	.word	0x00000000
        /*0040*/ 	.short	0x0007
        /*0042*/ 	.short	0x001c
        /*0044*/ 	.byte	0x00, 0xf0, 0x11, 0x00


	//----- nvinfo : EIATTR_KPARAM_INFO
	.align		4
.L_401:
        /*0048*/ 	.byte	0x04, 0x17
        /*004a*/ 	.short	(.L_403 - .L_402)
.L_402:
        /*004c*/ 	.word	0x00000000
        /*0050*/ 	.short	0x0006
        /*0052*/ 	.short	0x0018
        /*0054*/ 	.byte	0x00, 0xf0, 0x11, 0x00


	//----- nvinfo : EIATTR_KPARAM_INFO
	.align		4
.L_403:
        /*0058*/ 	.byte	0x04, 0x17
        /*005a*/ 	.short	(.L_405 - .L_404)
.L_404:
        /*005c*/ 	.word	0x00000000
        /*0060*/ 	.short	0x0005
        /*0062*/ 	.short	0x0014
        /*0064*/ 	.byte	0x00, 0xf0, 0x11, 0x00


	//----- nvinfo : EIATTR_KPARAM_INFO
	.align		4
.L_405:
        /*0068*/ 	.byte	0x04, 0x17
        /*006a*/ 	.short	(.L_407 - .L_406)
.L_406:
        /*006c*/ 	.word	0x00000000
        /*0070*/ 	.short	0x0004
        /*0072*/ 	.short	0x0010
        /*0074*/ 	.byte	0x00, 0xf0, 0x11, 0x00


	//----- nvinfo : EIATTR_KPARAM_INFO
	.align		4
.L_407:
        /*0078*/ 	.byte	0x04, 0x17
        /*007a*/ 	.short	(.L_409 - .L_408)
.L_408:
        /*007c*/ 	.word	0x00000000
        /*0080*/ 	.short	0x0003
        /*0082*/ 	.short	0x000c
        /*0084*/ 	.byte	0x00, 0xf0, 0x11, 0x00


	//----- nvinfo : EIATTR_KPARAM_INFO
	.align		4
.L_409:
        /*0088*/ 	.byte	0x04, 0x17
        /*008a*/ 	.short	(.L_411 - .L_410)
.L_410:
        /*008c*/ 	.word	0x00000000
        /*0090*/ 	.short	0x0002
        /*0092*/ 	.short	0x0008
        /*0094*/ 	.byte	0x00, 0xf0, 0x11, 0x00


	//----- nvinfo : EIATTR_KPARAM_INFO
	.align		4
.L_411:
        /*0098*/ 	.byte	0x04, 0x17
        /*009a*/ 	.short	(.L_413 - .L_412)
.L_412:
        /*009c*/ 	.word	0x00000000
        /*00a0*/ 	.short	0x0001
        /*00a2*/ 	.short	0x0004
        /*00a4*/ 	.byte	0x00, 0xf0, 0x11, 0x00


	//----- nvinfo : EIATTR_KPARAM_INFO
	.align		4
.L_413:
        /*00a8*/ 	.byte	0x04, 0x17
        /*00aa*/ 	.short	(.L_415 - .L_414)
.L_414:
        /*00ac*/ 	.word	0x00000000
        /*00b0*/ 	.short	0x0000
        /*00b2*/ 	.short	0x0000
        /*00b4*/ 	.byte	0x00, 0xf0, 0x11, 0x00


	//----- nvinfo : EIATTR_SPARSE_MMA_MASK
	.align		4
.L_415:
        /*00b8*/ 	.byte	0x03, 0x50
        /*00ba*/ 	.short	0x0000


	//----- nvinfo : EIATTR_MAXREG_COUNT
	.align		4
        /*00bc*/ 	.byte	0x03, 0x1b
        /*00be*/ 	.short	0x00ff


	//----- nvinfo : EIATTR_MERCURY_ISA_VERSION
	.align		4
        /*00c0*/ 	.byte	0x03, 0x5f
        /*00c2*/ 	.short	0x0101


	//----- nvinfo : EIATTR_VRC_CTA_INIT_COUNT
	.align		4
        /*00c4*/ 	.byte	0x02, 0x4a
	.zero		1
	.zero		1


	//----- nvinfo : EIATTR_EXIT_INSTR_OFFSETS
	.align		4
        /*00c8*/ 	.byte	0x04, 0x1c
        /*00ca*/ 	.short	(.L_417 - .L_416)


	//   ....[0]....
.L_416:
        /*00cc*/ 	.word	0x00000070


	//   ....[1]....
        /*00d0*/ 	.word	0x000007e0


	//   ....[2]....
        /*00d4*/ 	.word	0x000015f0


	//   ....[3]....
        /*00d8*/ 	.word	0x00001cb0


	//   ....[4]....
        /*00dc*/ 	.word	0x00002050


	//   ....[5]....
        /*00e0*/ 	.word	0x00002210


	//----- nvinfo : EIATTR_CRS_STACK_SIZE
	.align		4
.L_417:
        /*00e4*/ 	.byte	0x04, 0x1e
        /*00e6*/ 	.short	(.L_419 - .L_418)
.L_418:
        /*00e8*/ 	.word	0x00000000


	//----- nvinfo : EIATTR_CBANK_PARAM_SIZE
	.align		4
.L_419:
        /*00ec*/ 	.byte	0x03, 0x19
        /*00ee*/ 	.short	0x0034


	//----- nvinfo : EIATTR_PARAM_CBANK
	.align		4
        /*00f0*/ 	.byte	0x04, 0x0a
        /*00f2*/ 	.short	(.L_421 - .L_420)
	.align		4
.L_420:
        /*00f4*/ 	.word	index@(.nv.constant0.combineCorrelationMembersAlignedBufferTiled)
        /*00f8*/ 	.short	0x0380
        /*00fa*/ 	.short	0x0034


	//----- nvinfo : EIATTR_SW_WAR
	.align		4
.L_421:
        /*00fc*/ 	.byte	0x04, 0x36
        /*00fe*/ 	.short	(.L_423 - .L_422)
.L_422:
        /*0100*/ 	.word	0x00000008
.L_423:


//--------------------- .nv.info.combineCorrelationMembersAlignedBuffer --------------------------
	.section	.nv.info.combineCorrelationMembersAlignedBuffer,"",@"SHT_CUDA_INFO"
	.sectionflags	@""
	.align	4


	//----- nvinfo : EIATTR_CUDA_API_VERSION
	.align		4
        /*0000*/ 	.byte	0x04, 0x37
        /*0002*/ 	.short	(.L_425 - .L_424)
.L_424:
        /*0004*/ 	.word	0x00000082


	//----- nvinfo : EIATTR_KPARAM_INFO
	.align		4
.L_425:
        /*0008*/ 	.byte	0x04, 0x17
        /*000a*/ 	.short	(.L_427 - .L_426)
.L_426:
        /*000c*/ 	.word	0x00000000
        /*0010*/ 	.short	0x000a
        /*0012*/ 	.short	0x0030
        /*0014*/ 	.byte	0x00, 0xf0, 0x11, 0x00


	//----- nvinfo : EIATTR_KPARAM_INFO
	.align		4
.L_427:
        /*0018*/ 	.byte	0x04, 0x17
        /*001a*/ 	.short	(.L_429 - .L_428)
.L_428:
        /*001c*/ 	.word	0x00000000
        /*0020*/ 	.short	0x0009
        /*0022*/ 	.short	0x0028
        /*0024*/ 	.byte	0x00, 0xf5, 0x21, 0x00


	//----- nvinfo : EIATTR_KPARAM_INFO
	.align		4
.L_429:
        /*0028*/ 	.byte	0x04, 0x17
        /*002a*/ 	.short	(.L_431 - .L_430)
.L_430:
        /*002c*/ 	.word	0x00000000
        /*0030*/ 	.short	0x0008
        /*0032*/ 	.short	0x0020
        /*0034*/ 	.byte	0x00, 0xf5, 0x21, 0x00


	//----- nvinfo : EIATTR_KPARAM_INFO
	.align		4
.L_431:
        /*0038*/ 	.byte	0x04, 0x17
        /*003a*/ 	.short	(.L_433 - .L_432)
.L_432:
        /*003c*/ 	.word	0x00000000
        /*0040*/ 	.short	0x0007
        /*0042*/ 	.short	0x001c
        /*0044*/ 	.byte	0x00, 0xf0, 0x11, 0x00


	//----- nvinfo : EIATTR_KPARAM_INFO
	.align		4
.L_433:
        /*0048*/ 	.byte	0x04, 0x17
        /*004a*/ 	.short	(.L_435 - .L_434)
.L_434:
        /*004c*/ 	.word	0x00000000
        /*0050*/ 	.short	0x0006
        /*0052*/ 	.short	0x0018
        /*0054*/ 	.byte	0x00, 0xf0, 0x11, 0x00


	//----- nvinfo : EIATTR_KPARAM_INFO
	.align		4
.L_435:
        /*0058*/ 	.byte	0x04, 0x17
        /*005a*/ 	.short	(.L_437 - .L_436)
.L_436:
        /*005c*/ 	.word	0x00000000
        /*0060*/ 	.short	0x0005
        /*0062*/ 	.short	0x0014
        /*0064*/ 	.byte	0x00, 0xf0, 0x11, 0x00


	//----- nvinfo : EIATTR_KPARAM_INFO
	.align		4
.L_437:
        /*0068*/ 	.byte	0x04, 0x17
        /*006a*/ 	.short	(.L_439 - .L_438)
.L_438:
        /*006c*/ 	.word	0x00000000
        /*0070*/ 	.short	0x0004
        /*0072*/ 	.short	0x0010
        /*0074*/ 	.byte	0x00, 0xf0, 0x11, 0x00


	//----- nvinfo : EIATTR_KPARAM_INFO
	.align		4
.L_439:
        /*0078*/ 	.byte	0x04, 0x17
        /*007a*/ 	.short	(.L_441 - .L_440)
.L_440:
        /*007c*/ 	.word	0x00000000
        /*0080*/ 	.short	0x0003
        /*0082*/ 	.short	0x000c
        /*0084*/ 	.byte	0x00, 0xf0, 0x11, 0x00


	//----- nvinfo : EIATTR_KPARAM_INFO
	.align		4
.L_441:
        /*0088*/ 	.byte	0x04, 0x17
        /*008a*/ 	.short	(.L_443 - .L_442)
.L_442:
        /*008c*/ 	.word	0x00000000
        /*0090*/ 	.short	0x0002
        /*0092*/ 	.short	0x0008
        /*0094*/ 	.byte	0x00, 0xf0, 0x11, 0x00


	//----- nvinfo : EIATTR_KPARAM_INFO
	.align		4
.L_443:
        /*0098*/ 	.byte	0x04, 0x17
        /*009a*/ 	.short	(.L_445 - .L_444)
.L_444:
        /*009c*/ 	.word	0x00000000
        /*00a0*/ 	.short	0x0001
        /*00a2*/ 	.short	0x0004
        /*00a4*/ 	.byte	0x00, 0xf0, 0x11, 0x00


	//----- nvinfo : EIATTR_KPARAM_INFO
	.align		4
.L_445:
        /*00a8*/ 	.byte	0x04, 0x17
        /*00aa*/ 	.short	(.L_447 - .L_446)
.L_446:
        /*00ac*/ 	.word	0x00000000
        /*00b0*/ 	.short	0x0000
        /*00b2*/ 	.short	0x0000
        /*00b4*/ 	.byte	0x00, 0xf0, 0x11, 0x00


	//----- nvinfo : EIATTR_SPARSE_MMA_MASK
	.align		4
.L_447:
        /*00b8*/ 	.byte	0x03, 0x50
        /*00ba*/ 	.short	0x0000


	//----- nvinfo : EIATTR_MAXREG_COUNT
	.align		4
        /*00bc*/ 	.byte	0x03, 0x1b
        /*00be*/ 	.short	0x00ff


	//----- nvinfo : EIATTR_MERCURY_ISA_VERSION
	.align		4
        /*00c0*/ 	.byte	0x03, 0x5f
        /*00c2*/ 	.short	0x0101


	//----- nvinfo : EIATTR_VRC_CTA_INIT_COUNT
	.align		4
        /*00c4*/ 	.byte	0x02, 0x4a
	.zero		1
	.zero		1


	//----- nvinfo : EIATTR_EXIT_INSTR_OFFSETS
	.align		4
        /*00c8*/ 	.byte	0x04, 0x1c
        /*00ca*/ 	.short	(.L_449 - .L_448)


	//   ....[0]....
.L_448:
        /*00cc*/ 	.word	0x00000070


	//   ....[1]....
        /*00d0*/ 	.word	0x000007e0


	//   ....[2]....
        /*00d4*/ 	.word	0x00001530


	//   ....[3]....
        /*00d8*/ 	.word	0x00001bf0


	//   ....[4]....
        /*00dc*/ 	.word	0x00001f90


	//   ....[5]....
        /*00e0*/ 	.word	0x00002150


	//----- nvinfo : EIATTR_CRS_STACK_SIZE
	.align		4
.L_449:
        /*00e4*/ 	.byte	0x04, 0x1e
        /*00e6*/ 	.short	(.L_451 - .L_450)
.L_450:
        /*00e8*/ 	.word	0x00000000


	//----- nvinfo : EIATTR_CBANK_PARAM_SIZE
	.align		4
.L_451:
        /*00ec*/ 	.byte	0x03, 0x19
        /*00ee*/ 	.short	0x0034


	//----- nvinfo : EIATTR_PARAM_CBANK
	.align		4
        /*00f0*/ 	.byte	0x04, 0x0a
        /*00f2*/ 	.short	(.L_453 - .L_452)
	.align		4
.L_452:
        /*00f4*/ 	.word	index@(.nv.constant0.combineCorrelationMembersAlignedBuffer)
        /*00f8*/ 	.short	0x0380
        /*00fa*/ 	.short	0x0034


	//----- nvinfo : EIATTR_SW_WAR
	.align		4
.L_453:
        /*00fc*/ 	.byte	0x04, 0x36
        /*00fe*/ 	.short	(.L_455 - .L_454)
.L_454:
        /*0100*/ 	.word	0x00000008
.L_455:


//--------------------- .nv.info.combineCorrelationMembersAligned --------------------------
	.section	.nv.info.combineCorrelationMembersAligned,"",@"SHT_CUDA_INFO"
	.sectionflags	@""
	.align	4


	//----- nvinfo : EIATTR_CUDA_API_VERSION
	.align		4
        /*0000*/ 	.byte	0x04, 0x37
        /*0002*/ 	.short	(.L_457 - .L_456)
.L_456:
        /*0004*/ 	.word	0x00000082


	//----- nvinfo : EIATTR_KPARAM_INFO
	.align		4
.L_457:
        /*0008*/ 	.byte	0x04, 0x17
        /*000a*/ 	.short	(.L_459 - .L_458)
.L_458:
        /*000c*/ 	.word	0x00000000
        /*0010*/ 	.short	0x000a
        /*0012*/ 	.short	0x0030
        /*0014*/ 	.byte	0x00, 0xf0, 0x11, 0x00


	//----- nvinfo : EIATTR_KPARAM_INFO
	.align		4
.L_459:
        /*0018*/ 	.byte	0x04, 0x17
        /*001a*/ 	.short	(.L_461 - .L_460)
.L_460:
        /*001c*/ 	.word	0x00000000
        /*0020*/ 	.short	0x0009
        /*0022*/ 	.short	0x0028
        /*0024*/ 	.byte	0x00, 0xf5, 0x21, 0x00


	//----- nvinfo : EIATTR_KPARAM_INFO
	.align		4
.L_461:
        /*0028*/ 	.byte	0x04, 0x17
        /*002a*/ 	.short	(.L_463 - .L_462)
.L_462:
        /*002c*/ 	.word	0x00000000
        /*0030*/ 	.short	0x0008
        /*0032*/ 	.short	0x0020
        /*0034*/ 	.byte	0x00, 0xf5, 0x21, 0x00


	//----- nvinfo : EIATTR_KPARAM_INFO
	.align		4
.L_463:
        /*0038*/ 	.byte	0x04, 0x17
        /*003a*/ 	.short	(.L_465 - .L_464)
.L_464:
        /*003c*/ 	.word	0x00000000
        /*0040*/ 	.short	0x0007
        /*0042*/ 	.short	0x001c
        /*0044*/ 	.byte	0x00, 0xf0, 0x11, 0x00


	//----- nvinfo : EIATTR_KPARAM_INFO
	.align		4
.L_465:
        /*0048*/ 	.byte	0x04, 0x17
        /*004a*/ 	.short	(.L_467 - .L_466)
.L_466:
        /*004c*/ 	.word	0x00000000
        /*0050*/ 	.short	0x0006
        /*0052*/ 	.short	0x0018
        /*0054*/ 	.byte	0x00, 0xf0, 0x11, 0x00


	//----- nvinfo : EIATTR_KPARAM_INFO
	.align		4
.L_467:
        /*0058*/ 	.byte	0x04, 0x17
        /*005a*/ 	.short	(.L_469 - .L_468)
.L_468:
        /*005c*/ 	.word	0x00000000
        /*0060*/ 	.short	0x0005
        /*0062*/ 	.short	0x0014
        /*0064*/ 	.byte	0x00, 0xf0, 0x11, 0x00


	//----- nvinfo : EIATTR_KPARAM_INFO
	.align		4
.L_469:
        /*0068*/ 	.byte	0x04, 0x17
        /*006a*/ 	.short	(.L_471 - .L_470)
.L_470:
        /*006c*/ 	.word	0x00000000
        /*0070*/ 	.short	0x0004
        /*0072*/ 	.short	0x0010
        /*0074*/ 	.byte	0x00, 0xf0, 0x11, 0x00


	//----- nvinfo : EIATTR_KPARAM_INFO
	.align		4
.L_471:
        /*0078*/ 	.byte	0x04, 0x17
        /*007a*/ 	.short	(.L_473 - .L_472)
.L_472:
        /*007c*/ 	.word	0x00000000
        /*0080*/ 	.short	0x0003
        /*0082*/ 	.short	0x000c
        /*0084*/ 	.byte	0x00, 0xf0, 0x11, 0x00


	//----- nvinfo : EIATTR_KPARAM_INFO
	.align		4
.L_473:
        /*0088*/ 	.byte	0x04, 0x17
        /*008a*/ 	.short	(.L_475 - .L_474)
.L_474:
        /*008c*/ 	.word	0x00000000
        /*0090*/ 	.short	0x0002
        /*0092*/ 	.short	0x0008
        /*0094*/ 	.byte	0x00, 0xf0, 0x11, 0x00


	//----- nvinfo : EIATTR_KPARAM_INFO
	.align		4
.L_475:
        /*0098*/ 	.byte	0x04, 0x17
        /*009a*/ 	.short	(.L_477 - .L_476)
.L_476:
        /*009c*/ 	.word	0x00000000
        /*00a0*/ 	.short	0x0001
        /*00a2*/ 	.short	0x0004
        /*00a4*/ 	.byte	0x00, 0xf0, 0x11, 0x00


	//----- nvinfo : EIATTR_KPARAM_INFO
	.align		4
.L_477:
        /*00a8*/ 	.byte	0x04, 0x17
        /*00aa*/ 	.short	(.L_479 - .L_478)
.L_478:
        /*00ac*/ 	.word	0x00000000
        /*00b0*/ 	.short	0x0000
        /*00b2*/ 	.short	0x0000
        /*00b4*/ 	.byte	0x00, 0xf0, 0x11, 0x00


	//----- nvinfo : EIATTR_SPARSE_MMA_MASK
	.align		4
.L_479:
        /*00b8*/ 	.byte	0x03, 0x50
        /*00ba*/ 	.short	0x0000


	//----- nvinfo : EIATTR_MAXREG_COUNT
	.align		4
        /*00bc*/ 	.byte	0x03, 0x1b
        /*00be*/ 	.short	0x00ff


	//----- nvinfo : EIATTR_MERCURY_ISA_VERSION
	.align		4
        /*00c0*/ 	.byte	0x03, 0x5f
        /*00c2*/ 	.short	0x0101


	//----- nvinfo : EIATTR_VRC_CTA_INIT_COUNT
	.align		4
        /*00c4*/ 	.byte	0x02, 0x4a
	.zero		1
	.zero		1


	//----- nvinfo : EIATTR_EXIT_INSTR_OFFSETS
	.align		4
        /*00c8*/ 	.byte	0x04, 0x1c
        /*00ca*/ 	.short	(.L_481 - .L_480)


	//   ....[0]....
.L_480:
        /*00cc*/ 	.word	0x00000070


	//   ....[1]....
        /*00d0*/ 	.word	0x000007f0


	//   ....[2]....
        /*00d4*/ 	.word	0x000016b0


	//   ....[3]....
        /*00d8*/ 	.word	0x00001df0


	//   ....[4]....
        /*00dc*/ 	.word	0x000021d0


	//   ....[5]....
        /*00e0*/ 	.word	0x000023b0


	//----- nvinfo : EIATTR_CRS_STACK_SIZE
	.align		4
.L_481:
        /*00e4*/ 	.byte	0x04, 0x1e
        /*00e6*/ 	.short	(.L_483 - .L_482)
.L_482:
        /*00e8*/ 	.word	0x00000000


	//----- nvinfo : EIATTR_CBANK_PARAM_SIZE
	.align		4
.L_483:
        /*00ec*/ 	.byte	0x03, 0x19
        /*00ee*/ 	.short	0x0034


	//----- nvinfo : EIATTR_PARAM_CBANK
	.align		4
        /*00f0*/ 	.byte	0x04, 0x0a
        /*00f2*/ 	.short	(.L_485 - .L_484)
	.align		4
.L_484:
        /*00f4*/ 	.word	index@(.nv.constant0.combineCorrelationMembersAligned)
        /*00f8*/ 	.short	0x0380
        /*00fa*/ 	.short	0x0034


	//----- nvinfo : EIATTR_SW_WAR
	.align		4
.L_485:
        /*00fc*/ 	.byte	0x04, 0x36
        /*00fe*/ 	.short	(.L_487 - .L_486)
.L_486:
        /*0100*/ 	.word	0x00000008
.L_487:


//--------------------- .nv.info.combineCorrelationMembersBufferTiled --------------------------
	.section	.nv.info.combineCorrelationMembersBufferTiled,"",@"SHT_CUDA_INFO"
	.sectionflags	@""
	.align	4


	//----- nvinfo : EIATTR_CUDA_API_VERSION
	.align		4
        /*0000*/ 	.byte	0x04, 0x37
        /*0002*/ 	.short	(.L_489 - .L_488)
.L_488:
        /*0004*/ 	.word	0x00000082


	//----- nvinfo : EIATTR_KPARAM_INFO
	.align		4
.L_489:
        /*0008*/ 	.byte	0x04, 0x17
        /*000a*/ 	.short	(.L_491 - .L_490)
.L_490:
        /*000c*/ 	.word	0x00000000
        /*0010*/ 	.short	0x0009
        /*0012*/ 	.short	0x0028
        /*0014*/ 	.byte	0x00, 0xf5, 0x21, 0x00


	//----- nvinfo : EIATTR_KPARAM_INFO
	.align		4
.L_491:
        /*0018*/ 	.byte	0x04, 0x17
        /*001a*/ 	.short	(.L_493 - .L_492)
.L_492:
        /*001c*/ 	.word	0x00000000
        /*0020*/ 	.short	0x0008
        /*0022*/ 	.short	0x0020
        /*0024*/ 	.byte	0x00, 0xf5, 0x21, 0x00


	//----- nvinfo : EIATTR_KPARAM_INFO
	.align		4
.L_493:
        /*0028*/ 	.byte	0x04, 0x17
        /*002a*/ 	.short	(.L_495 - .L_494)
.L_494:
        /*002c*/ 	.word	0x00000000
        /*0030*/ 	.short	0x0007
        /*0032*/ 	.short	0x001c
        /*0034*/ 	.byte	0x00, 0xf0, 0x11, 0x00


	//----- nvinfo : EIATTR_KPARAM_INFO
	.align		4
.L_495:
        /*0038*/ 	.byte	0x04, 0x17
        /*003a*/ 	.short	(.L_497 - .L_496)
.L_496:
        /*003c*/ 	.word	0x00000000
        /*0040*/ 	.short	0x0006
        /*0042*/ 	.short	0x0018
        /*0044*/ 	.byte	0x00, 0xf0, 0x11, 0x00


	//----- nvinfo : EIATTR_KPARAM_INFO
	.align		4
.L_497:
        /*0048*/ 	.byte	0x04, 0x17
        /*004a*/ 	.short	(.L_499 - .L_498)
.L_498:
        /*004c*/ 	.word	0x00000000
        /*0050*/ 	.short	0x0005
        /*0052*/ 	.short	0x0014
        /*0054*/ 	.byte	0x00, 0xf0, 0x11, 0x00


	//----- nvinfo : EIATTR_KPARAM_INFO
	.align		4
.L_499:
        /*0058*/ 	.byte	0x04, 0x17
        /*005a*/ 	.short	(.L_501 - .L_500)
.L_500:
        /*005c*/ 	.word	0x00000000
        /*0060*/ 	.short	0x0004
        /*0062*/ 	.short	0x0010
        /*0064*/ 	.byte	0x00, 0xf0, 0x11, 0x00


	//----- nvinfo : EIATTR_KPARAM_INFO
	.align		4
.L_501:
        /*0068*/ 	.byte	0x04, 0x17
        /*006a*/ 	.short	(.L_503 - .L_502)
.L_502:
        /*006c*/ 	.word	0x00000000
        /*0070*/ 	.short	0x0003
        /*0072*/ 	.short	0x000c
        /*0074*/ 	.byte	0x00, 0xf0, 0x11, 0x00


	//----- nvinfo : EIATTR_KPARAM_INFO
	.align		4
.L_503:
        /*0078*/ 	.byte	0x04, 0x17
        /*007a*/ 	.short	(.L_505 - .L_504)
.L_504:
        /*007c*/ 	.word	0x00000000
        /*0080*/ 	.short	0x0002
        /*0082*/ 	.short	0x0008
        /*0084*/ 	.byte	0x00, 0xf0, 0x11, 0x00


	//----- nvinfo : EIATTR_KPARAM_INFO
	.align		4
.L_505:
        /*0088*/ 	.byte	0x04, 0x17
        /*008a*/ 	.short	(.L_507 - .L_506)
.L_506:
        /*008c*/ 	.word	0x00000000
        /*0090*/ 	.short	0x0001
        /*0092*/ 	.short	0x0004
        /*0094*/ 	.byte	0x00, 0xf0, 0x11, 0x00


	//----- nvinfo : EIATTR_KPARAM_INFO
	.align		4
.L_507:
        /*0098*/ 	.byte	0x04, 0x17
        /*009a*/ 	.short	(.L_509 - .L_508)
.L_508:
        /*009c*/ 	.word	0x00000000
        /*00a0*/ 	.short	0x0000
        /*00a2*/ 	.short	0x0000
        /*00a4*/ 	.byte	0x00, 0xf0, 0x11, 0x00


	//----- nvinfo : EIATTR_SPARSE_MMA_MASK
	.align		4
.L_509:
        /*00a8*/ 	.byte	0x03, 0x50
        /*00aa*/ 	.short	0x0000


	//----- nvinfo : EIATTR_MAXREG_COUNT
	.align		4
        /*00ac*/ 	.byte	0x03, 0x1b
        /*00ae*/ 	.short	0x00ff


	//----- nvinfo : EIATTR_MERCURY_ISA_VERSION
	.align		4
        /*00b0*/ 	.byte	0x03, 0x5f
        /*00b2*/ 	.short	0x0101


	//----- nvinfo : EIATTR_VRC_CTA_INIT_COUNT
	.align		4
        /*00b4*/ 	.byte	0x02, 0x4a
	.zero		1
	.zero		1


	//----- nvinfo : EIATTR_EXIT_INSTR_OFFSETS
	.align		4
        /*00b8*/ 	.byte	0x04, 0x1c
        /*00ba*/ 	.short	(.L_511 - .L_510)


	//   ....[0]....
.L_510:
        /*00bc*/ 	.word	0x00000070


	//   ....[1]....
        /*00c0*/ 	.word	0x000007d0


	//   ....[2]....
        /*00c4*/ 	.word	0x00001480


	//   ....[3]....
        /*00c8*/ 	.word	0x00001ae0


	//   ....[4]....
        /*00cc*/ 	.word	0x00001e60


	//   ....[5]....
        /*00d0*/ 	.word	0x00002010


	//----- nvinfo : EIATTR_CRS_STACK_SIZE
	.align		4
.L_511:
        /*00d4*/ 	.byte	0x04, 0x1e
        /*00d6*/ 	.short	(.L_513 - .L_512)
.L_512:
        /*00d8*/ 	.word	0x00000000


	//----- nvinfo : EIATTR_CBANK_PARAM_SIZE
	.align		4
.L_513:
        /*00dc*/ 	.byte	0x03, 0x19
        /*00de*/ 	.short	0x0030


	//----- nvinfo : EIATTR_PARAM_CBANK
	.align		4
        /*00e0*/ 	.byte	0x04, 0x0a
        /*00e2*/ 	.short	(.L_515 - .L_514)
	.align		4
.L_514:
        /*00e4*/ 	.word	index@(.nv.constant0.combineCorrelationMembersBufferTiled)
        /*00e8*/ 	.short	0x0380
        /*00ea*/ 	.short	0x0030


	//----- nvinfo : EIATTR_SW_WAR
	.align		4
.L_515:
        /*00ec*/ 	.byte	0x04, 0x36
        /*00ee*/ 	.short	(.L_517 - .L_516)
.L_516:
        /*00f0*/ 	.word	0x00000008
.L_517:


//--------------------- .nv.info.combineCorrelationMembersBuffer --------------------------
	.section	.nv.info.combineCorrelationMembersBuffer,"",@"SHT_CUDA_INFO"
	.sectionflags	@""
	.align	4


	//----- nvinfo : EIATTR_CUDA_API_VERSION
	.align		4
        /*0000*/ 	.byte	0x04, 0x37
        /*0002*/ 	.short	(.L_519 - .L_518)
.L_518:
        /*0004*/ 	.word	0x00000082


	//----- nvinfo : EIATTR_KPARAM_INFO
	.align		4
.L_519:
        /*0008*/ 	.byte	0x04, 0x17
        /*000a*/ 	.short	(.L_521 - .L_520)
.L_520:
        /*000c*/ 	.word	0x00000000
        /*0010*/ 	.short	0x0009
        /*0012*/ 	.short	0x0028
        /*0014*/ 	.byte	0x00, 0xf5, 0x21, 0x00


	//----- nvinfo : EIATTR_KPARAM_INFO
	.align		4
.L_521:
        /*0018*/ 	.byte	0x04, 0x17
        /*001a*/ 	.short	(.L_523 - .L_522)
.L_522:
        /*001c*/ 	.word	0x00000000
        /*0020*/ 	.short	0x0008
        /*0022*/ 	.short	0x0020
        /*0024*/ 	.byte	0x00, 0xf5, 0x21, 0x00


	//----- nvinfo : EIATTR_KPARAM_INFO
	.align		4
.L_523:
        /*0028*/ 	.byte	0x04, 0x17
        /*002a*/ 	.short	(.L_525 - .L_524)
.L_524:
        /*002c*/ 	.word	0x00000000
        /*0030*/ 	.short	0x0007
        /*0032*/ 	.short	0x001c
        /*0034*/ 	.byte	0x00, 0xf0, 0x11, 0x00


	//----- nvinfo : EIATTR_KPARAM_INFO
	.align		4
.L_525:
        /*0038*/ 	.byte	0x04, 0x17
        /*003a*/ 	.short	(.L_527 - .L_526)
.L_526:
        /*003c*/ 	.word	0x00000000
        /*0040*/ 	.short	0x0006
        /*0042*/ 	.short	0x0018
        /*0044*/ 	.byte	0x00, 0xf0, 0x11, 0x00


	//----- nvinfo : EIATTR_KPARAM_INFO
	.align		4
.L_527:
        /*0048*/ 	.byte	0x04, 0x17
        /*004a*/ 	.short	(.L_529 - .L_528)
.L_528:
        /*004c*/ 	.word	0x00000000
        /*0050*/ 	.short	0x0005
        /*0052*/ 	.short	0x0014
        /*0054*/ 	.byte	0x00, 0xf0, 0x11, 0x00


	//----- nvinfo : EIATTR_KPARAM_INFO
	.align		4
.L_529:
        /*0058*/ 	.byte	0x04, 0x17
        /*005a*/ 	.short	(.L_531 - .L_530)
.L_530:
        /*005c*/ 	.word	0x00000000
        /*0060*/ 	.short	0x0004
        /*0062*/ 	.short	0x0010
        /*0064*/ 	.byte	0x00, 0xf0, 0x11, 0x00


	//----- nvinfo : EIATTR_KPARAM_INFO
	.align		4
.L_531:
        /*0068*/ 	.byte	0x04, 0x17
        /*006a*/ 	.short	(.L_533 - .L_532)
.L_532:
        /*006c*/ 	.word	0x00000000
        /*0070*/ 	.short	0x0003
        /*0072*/ 	.short	0x000c
        /*0074*/ 	.byte	0x00, 0xf0, 0x11, 0x00


	//----- nvinfo : EIATTR_KPARAM_INFO
	.align		4
.L_533:
        /*0078*/ 	.byte	0x04, 0x17
        /*007a*/ 	.short	(.L_535 - .L_534)
.L_534:
        /*007c*/ 	.word	0x00000000
        /*0080*/ 	.short	0x0002
        /*0082*/ 	.short	0x0008
        /*0084*/ 	.byte	0x00, 0xf0, 0x11, 0x00


	//----- nvinfo : EIATTR_KPARAM_INFO
	.align		4
.L_535:
        /*0088*/ 	.byte	0x04, 0x17
        /*008a*/ 	.short	(.L_537 - .L_536)
.L_536:
        /*008c*/ 	.word	0x00000000
        /*0090*/ 	.short	0x0001
        /*0092*/ 	.short	0x0004
        /*0094*/ 	.byte	0x00, 0xf0, 0x11, 0x00


	//----- nvinfo : EIATTR_KPARAM_INFO
	.align		4
.L_537:
        /*0098*/ 	.byte	0x04, 0x17
        /*009a*/ 	.short	(.L_539 - .L_538)
.L_538:
        /*009c*/ 	.word	0x00000000
        /*00a0*/ 	.short	0x0000
        /*00a2*/ 	.short	0x0000
        /*00a4*/ 	.byte	0x00, 0xf0, 0x11, 0x00


	//----- nvinfo : EIATTR_SPARSE_MMA_MASK
	.align		4
.L_539:
        /*00a8*/ 	.byte	0x03, 0x50
        /*00aa*/ 	.short	0x0000


	//----- nvinfo : EIATTR_MAXREG_COUNT
	.align		4
        /*00ac*/ 	.byte	0x03, 0x1b
        /*00ae*/ 	.short	0x00ff


	//----- nvinfo : EIATTR_MERCURY_ISA_VERSION
	.align		4
        /*00b0*/ 	.byte	0x03, 0x5f
        /*00b2*/ 	.short	0x0101


	//----- nvinfo : EIATTR_VRC_CTA_INIT_COUNT
	.align		4
        /*00b4*/ 	.byte	0x02, 0x4a
	.zero		1
	.zero		1


	//----- nvinfo : EIATTR_EXIT_INSTR_OFFSETS
	.align		4
        /*00b8*/ 	.byte	0x04, 0x1c
        /*00ba*/ 	.short	(.L_541 - .L_540)


	//   ....[0]....
.L_540:
        /*00bc*/ 	.word	0x00000070


	//   ....[1]....
        /*00c0*/ 	.word	0x000007d0


	//   ....[2]....
        /*00c4*/ 	.word	0x000013c0


	//   ....[3]....
        /*00c8*/ 	.word	0x00001a20


	//   ....[4]....
        /*00cc*/ 	.word	0x00001da0


	//   ....[5]....
        /*00d0*/ 	.word	0x00001f50


	//----- nvinfo : EIATTR_CRS_STACK_SIZE
	.align		4
.L_541:
        /*00d4*/ 	.byte	0x04, 0x1e
        /*00d6*/ 	.short	(.L_543 - .L_542)
.L_542:
        /*00d8*/ 	.word	0x00000000


	//----- nvinfo : EIATTR_CBANK_PARAM_SIZE
	.align		4
.L_543:
        /*00dc*/ 	.byte	0x03, 0x19
        /*00de*/ 	.short	0x0030


	//----- nvinfo : EIATTR_PARAM_CBANK
	.align		4
        /*00e0*/ 	.byte	0x04, 0x0a
        /*00e2*/ 	.short	(.L_545 - .L_544)
	.align		4
.L_544:
        /*00e4*/ 	.word	index@(.nv.constant0.combineCorrelationMembersBuffer)
        /*00e8*/ 	.short	0x0380
        /*00ea*/ 	.short	0x0030


	//----- nvinfo : EIATTR_SW_WAR
	.align		4
.L_545:
        /*00ec*/ 	.byte	0x04, 0x36
        /*00ee*/ 	.short	(.L_547 - .L_546)
.L_546:
        /*00f0*/ 	.word	0x00000008
.L_547:


//--------------------- .nv.info.combineCorrelationMembers --------------------------
	.section	.nv.info.combineCorrelationMembers,"",@"SHT_CUDA_INFO"
	.sectionflags	@""
	.align	4


	//----- nvinfo : EIATTR_CUDA_API_VERSION
	.align		4
        /*0000*/ 	.byte	0x04, 0x37
        /*0002*/ 	.short	(.L_549 - .L_548)
.L_548:
        /*0004*/ 	.word	0x00000082


	//----- nvinfo : EIATTR_KPARAM_INFO
	.align		4
.L_549:
        /*0008*/ 	.byte	0x04, 0x17
        /*000a*/ 	.short	(.L_551 - .L_550)
.L_550:
        /*000c*/ 	.word	0x00000000
        /*0010*/ 	.short	0x0009
        /*0012*/ 	.short	0x0028
        /*0014*/ 	.byte	0x00, 0xf5, 0x21, 0x00


	//----- nvinfo : EIATTR_KPARAM_INFO
	.align		4
.L_551:
        /*0018*/ 	.byte	0x04, 0x17
        /*001a*/ 	.short	(.L_553 - .L_552)
.L_552:
        /*001c*/ 	.word	0x00000000
        /*0020*/ 	.short	0x0008
        /*0022*/ 	.short	0x0020
        /*0024*/ 	.byte	0x00, 0xf5, 0x21, 0x00


	//----- nvinfo : EIATTR_KPARAM_INFO
	.align		4
.L_553:
        /*0028*/ 	.byte	0x04, 0x17
        /*002a*/ 	.short	(.L_555 - .L_554)
.L_554:
        /*002c*/ 	.word	0x00000000
        /*0030*/ 	.short	0x0007
        /*0032*/ 	.short	0x001c
        /*0034*/ 	.byte	0x00, 0xf0, 0x11, 0x00


	//----- nvinfo : EIATTR_KPARAM_INFO
	.align		4
.L_555:
        /*0038*/ 	.byte	0x04, 0x17
        /*003a*/ 	.short	(.L_557 - .L_556)
.L_556:
        /*003c*/ 	.word	0x00000000
        /*0040*/ 	.short	0x0006
        /*0042*/ 	.short	0x0018
        /*0044*/ 	.byte	0x00, 0xf0, 0x11, 0x00


	//----- nvinfo : EIATTR_KPARAM_INFO
	.align		4
.L_557:
        /*0048*/ 	.byte	0x04, 0x17
        /*004a*/ 	.short	(.L_559 - .L_558)
.L_558:
        /*004c*/ 	.word	0x00000000
        /*0050*/ 	.short	0x0005
        /*0052*/ 	.short	0x0014
        /*0054*/ 	.byte	0x00, 0xf0, 0x11, 0x00


	//----- nvinfo : EIATTR_KPARAM_INFO
	.align		4
.L_559:
        /*0058*/ 	.byte	0x04, 0x17
        /*005a*/ 	.short	(.L_561 - .L_560)
.L_560:
        /*005c*/ 	.word	0x00000000
        /*0060*/ 	.short	0x0004
        /*0062*/ 	.short	0x0010
        /*0064*/ 	.byte	0x00, 0xf0, 0x11, 0x00


	//----- nvinfo : EIATTR_KPARAM_INFO
	.align		4
.L_561:
        /*0068*/ 	.byte	0x04, 0x17
        /*006a*/ 	.short	(.L_563 - .L_562)
.L_562:
        /*006c*/ 	.word	0x00000000
        /*0070*/ 	.short	0x0003
        /*0072*/ 	.short	0x000c
        /*0074*/ 	.byte	0x00, 0xf0, 0x11, 0x00


	//----- nvinfo : EIATTR_KPARAM_INFO
	.align		4
.L_563:
        /*0078*/ 	.byte	0x04, 0x17
        /*007a*/ 	.short	(.L_565 - .L_564)
.L_564:
        /*007c*/ 	.word	0x00000000
        /*0080*/ 	.short	0x0002
        /*0082*/ 	.short	0x0008
        /*0084*/ 	.byte	0x00, 0xf0, 0x11, 0x00


	//----- nvinfo : EIATTR_KPARAM_INFO
	.align		4
.L_565:
        /*0088*/ 	.byte	0x04, 0x17
        /*008a*/ 	.short	(.L_567 - .L_566)
.L_566:
        /*008c*/ 	.word	0x00000000
        /*0090*/ 	.short	0x0001
        /*0092*/ 	.short	0x0004
        /*0094*/ 	.byte	0x00, 0xf0, 0x11, 0x00


	//----- nvinfo : EIATTR_KPARAM_INFO
	.align		4
.L_567:
        /*0098*/ 	.byte	0x04, 0x17
        /*009a*/ 	.short	(.L_569 - .L_568)
.L_568:
        /*009c*/ 	.word	0x00000000
        /*00a0*/ 	.short	0x0000
        /*00a2*/ 	.short	0x0000
        /*00a4*/ 	.byte	0x00, 0xf0, 0x11, 0x00


	//----- nvinfo : EIATTR_SPARSE_MMA_MASK
	.align		4
.L_569:
        /*00a8*/ 	.byte	0x03, 0x50
        /*00aa*/ 	.short	0x0000


	//----- nvinfo : EIATTR_MAXREG_COUNT
	.align		4
        /*00ac*/ 	.byte	0x03, 0x1b
        /*00ae*/ 	.short	0x00ff


	//----- nvinfo : EIATTR_MERCURY_ISA_VERSION
	.align		4
        /*00b0*/ 	.byte	0x03, 0x5f
        /*00b2*/ 	.short	0x0101


	//----- nvinfo : EIATTR_VRC_CTA_INIT_COUNT
	.align		4
        /*00b4*/ 	.byte	0x02, 0x4a
	.zero		1
	.zero		1


	//----- nvinfo : EIATTR_EXIT_INSTR_OFFSETS
	.align		4
        /*00b8*/ 	.byte	0x04, 0x1c
        /*00ba*/ 	.short	(.L_571 - .L_570)


	//   ....[0]....
.L_570:
        /*00bc*/ 	.word	0x00000070


	//   ....[1]....
        /*00c0*/ 	.word	0x000007c0


	//   ....[2]....
        /*00c4*/ 	.word	0x000014b0


	//   ....[3]....
        /*00c8*/ 	.word	0x00001b90


	//   ....[4]....
        /*00cc*/ 	.word	0x00001f50


	//   ....[5]....
        /*00d0*/ 	.word	0x00002120


	//----- nvinfo : EIATTR_CRS_STACK_SIZE
	.align		4
.L_571:
        /*00d4*/ 	.byte	0x04, 0x1e
        /*00d6*/ 	.short	(.L_573 - .L_572)
.L_572:
        /*00d8*/ 	.word	0x00000000


	//----- nvinfo : EIATTR_CBANK_PARAM_SIZE
	.align		4
.L_573:
        /*00dc*/ 	.byte	0x03, 0x19
        /*00de*/ 	.short	0x0030


	//----- nvinfo : EIATTR_PARAM_CBANK
	.align		4
        /*00e0*/ 	.byte	0x04, 0x0a
        /*00e2*/ 	.short	(.L_575 - .L_574)
	.align		4
.L_574:
        /*00e4*/ 	.word	index@(.nv.constant0.combineCorrelationMembers)
        /*00e8*/ 	.short	0x0380
        /*00ea*/ 	.short	0x0030


	//----- nvinfo : EIATTR_SW_WAR
	.align		4
.L_575:
        /*00ec*/ 	.byte	0x04, 0x36
        /*00ee*/ 	.short	(.L_577 - .L_576)
.L_576:
        /*00f0*/ 	.word	0x00000008
.L_577:


//--------------------- .nv.info.memcpyFloatClampToZero --------------------------
	.section	.nv.info.memcpyFloatClampToZero,"",@"SHT_CUDA_INFO"
	.sectionflags	@""
	.align	4


	//----- nvinfo : EIATTR_CUDA_API_VERSION
	.align		4
        /*0000*/ 	.byte	0x04, 0x37
        /*0002*/ 	.short	(.L_579 - .L_578)
.L_578:
        /*0004*/ 	.word	0x00000082


	//----- nvinfo : EIATTR_KPARAM_INFO
	.align		4
.L_579:
        /*0008*/ 	.byte	0x04, 0x17
        /*000a*/ 	.short	(.L_581 - .L_580)
.L_580:
        /*000c*/ 	.word	0x00000000
        /*0010*/ 	.short	0x0002
        /*0012*/ 	.short	0x0010
        /*0014*/ 	.byte	0x00, 0xf0, 0x11, 0x00


	//----- nvinfo : EIATTR_KPARAM_INFO
	.align		4
.L_581:
        /*0018*/ 	.byte	0x04, 0x17
        /*001a*/ 	.short	(.L_583 - .L_582)
.L_582:
        /*001c*/ 	.word	0x00000000
        /*0020*/ 	.short	0x0001
        /*0022*/ 	.short	0x0008
        /*0024*/ 	.byte	0x00, 0xf5, 0x21, 0x00


	//----- nvinfo : EIATTR_KPARAM_INFO
	.align		4
.L_583:
        /*0028*/ 	.byte	0x04, 0x17
        /*002a*/ 	.short	(.L_585 - .L_584)
.L_584:
        /*002c*/ 	.word	0x00000000
        /*0030*/ 	.short	0x0000
        /*0032*/ 	.short	0x0000
        /*0034*/ 	.byte	0x00, 0xf5, 0x21, 0x00


	//----- nvinfo : EIATTR_SPARSE_MMA_MASK
	.align		4
.L_585:
        /*0038*/ 	.byte	0x03, 0x50
        /*003a*/ 	.short	0x0000


	//----- nvinfo : EIATTR_MAXREG_COUNT
	.align		4
        /*003c*/ 	.byte	0x03, 0x1b
        /*003e*/ 	.short	0x00ff


	//----- nvinfo : EIATTR_MERCURY_ISA_VERSION
	.align		4
        /*0040*/ 	.byte	0x03, 0x5f
        /*0042*/ 	.short	0x0101


	//----- nvinfo : EIATTR_VRC_CTA_INIT_COUNT
	.align		4
        /*0044*/ 	.byte	0x02, 0x4a
	.zero		1
	.zero		1


	//----- nvinfo : EIATTR_EXIT_INSTR_OFFSETS
	.align		4
        /*0048*/ 	.byte	0x04, 0x1c
        /*004a*/ 	.short	(.L_587 - .L_586)


	//   ....[0]....
.L_586:
        /*004c*/ 	.word	0x00000070


	//   ....[1]....
        /*0050*/ 	.word	0x00000110


	//----- nvinfo : EIATTR_CBANK_PARAM_SIZE
	.align		4
.L_587:
        /*0054*/ 	.byte	0x03, 0x19
        /*0056*/ 	.short	0x0014


	//----- nvinfo : EIATTR_PARAM_CBANK
	.align		4
        /*0058*/ 	.byte	0x04, 0x0a
        /*005a*/ 	.short	(.L_589 - .L_588)
	.align		4
.L_588:
        /*005c*/ 	.word	index@(.nv.constant0.memcpyFloatClampToZero)
        /*0060*/ 	.short	0x0380
        /*0062*/ 	.short	0x0014


	//----- nvinfo : EIATTR_SW_WAR
	.align		4
.L_589:
        /*0064*/ 	.byte	0x04, 0x36
        /*0066*/ 	.short	(.L_591 - .L_590)
.L_590:
        /*0068*/ 	.word	0x00000008
.L_591:


//--------------------- .nv.callgraph             --------------------------
	.section	.nv.callgraph,"",@"SHT_CUDA_CALLGRAPH"
	.align	4
	.sectionentsize	8
	.align		4
        /*0000*/ 	.word	0x00000000
	.align		4
        /*0004*/ 	.word	0xffffffff
	.align		4
        /*0008*/ 	.word	0x00000000
	.align		4
        /*000c*/ 	.word	0xfffffffe
	.align		4
        /*0010*/ 	.word	0x00000000
	.align		4
        /*0014*/ 	.word	0xfffffffd
	.align		4
        /*0018*/ 	.word	0x00000000
	.align		4
        /*001c*/ 	.word	0xfffffffc


//--------------------- .text.writeGridPositionReference --------------------------
	.section	.text.writeGridPositionReference,"ax",@progbits
	.align	128
        .global         writeGridPositionReference
        .type           writeGridPositionReference,@function
        .size           writeGridPositionReference,(.L_x_466 - writeGridPositionReference)
        .other          writeGridPositionReference,@"STO_CUDA_ENTRY STV_DEFAULT"
writeGridPositionReference:
.text.writeGridPositionReference:
[----:B------:R-:W-:Y:S01]  /*0000*/  LDC R1, c[0x0][0x37c] ;  /* 0x0000df00ff017b82 */ /* 0x000fe20000000800 */
[----:B------:R-:W0:Y:S07]  /*0010*/  S2R R0, SR_TID.X ;  /* 0x0000000000007919 */ /* 0x000e2e0000002100 */
[----:B------:R-:W1:Y:S01]  /*0020*/  S2UR UR4, SR_CTAID.X ;  /* 0x00000000000479c3 */ /* 0x000e620000002500 */
[----:B------:R-:W1:Y:S02]  /*0030*/  LDCU UR5, c[0x0][0x360] ;  /* 0x00006c00ff0577ac */ /* 0x000e640008000800 */
[----:B-1----:R-:W-:Y:S01]  /*0040*/  UIMAD UR4, UR4, UR5, URZ ;  /* 0x00000005040472a4 */ /* 0x002fe2000f8e02ff */
[----:B0-----:R-:W-:-:S05]  /*0050*/  IMAD.MOV R0, RZ, RZ, -R0 ;  /* 0x000000ffff007224 */ /* 0x001fca00078e0a00 */
[----:B------:R-:W-:-:S13]  /*0060*/  ISETP.NE.AND P0, PT, R0, UR4, PT ;  /* 0x0000000400007c0c */ /* 0x000fda000bf05270 */
[----:B------:R-:W-:Y:S05]  /*0070*/  @P0 EXIT ;  /* 0x000000000000094d */ /* 0x000fea0003800000 */
[----:B------:R-:W0:Y:S01]  /*0080*/  LDCU UR4, c[0x0][0x380] ;  /* 0x00007000ff0477ac */ /* 0x000e220008000800 */
[----:B------:R-:W1:Y:S01]  /*0090*/  LDCU.64 UR6, c[0x0][0x358] ;  /* 0x00006b00ff0677ac */ /* 0x000e620008000a00 */
[----:B0-----:R-:W-:-:S06]  /*00a0*/  UIADD3 UR4, UPT, UPT, UR4, -0x1, URZ ;  /* 0xffffffff04047890 */ /* 0x001fcc000fffe0ff */
[----:B------:R-:W-:-:S04]  /*00b0*/  I2FP.F32.U32 R3, UR4 ;  /* 0x0000000400037c45 */ /* 0x000fc80008201000 */
[----:B------:R-:W0:Y:S01]  /*00c0*/  MUFU.RCP R2, R3 ;  /* 0x0000000300027308 */ /* 0x000e220000001000 */
[----:B------:R-:W2:Y:S01]  /*00d0*/  LDCU UR4, c[0x0][0x38c] ;  /* 0x00007180ff0477ac */ /* 0x000ea20008000800 */
[----:B0-----:R-:W-:Y:S01]  /*00e0*/  FFMA R5, -R3, R2, 1 ;  /* 0x3f80000003057423 */ /* 0x001fe20000000102 */
[----:B--2---:R-:W-:-:S03]  /*00f0*/  I2FP.F32.U32 R0, UR4 ;  /* 0x0000000400007c45 */ /* 0x004fc60008201000 */
[----:B------:R-:W-:Y:S02]  /*0100*/  FFMA R5, R2, R5, R2 ;  /* 0x0000000502057223 */ /* 0x000fe40000000002 */
[----:B------:R-:W-:-:S04]  /*0110*/  FADD R0, R0, R0 ;  /* 0x0000000000007221 */ /* 0x000fc80000000000 */
[----:B------:R-:W0:Y:S01]  /*0120*/  FCHK P0, R0, R3 ;  /* 0x0000000300007302 */ /* 0x000e220000000000 */
[----:B------:R-:W-:-:S04]  /*0130*/  FFMA R2, R0, R5, RZ ;  /* 0x0000000500027223 */ /* 0x000fc800000000ff */
[----:B------:R-:W-:-:S04]  /*0140*/  FFMA R4, -R3, R2, R0 ;  /* 0x0000000203047223 */ /* 0x000fc80000000100 */
[----:B------:R-:W-:Y:S01]  /*0150*/  FFMA R4, R5, R4, R2 ;  /* 0x0000000405047223 */ /* 0x000fe20000000002 */
[----:B01----:R-:W-:Y:S06]  /*0160*/  @!P0 BRA `(.L_x_0) ;  /* 0x0000000000088947 */ /* 0x003fec0003800000 */
[----:B------:R-:W-:-:S07]  /*0170*/  MOV R2, 0x190 ;  /* 0x0000019000027802 */ /* 0x000fce0000000f00 */
[----:B------:R-:W-:Y:S05]  /*0180*/  CALL.REL.NOINC `($__internal_0_$__cuda_sm3x_div_rn_noftz_f32_slowpath) ;  /* 0x0000000000b07944 */ /* 0x000fea0003c00000 */
.L_x_0:
[----:B------:R-:W0:Y:S01]  /*0190*/  LDCU UR4, c[0x0][0x384] ;  /* 0x00007080ff0477ac */ /* 0x000e220008000800 */
[----:B------:R-:W1:Y:S01]  /*01a0*/  LDC.64 R2, c[0x0][0x398] ;  /* 0x0000e600ff027b82 */ /* 0x000e620000000a00 */
[----:B------:R-:W-:Y:S01]  /*01b0*/  FADD R5, R4, -1 ;  /* 0xbf80000004057421 */ /* 0x000fe20000000000 */
[----:B0-----:R-:W-:-:S06]  /*01c0*/  UIADD3 UR4, UPT, UPT, UR4, -0x1, URZ ;  /* 0xffffffff04047890 */ /* 0x001fcc000fffe0ff */
[----:B------:R-:W-:Y:S01]  /*01d0*/  I2FP.F32.U32 R7, UR4 ;  /* 0x0000000400077c45 */ /* 0x000fe20008201000 */
[----:B-1----:R0:W-:Y:S03]  /*01e0*/  STG.E desc[UR6][R2.64], R5 ;  /* 0x0000000502007986 */ /* 0x0021e6000c101906 */
[----:B------:R-:W1:Y:S01]  /*01f0*/  MUFU.RCP R6, R7 ;  /* 0x0000000700067308 */ /* 0x000e620000001000 */
[----:B------:R-:W2:Y:S01]  /*0200*/  LDCU UR4, c[0x0][0x390] ;  /* 0x00007200ff0477ac */ /* 0x000ea20008000800 */
[----:B-1----:R-:W-:Y:S01]  /*0210*/  FFMA R9, -R7, R6, 1 ;  /* 0x3f80000007097423 */ /* 0x002fe20000000106 */
[----:B--2---:R-:W-:-:S03]  /*0220*/  I2FP.F32.U32 R0, UR4 ;  /* 0x0000000400007c45 */ /* 0x004fc60008201000 */
[----:B------:R-:W-:Y:S02]  /*0230*/  FFMA R9, R6, R9, R6 ;  /* 0x0000000906097223 */ /* 0x000fe40000000006 */
[----:B------:R-:W-:-:S04]  /*0240*/  FADD R0, R0, R0 ;  /* 0x0000000000007221 */ /* 0x000fc80000000000 */
[----:B------:R-:W1:Y:S01]  /*0250*/  FCHK P0, R0, R7 ;  /* 0x0000000700007302 */ /* 0x000e620000000000 */
[----:B------:R-:W-:-:S04]  /*0260*/  FFMA R4, R0, R9, RZ ;  /* 0x0000000900047223 */ /* 0x000fc800000000ff */
[----:B------:R-:W-:-:S04]  /*0270*/  FFMA R6, -R7, R4, R0 ;  /* 0x0000000407067223 */ /* 0x000fc80000000100 */
[----:B------:R-:W-:Y:S01]  /*0280*/  FFMA R4, R9, R6, R4 ;  /* 0x0000000609047223 */ /* 0x000fe20000000004 */
[----:B01----:R-:W-:Y:S06]  /*0290*/  @!P0 BRA `(.L_x_1) ;  /* 0x00000000000c8947 */ /* 0x003fec0003800000 */
[----:B------:R-:W-:Y:S01]  /*02a0*/  IMAD.MOV.U32 R3, RZ, RZ, R7 ;  /* 0x000000ffff037224 */ /* 0x000fe200078e0007 */
[----:B------:R-:W-:-:S07]  /*02b0*/  MOV R2, 0x2d0 ;  /* 0x000002d000027802 */ /* 0x000fce0000000f00 */
[----:B------:R-:W-:Y:S05]  /*02c0*/  CALL.REL.NOINC `($__internal_0_$__cuda_sm3x_div_rn_noftz_f32_slowpath) ;  /* 0x0000000000607944 */ /* 0x000fea0003c00000 */
.L_x_1:
        /* <DEDUP_REMOVED lines=20> */
.L_x_2:
[----:B------:R-:W0:Y:S01]  /*0410*/  LDC.64 R2, c[0x0][0x398] ;  /* 0x0000e600ff027b82 */ /* 0x000e220000000a00 */
[----:B------:R-:W-:-:S05]  /*0420*/  FADD R5, R4, -1 ;  /* 0xbf80000004057421 */ /* 0x000fca0000000000 */
[----:B0-----:R-:W-:Y:S01]  /*0430*/  STG.E desc[UR6][R2.64+0x8], R5 ;  /* 0x0000080502007986 */ /* 0x001fe2000c101906 */
[----:B------:R-:W-:Y:S05]  /*0440*/  EXIT ;  /* 0x000000000000794d */ /* 0x000fea0003800000 */
        .weak           $__internal_0_$__cuda_sm3x_div_rn_noftz_f32_slowpath
        .type           $__internal_0_$__cuda_sm3x_div_rn_noftz_f32_slowpath,@function
        .size           $__internal_0_$__cuda_sm3x_div_rn_noftz_f32_slowpath,(.L_x_466 - $__internal_0_$__cuda_sm3x_div_rn_noftz_f32_slowpath)
$__internal_0_$__cuda_sm3x_div_rn_noftz_f32_slowpath:
[----:B------:R-:W-:Y:S02]  /*0450*/  SHF.R.U32.HI R5, RZ, 0x17, R3 ;  /* 0x00000017ff057819 */ /* 0x000fe40000011603 */
[----:B------:R-:W-:Y:S02]  /*0460*/  SHF.R.U32.HI R4, RZ, 0x17, R0 ;  /* 0x00000017ff047819 */ /* 0x000fe40000011600 */
[----:B------:R-:W-:Y:S02]  /*0470*/  LOP3.LUT R10, R5, 0xff, RZ, 0xc0, !PT ;  /* 0x000000ff050a7812 */ /* 0x000fe400078ec0ff */
[----:B------:R-:W-:-:S03]  /*0480*/  LOP3.LUT R8, R4, 0xff, RZ, 0xc0, !PT ;  /* 0x000000ff04087812 */ /* 0x000fc600078ec0ff */
[----:B------:R-:W-:Y:S02]  /*0490*/  VIADD R6, R10, 0xffffffff ;  /* 0xffffffff0a067836 */ /* 0x000fe40000000000 */
[----:B------:R-:W-:-:S03]  /*04a0*/  VIADD R5, R8, 0xffffffff ;  /* 0xffffffff08057836 */ /* 0x000fc60000000000 */
[----:B------:R-:W-:-:S04]  /*04b0*/  ISETP.GT.U32.AND P0, PT, R6, 0xfd, PT ;  /* 0x000000fd0600780c */ /* 0x000fc80003f04070 */
[----:B------:R-:W-:-:S13]  /*04c0*/  ISETP.GT.U32.OR P0, PT, R5, 0xfd, P0 ;  /* 0x000000fd0500780c */ /* 0x000fda0000704470 */
[----:B------:R-:W-:Y:S01]  /*04d0*/  @!P0 IMAD.MOV.U32 R4, RZ, RZ, RZ ;  /* 0x000000ffff048224 */ /* 0x000fe200078e00ff */
[----:B------:R-:W-:Y:S06]  /*04e0*/  @!P0 BRA `(.L_x_3) ;  /* 0x00000000005c8947 */ /* 0x000fec0003800000 */
[----:B------:R-:W-:Y:S02]  /*04f0*/  FSETP.GTU.FTZ.AND P0, PT, |R0|, +INF , PT ;  /* 0x7f8000000000780b */ /* 0x000fe40003f1c200 */
[----:B------:R-:W-:-:S04]  /*0500*/  FSETP.GTU.FTZ.AND P1, PT, |R3|, +INF , PT ;  /* 0x7f8000000300780b */ /* 0x000fc80003f3c200 */
[----:B------:R-:W-:-:S13]  /*0510*/  PLOP3.LUT P0, PT, P0, P1, PT, 0xf8, 0x8f ;  /* 0x00000000008f781c */ /* 0x000fda0000703f70 */
[----:B------:R-:W-:Y:S05]  /*0520*/  @P0 BRA `(.L_x_4) ;  /* 0x0000000400440947 */ /* 0x000fea0003800000 */
[----:B------:R-:W-:-:S13]  /*0530*/  LOP3.LUT P0, RZ, R3, 0x7fffffff, R0, 0xc8, !PT ;  /* 0x7fffffff03ff7812 */ /* 0x000fda000780c800 */
[----:B------:R-:W-:Y:S05]  /*0540*/  @!P0 BRA `(.L_x_5) ;  /* 0x0000000400348947 */ /* 0x000fea0003800000 */
[C---:B------:R-:W-:Y:S02]  /*0550*/  FSETP.NEU.FTZ.AND P2, PT, |R0|.reuse, +INF , PT ;  /* 0x7f8000000000780b */ /* 0x040fe40003f5d200 */
[----:B------:R-:W-:Y:S02]  /*0560*/  FSETP.NEU.FTZ.AND P1, PT, |R3|, +INF , PT ;  /* 0x7f8000000300780b */ /* 0x000fe40003f3d200 */
[----:B------:R-:W-:-:S11]  /*0570*/  FSETP.NEU.FTZ.AND P0, PT, |R0|, +INF , PT ;  /* 0x7f8000000000780b */ /* 0x000fd60003f1d200 */
[----:B------:R-:W-:Y:S05]  /*0580*/  @!P1 BRA !P2, `(.L_x_5) ;  /* 0x0000000400249947 */ /* 0x000fea0005000000 */
[----:B------:R-:W-:-:S04]  /*0590*/  LOP3.LUT P2, RZ, R0, 0x7fffffff, RZ, 0xc0, !PT ;  /* 0x7fffffff00ff7812 */ /* 0x000fc8000784c0ff */
[----:B------:R-:W-:-:S13]  /*05a0*/  PLOP3.LUT P1, PT, P1, P2, PT, 0x2f, 0xf2 ;  /* 0x0000000000f2781c */ /* 0x000fda0000f24577 */
[----:B------:R-:W-:Y:S05]  /*05b0*/  @P1 BRA `(.L_x_6) ;  /* 0x0000000400101947 */ /* 0x000fea0003800000 */
[----:B------:R-:W-:-:S04]  /*05c0*/  LOP3.LUT P1, RZ, R3, 0x7fffffff, RZ, 0xc0, !PT ;  /* 0x7fffffff03ff7812 */ /* 0x000fc8000782c0ff */
[----:B------:R-:W-:-:S13]  /*05d0*/  PLOP3.LUT P0, PT, P0, P1, PT, 0x2f, 0xf2 ;  /* 0x0000000000f2781c */ /* 0x000fda0000702577 */
[----:B------:R-:W-:Y:S05]  /*05e0*/  @P0 BRA `(.L_x_7) ;  /* 0x0000000000f80947 */ /* 0x000fea0003800000 */
[----:B------:R-:W-:Y:S02]  /*05f0*/  ISETP.GE.AND P0, PT, R5, RZ, PT ;  /* 0x000000ff0500720c */ /* 0x000fe40003f06270 */
[----:B------:R-:W-:-:S11]  /*0600*/  ISETP.GE.AND P1, PT, R6, RZ, PT ;  /* 0x000000ff0600720c */ /* 0x000fd60003f26270 */
[----:B------:R-:W-:Y:S02]  /*0610*/  @P0 IMAD.MOV.U32 R4, RZ, RZ, RZ ;  /* 0x000000ffff040224 */ /* 0x000fe400078e00ff */
[----:B------:R-:W-:Y:S01]  /*0620*/  @!P0 FFMA R0, R0, 1.84467440737095516160e+19, RZ ;  /* 0x5f80000000008823 */ /* 0x000fe200000000ff */
[----:B------:R-:W-:Y:S02]  /*0630*/  @!P0 IMAD.MOV.U32 R4, RZ, RZ, -0x40 ;  /* 0xffffffc0ff048424 */ /* 0x000fe400078e00ff */
[----:B------:R-:W-:Y:S02]  /*0640*/  @!P1 FFMA R3, R3, 1.84467440737095516160e+19, RZ ;  /* 0x5f80000003039823 */ /* 0x000fe400000000ff */
[----:B------:R-:W-:-:S07]  /*0650*/  @!P1 VIADD R4, R4, 0x40 ;  /* 0x0000004004049836 */ /* 0x000fce0000000000 */
.L_x_3:
[----:B------:R-:W-:-:S05]  /*0660*/  LEA R6, R10, 0xc0800000, 0x17 ;  /* 0xc08000000a067811 */ /* 0x000fca00078eb8ff */
[----:B------:R-:W-:Y:S02]  /*0670*/  IMAD.IADD R6, R3, 0x1, -R6 ;  /* 0x0000000103067824 */ /* 0x000fe400078e0a06 */
[----:B------:R-:W-:Y:S02]  /*0680*/  VIADD R3, R8, 0xffffff81 ;  /* 0xffffff8108037836 */ /* 0x000fe40000000000 */
[----:B------:R-:W0:Y:S01]  /*0690*/  MUFU.RCP R5, R6 ;  /* 0x0000000600057308 */ /* 0x000e220000001000 */
[----:B------:R-:W-:Y:S01]  /*06a0*/  FADD.FTZ R7, -R6, -RZ ;  /* 0x800000ff06077221 */ /* 0x000fe20000010100 */
[C---:B------:R-:W-:Y:S01]  /*06b0*/  IMAD R0, R3.reuse, -0x800000, R0 ;  /* 0xff80000003007824 */ /* 0x040fe200078e0200 */
[----:B------:R-:W-:-:S05]  /*06c0*/  IADD3 R3, PT, PT, R3, 0x7f, -R10 ;  /* 0x0000007f03037810 */ /* 0x000fca0007ffe80a */
[----:B------:R-:W-:Y:S02]  /*06d0*/  IMAD.IADD R3, R3, 0x1, R4 ;  /* 0x0000000103037824 */ /* 0x000fe400078e0204 */
[----:B0-----:R-:W-:-:S04]  /*06e0*/  FFMA R8, R5, R7, 1 ;  /* 0x3f80000005087423 */ /* 0x001fc80000000007 */
[----:B------:R-:W-:-:S04]  /*06f0*/  FFMA R12, R5, R8, R5 ;  /* 0x00000008050c7223 */ /* 0x000fc80000000005 */
[----:B------:R-:W-:-:S04]  /*0700*/  FFMA R5, R0, R12, RZ ;  /* 0x0000000c00057223 */ /* 0x000fc800000000ff */
[----:B------:R-:W-:-:S04]  /*0710*/  FFMA R8, R7, R5, R0 ;  /* 0x0000000507087223 */ /* 0x000fc80000000000 */
[----:B------:R-:W-:-:S04]  /*0720*/  FFMA R9, R12, R8, R5 ;  /* 0x000000080c097223 */ /* 0x000fc80000000005 */
[----:B------:R-:W-:-:S04]  /*0730*/  FFMA R8, R7, R9, R0 ;  /* 0x0000000907087223 */ /* 0x000fc80000000000 */
[----:B------:R-:W-:-:S05]  /*0740*/  FFMA R5, R12, R8, R9 ;  /* 0x000000080c057223 */ /* 0x000fca0000000009 */
[----:B------:R-:W-:-:S04]  /*0750*/  SHF.R.U32.HI R0, RZ, 0x17, R5 ;  /* 0x00000017ff007819 */ /* 0x000fc80000011605 */
[----:B------:R-:W-:-:S05]  /*0760*/  LOP3.LUT R0, R0, 0xff, RZ, 0xc0, !PT ;  /* 0x000000ff00007812 */ /* 0x000fca00078ec0ff */
[----:B------:R-:W-:-:S04]  /*0770*/  IMAD.IADD R6, R0, 0x1, R3 ;  /* 0x0000000100067824 */ /* 0x000fc800078e0203 */
[----:B------:R-:W-:-:S05]  /*0780*/  VIADD R0, R6, 0xffffffff ;  /* 0xffffffff06007836 */ /* 0x000fca0000000000 */
[----:B------:R-:W-:-:S13]  /*0790*/  ISETP.GE.U32.AND P0, PT, R0, 0xfe, PT ;  /* 0x000000fe0000780c */ /* 0x000fda0003f06070 */
[----:B------:R-:W-:Y:S05]  /*07a0*/  @!P0 BRA `(.L_x_8) ;  /* 0x0000000000808947 */ /* 0x000fea0003800000 */
[----:B------:R-:W-:-:S13]  /*07b0*/  ISETP.GT.AND P0, PT, R6, 0xfe, PT ;  /* 0x000000fe0600780c */ /* 0x000fda0003f04270 */
[----:B------:R-:W-:Y:S05]  /*07c0*/  @P0 BRA `(.L_x_9) ;  /* 0x00000000006c0947 */ /* 0x000fea0003800000 */
[----:B------:R-:W-:-:S13]  /*07d0*/  ISETP.GE.AND P0, PT, R6, 0x1, PT ;  /* 0x000000010600780c */ /* 0x000fda0003f06270 */
[----:B------:R-:W-:Y:S05]  /*07e0*/  @P0 BRA `(.L_x_10) ;  /* 0x0000000000980947 */ /* 0x000fea0003800000 */
[----:B------:R-:W-:Y:S02]  /*07f0*/  ISETP.GE.AND P0, PT, R6, -0x18, PT ;  /* 0xffffffe80600780c */ /* 0x000fe40003f06270 */
[----:B------:R-:W-:-:S11]  /*0800*/  LOP3.LUT R5, R5, 0x80000000, RZ, 0xc0, !PT ;  /* 0x8000000005057812 */ /* 0x000fd600078ec0ff */
[----:B------:R-:W-:Y:S05]  /*0810*/  @!P0 BRA `(.L_x_10) ;  /* 0x00000000008c8947 */ /* 0x000fea0003800000 */
[-CC-:B------:R-:W-:Y:S01]  /*0820*/  FFMA.RZ R0, R12, R8.reuse, R9.reuse ;  /* 0x000000080c007223 */ /* 0x180fe2000000c009 */
[----:B------:R-:W-:Y:S02]  /*0830*/  VIADD R7, R6, 0x20 ;  /* 0x0000002006077836 */ /* 0x000fe40000000000 */
[-CC-:B------:R-:W-:Y:S01]  /*0840*/  FFMA.RM R3, R12, R8.reuse, R9.reuse ;  /* 0x000000080c037223 */ /* 0x180fe20000004009 */
[----:B------:R-:W-:Y:S02]  /*0850*/  ISETP.NE.AND P2, PT, R6, RZ, PT ;  /* 0x000000ff0600720c */ /* 0x000fe40003f45270 */
[----:B------:R-:W-:Y:S01]  /*0860*/  LOP3.LUT R4, R0, 0x7fffff, RZ, 0xc0, !PT ;  /* 0x007fffff00047812 */ /* 0x000fe200078ec0ff */
[----:B------:R-:W-:Y:S01]  /*0870*/  FFMA.RP R0, R12, R8, R9 ;  /* 0x000000080c007223 */ /* 0x000fe20000008009 */
[----:B------:R-:W-:Y:S01]  /*0880*/  ISETP.NE.AND P1, PT, R6, RZ, PT ;  /* 0x000000ff0600720c */ /* 0x000fe20003f25270 */
[----:B------:R-:W-:Y:S01]  /*0890*/  IMAD.MOV R6, RZ, RZ, -R6 ;  /* 0x000000ffff067224 */ /* 0x000fe200078e0a06 */
[----:B------:R-:W-:-:S02]  /*08a0*/  LOP3.LUT R4, R4, 0x800000, RZ, 0xfc, !PT ;  /* 0x0080000004047812 */ /* 0x000fc400078efcff */
[----:B------:R-:W-:Y:S02]  /*08b0*/  FSETP.NEU.FTZ.AND P0, PT, R0, R3, PT ;  /* 0x000000030000720b */ /* 0x000fe40003f1d000 */
[----:B------:R-:W-:Y:S02]  /*08c0*/  SHF.L.U32 R7, R4, R7, RZ ;  /* 0x0000000704077219 */ /* 0x000fe400000006ff */
[----:B------:R-:W-:Y:S02]  /*08d0*/  SEL R3, R6, RZ, P2 ;  /* 0x000000ff06037207 */ /* 0x000fe40001000000 */
[----:B------:R-:W-:Y:S02]  /*08e0*/  ISETP.NE.AND P1, PT, R7, RZ, P1 ;  /* 0x000000ff0700720c */ /* 0x000fe40000f25270 */
[----:B------:R-:W-:Y:S02]  /*08f0*/  SHF.R.U32.HI R3, RZ, R3, R4 ;  /* 0x00000003ff037219 */ /* 0x000fe40000011604 */
[----:B------:R-:W-:-:S02]  /*0900*/  PLOP3.LUT P0, PT, P0, P1, PT, 0xf8, 0x8f ;  /* 0x00000000008f781c */ /* 0x000fc40000703f70 */
[----:B------:R-:W-:Y:S02]  /*0910*/  SHF.R.U32.HI R7, RZ, 0x1, R3 ;  /* 0x00000001ff077819 */ /* 0x000fe40000011603 */
[----:B------:R-:W-:-:S04]  /*0920*/  SEL R0, RZ, 0x1, !P0 ;  /* 0x00000001ff007807 */ /* 0x000fc80004000000 */
[----:B------:R-:W-:-:S04]  /*0930*/  LOP3.LUT R0, R0, 0x1, R7, 0xf8, !PT ;  /* 0x0000000100007812 */ /* 0x000fc800078ef807 */
[----:B------:R-:W-:-:S05]  /*0940*/  LOP3.LUT R0, R0, R3, RZ, 0xc0, !PT ;  /* 0x0000000300007212 */ /* 0x000fca00078ec0ff */
[----:B------:R-:W-:-:S05]  /*0950*/  IMAD.IADD R0, R7, 0x1, R0 ;  /* 0x0000000107007824 */ /* 0x000fca00078e0200 */
[----:B------:R-:W-:Y:S01]  /*0960*/  LOP3.LUT R5, R0, R5, RZ, 0xfc, !PT ;  /* 0x0000000500057212 */ /* 0x000fe200078efcff */
[----:B------:R-:W-:Y:S06]  /*0970*/  BRA `(.L_x_10) ;  /* 0x0000000000347947 */ /* 0x000fec0003800000 */
.L_x_9:
[----:B------:R-:W-:-:S04]  /*0980*/  LOP3.LUT R5, R5, 0x80000000, RZ, 0xc0, !PT ;  /* 0x8000000005057812 */ /* 0x000fc800078ec0ff */
[----:B------:R-:W-:Y:S01]  /*0990*/  LOP3.LUT R5, R5, 0x7f800000, RZ, 0xfc, !PT ;  /* 0x7f80000005057812 */ /* 0x000fe200078efcff */
[----:B------:R-:W-:Y:S06]  /*09a0*/  BRA `(.L_x_10) ;  /* 0x0000000000287947 */ /* 0x000fec0003800000 */
.L_x_8:
[----:B------:R-:W-:Y:S01]  /*09b0*/  IMAD R5, R3, 0x800000, R5 ;  /* 0x0080000003057824 */ /* 0x000fe200078e0205 */
[----:B------:R-:W-:Y:S06]  /*09c0*/  BRA `(.L_x_10) ;  /* 0x0000000000207947 */ /* 0x000fec0003800000 */
.L_x_7:
[----:B------:R-:W-:-:S04]  /*09d0*/  LOP3.LUT R0, R3, 0x80000000, R0, 0x48, !PT ;  /* 0x8000000003007812 */ /* 0x000fc800078e4800 */
[----:B------:R-:W-:Y:S01]  /*09e0*/  LOP3.LUT R5, R0, 0x7f800000, RZ, 0xfc, !PT ;  /* 0x7f80000000057812 */ /* 0x000fe200078efcff */
[----:B------:R-:W-:Y:S06]  /*09f0*/  BRA `(.L_x_10) ;  /* 0x0000000000147947 */ /* 0x000fec0003800000 */
.L_x_6:
[----:B------:R-:W-:Y:S01]  /*0a00*/  LOP3.LUT R5, R3, 0x80000000, R0, 0x48, !PT ;  /* 0x8000000003057812 */ /* 0x000fe200078e4800 */
[----:B------:R-:W-:Y:S06]  /*0a10*/  BRA `(.L_x_10) ;  /* 0x00000000000c7947 */ /* 0x000fec0003800000 */
.L_x_5:
[----:B------:R-:W0:Y:S01]  /*0a20*/  MUFU.RSQ R5, -QNAN ;  /* 0xffc0000000057908 */ /* 0x000e220000001400 */
[----:B------:R-:W-:Y:S05]  /*0a30*/  BRA `(.L_x_10) ;  /* 0x0000000000047947 */ /* 0x000fea0003800000 */
.L_x_4:
[----:B------:R-:W-:-:S07]  /*0a40*/  FADD.FTZ R5, R0, R3 ;  /* 0x0000000300057221 */ /* 0x000fce0000010000 */
.L_x_10:
[----:B------:R-:W-:Y:S02]  /*0a50*/  IMAD.MOV.U32 R3, RZ, RZ, 0x0 ;  /* 0x00000000ff037424 */ /* 0x000fe400078e00ff */
[----:B0-----:R-:W-:Y:S02]  /*0a60*/  IMAD.MOV.U32 R4, RZ, RZ, R5 ;  /* 0x000000ffff047224 */ /* 0x001fe400078e0005 */
[----:B------:R-:W-:Y:S05]  /*0a70*/  RET.REL.NODEC R2 `(writeGridPositionReference) ;  /* 0xfffffff402607950 */ /* 0x000fea0003c3ffff */
.L_x_11:
[----:B------:R-:W-:-:S00]  /*0a80*/  BRA `(.L_x_11) ;  /* 0xfffffffc00fc7947 */ /* 0x000fc0000383ffff */
[----:B------:R-:W-:-:S00]  /*0a90*/  NOP ;  /* 0x0000000000007918 */ /* 0x000fc00000000000 */
        /* <DEDUP_REMOVED lines=14> */
.L_x_466:


//--------------------- .text.unpackStencilValues --------------------------
	.section	.text.unpackStencilValues,"ax",@progbits
	.align	128
        .global         unpackStencilValues
        .type           unpackStencilValues,@function
        .size           unpackStencilValues,(.L_x_482 - unpackStencilValues)
        .other          unpackStencilValues,@"STO_CUDA_ENTRY STV_DEFAULT"
unpackStencilValues:
.text.unpackStencilValues:
[----:B------:R-:W-:Y:S01]  /*0000*/  LDC R1, c[0x0][0x37c] ;  /* 0x0000df00ff017b82 */ /* 0x000fe20000000800 */
[----:B------:R-:W0:Y:S07]  /*0010*/  S2R R0, SR_TID.X ;  /* 0x0000000000007919 */ /* 0x000e2e0000002100 */
[----:B------:R-:W0:Y:S01]  /*0020*/  S2UR UR4, SR_CTAID.X ;  /* 0x00000000000479c3 */ /* 0x000e220000002500 */
[----:B------:R-:W1:Y:S07]  /*0030*/  LDCU UR5, c[0x0][0x380] ;  /* 0x00007000ff0577ac */ /* 0x000e6e0008000800 */
[----:B------:R-:W0:Y:S02]  /*0040*/  LDC R7, c[0x0][0x360] ;  /* 0x0000d800ff077b82 */ /* 0x000e240000000800 */
[----:B0-----:R-:W-:-:S05]  /*0050*/  IMAD R7, R7, UR4, R0 ;  /* 0x0000000407077c24 */ /* 0x001fca000f8e0200 */
[----:B-1----:R-:W-:-:S13]  /*0060*/  ISETP.GE.U32.AND P0, PT, R7, UR5, PT ;  /* 0x0000000507007c0c */ /* 0x002fda000bf06070 */
[----:B------:R-:W-:Y:S05]  /*0070*/  @P0 EXIT ;  /* 0x000000000000094d */ /* 0x000fea0003800000 */
[----:B------:R-:W0:Y:S01]  /*0080*/  LDC.64 R2, c[0x0][0x388] ;  /* 0x0000e200ff027b82 */ /* 0x000e220000000a00 */
[----:B------:R-:W1:Y:S07]  /*0090*/  LDCU.64 UR4, c[0x0][0x358] ;  /* 0x00006b00ff0477ac */ /* 0x000e6e0008000a00 */
[----:B------:R-:W2:Y:S01]  /*00a0*/  LDC.64 R4, c[0x0][0x390] ;  /* 0x0000e400ff047b82 */ /* 0x000ea20000000a00 */
[----:B0-----:R-:W-:-:S06]  /*00b0*/  IMAD.WIDE.U32 R2, R7, 0x4, R2 ;  /* 0x0000000407027825 */ /* 0x001fcc00078e0002 */
[----:B-1----:R-:W3:Y:S01]  /*00c0*/  LDG.E.CONSTANT R3, desc[UR4][R2.64] ;  /* 0x0000000402037981 */ /* 0x002ee2000c1e9900 */
[----:B--2---:R-:W-:Y:S02]  /*00d0*/  IMAD.WIDE.U32 R4, R7, 0x4, R4 ;  /* 0x0000000407047825 */ /* 0x004fe400078e0004 */
[----:B------:R-:W3:Y:S04]  /*00e0*/  LDC.64 R6, c[0x0][0x398] ;  /* 0x0000e600ff067b82 */ /* 0x000ee80000000a00 */
[----:B------:R-:W2:Y:S01]  /*00f0*/  LDG.E.CONSTANT R5, desc[UR4][R4.64] ;  /* 0x0000000404057981 */ /* 0x000ea2000c1e9900 */
[----:B---3--:R-:W-:-:S05]  /*0100*/  IMAD.WIDE.U32 R6, R3, 0x4, R6 ;  /* 0x0000000403067825 */ /* 0x008fca00078e0006 */
[----:B--2---:R-:W-:Y:S01]  /*0110*/  STG.E desc[UR4][R6.64], R5 ;  /* 0x0000000506007986 */ /* 0x004fe2000c101904 */
[----:B------:R-:W-:Y:S05]  /*0120*/  EXIT ;  /* 0x000000000000794d */ /* 0x000fea0003800000 */
.L_x_12:
        /* <DEDUP_REMOVED lines=13> */
.L_x_482:


//--------------------- .text.writeGridPositionsStencil --------------------------
	.section	.text.writeGridPositionsStencil,"ax",@progbits
	.align	128
        .global         writeGridPositionsStencil
        .type           writeGridPositionsStencil,@function
        .size           writeGridPositionsStencil,(.L_x_467 - writeGridPositionsStencil)
        .other          writeGridPositionsStencil,@"STO_CUDA_ENTRY STV_DEFAULT"
writeGridPositionsStencil:
.text.writeGridPositionsStencil:
        /* <DEDUP_REMOVED lines=9> */
[----:B------:R-:W1:Y:S01]  /*0090*/  LDCU UR4, c[0x0][0x38c] ;  /* 0x00007180ff0477ac */ /* 0x000e620008000800 */
[----:B------:R-:W2:Y:S01]  /*00a0*/  LDCU.64 UR6, c[0x0][0x358] ;  /* 0x00006b00ff0677ac */ /* 0x000ea20008000a00 */
[----:B------:R-:W3:Y:S01]  /*00b0*/  LDCU.64 UR8, c[0x0][0x380] ;  /* 0x00007000ff0877ac */ /* 0x000ee20008000a00 */
[----:B-1----:R-:W-:-:S04]  /*00c0*/  VIADD R3, R2, UR4 ;  /* 0x0000000402037c36 */ /* 0x002fc80008000000 */
[----:B0-----:R-:W-:-:S05]  /*00d0*/  IMAD.WIDE.U32 R4, R3, 0x4, R4 ;  /* 0x0000000403047825 */ /* 0x001fca00078e0004 */
[----:B--2---:R0:W2:Y:S01]  /*00e0*/  LDG.E.CONSTANT R0, desc[UR6][R4.64] ;  /* 0x0000000604007981 */ /* 0x0040a2000c1e9900 */
[----:B---3--:R-:W1:Y:S01]  /*00f0*/  I2F.U32.RP R3, UR8 ;  /* 0x0000000800037d06 */ /* 0x008e620008209000 */
[----:B------:R-:W-:Y:S02]  /*0100*/  UIMAD UR4, UR8, UR9, URZ ;  /* 0x00000009080472a4 */ /* 0x000fe4000f8e02ff */
[----:B------:R-:W-:Y:S01]  /*0110*/  ISETP.NE.U32.AND P2, PT, RZ, UR8, PT ;  /* 0x00000008ff007c0c */ /* 0x000fe2000bf45070 */
[----:B------:R-:W-:Y:S01]  /*0120*/  UIADD3 UR5, UPT, UPT, UR8, -0x1, URZ ;  /* 0xffffffff08057890 */ /* 0x000fe2000fffe0ff */
[----:B------:R-:W-:Y:S02]  /*0130*/  BSSY.RECONVERGENT B0, `(.L_x_13) ;  /* 0x0000046000007945 */ /* 0x000fe40003800200 */
[----:B------:R-:W-:Y:S01]  /*0140*/  IMAD R11, RZ, RZ, -UR4 ;  /* 0x80000004ff0b7e24 */ /* 0x000fe2000f8e02ff */
[----:B------:R-:W3:Y:S08]  /*0150*/  I2F.U32.RP R8, UR9 ;  /* 0x0000000900087d06 */ /* 0x000ef00008209000 */
[----:B-1----:R-:W1:Y:S08]  /*0160*/  MUFU.RCP R3, R3 ;  /* 0x0000000300037308 */ /* 0x002e700000001000 */
[----:B------:R-:W4:Y:S08]  /*0170*/  I2F.U32.RP R9, UR4 ;  /* 0x0000000400097d06 */ /* 0x000f300008209000 */
[----:B---3--:R-:W-:Y:S01]  /*0180*/  MUFU.RCP R8, R8 ;  /* 0x0000000800087308 */ /* 0x008fe20000001000 */
[----:B-1----:R-:W-:-:S07]  /*0190*/  VIADD R6, R3, 0xffffffe ;  /* 0x0ffffffe03067836 */ /* 0x002fce0000000000 */
[----:B------:R1:W3:Y:S08]  /*01a0*/  F2I.FTZ.U32.TRUNC.NTZ R7, R6 ;  /* 0x0000000600077305 */ /* 0x0002f0000021f000 */
[----:B----4-:R-:W4:Y:S01]  /*01b0*/  MUFU.RCP R9, R9 ;  /* 0x0000000900097308 */ /* 0x010f220000001000 */
[----:B-1----:R-:W-:Y:S01]  /*01c0*/  IMAD.MOV.U32 R6, RZ, RZ, RZ ;  /* 0x000000ffff067224 */ /* 0x002fe200078e00ff */
[----:B---3--:R-:W-:-:S05]  /*01d0*/  IADD3 R10, PT, PT, RZ, -R7, RZ ;  /* 0x80000007ff0a7210 */ /* 0x008fca0007ffe0ff */
[----:B0-----:R-:W-:-:S04]  /*01e0*/  IMAD R5, R10, UR8, RZ ;  /* 0x000000080a057c24 */ /* 0x001fc8000f8e02ff */
[----:B------:R-:W-:-:S04]  /*01f0*/  IMAD.HI.U32 R7, R7, R5, R6 ;  /* 0x0000000507077227 */ /* 0x000fc800078e0006 */
[----:B----4-:R-:W-:Y:S02]  /*0200*/  VIADD R6, R9, 0xffffffe ;  /* 0x0ffffffe09067836 */ /* 0x010fe40000000000 */
[----:B--2---:R-:W-:Y:S02]  /*0210*/  IMAD.HI.U32 R3, R7, R0, RZ ;  /* 0x0000000007037227 */ /* 0x004fe400078e00ff */
[----:B------:R0:W1:Y:S02]  /*0220*/  F2I.FTZ.U32.TRUNC.NTZ R7, R6 ;  /* 0x0000000600077305 */ /* 0x000064000021f000 */
[----:B------:R-:W-:-:S04]  /*0230*/  IMAD.MOV R5, RZ, RZ, -R3 ;  /* 0x000000ffff057224 */ /* 0x000fc800078e0a03 */
[----:B------:R-:W-:Y:S01]  /*0240*/  IMAD R4, R5, UR8, R0 ;  /* 0x0000000805047c24 */ /* 0x000fe2000f8e0200 */
[----:B------:R-:W-:Y:S01]  /*0250*/  IADD3 R5, PT, PT, R8, 0xffffffe, RZ ;  /* 0x0ffffffe08057810 */ /* 0x000fe20007ffe0ff */
[----:B0-----:R-:W-:-:S03]  /*0260*/  IMAD.MOV.U32 R6, RZ, RZ, RZ ;  /* 0x000000ffff067224 */ /* 0x001fc600078e00ff */
[----:B------:R-:W-:Y:S02]  /*0270*/  ISETP.GE.U32.AND P0, PT, R4, UR8, PT ;  /* 0x0000000804007c0c */ /* 0x000fe4000bf06070 */
[----:B------:R-:W0:Y:S01]  /*0280*/  F2I.FTZ.U32.TRUNC.NTZ R5, R5 ;  /* 0x0000000500057305 */ /* 0x000e22000021f000 */
[----:B-1----:R-:W-:-:S04]  /*0290*/  IMAD R11, R11, R7, RZ ;  /* 0x000000070b0b7224 */ /* 0x002fc800078e02ff */
[----:B------:R-:W-:-:S06]  /*02a0*/  IMAD.HI.U32 R7, R7, R11, R6 ;  /* 0x0000000b07077227 */ /* 0x000fcc00078e0006 */
[----:B------:R-:W-:Y:S02]  /*02b0*/  @P0 VIADD R4, R4, -UR8 ;  /* 0x8000000804040c36 */ /* 0x000fe40008000000 */
[----:B------:R-:W-:Y:S01]  /*02c0*/  @P0 VIADD R3, R3, 0x1 ;  /* 0x0000000103030836 */ /* 0x000fe20000000000 */
[----:B0-----:R-:W-:Y:S02]  /*02d0*/  IADD3 R9, PT, PT, RZ, -R5, RZ ;  /* 0x80000005ff097210 */ /* 0x001fe40007ffe0ff */
[----:B------:R-:W-:Y:S01]  /*02e0*/  ISETP.GE.U32.AND P1, PT, R4, UR8, PT ;  /* 0x0000000804007c0c */ /* 0x000fe2000bf26070 */
[----:B------:R-:W-:Y:S02]  /*02f0*/  HFMA2 R4, -RZ, RZ, 0, 0 ;  /* 0x00000000ff047431 */ /* 0x000fe400000001ff */
[----:B------:R-:W-:-:S04]  /*0300*/  IMAD R9, R9, UR9, RZ ;  /* 0x0000000909097c24 */ /* 0x000fc8000f8e02ff */
[----:B------:R-:W-:-:S06]  /*0310*/  IMAD.HI.U32 R4, R5, R9, R4 ;  /* 0x0000000905047227 */ /* 0x000fcc00078e0004 */
[----:B------:R-:W-:Y:S01]  /*0320*/  @P1 VIADD R3, R3, 0x1 ;  /* 0x0000000103031836 */ /* 0x000fe20000000000 */
[----:B------:R-:W-:Y:S02]  /*0330*/  @!P2 LOP3.LUT R3, RZ, UR8, RZ, 0x33, !PT ;  /* 0x00000008ff03ac12 */ /* 0x000fe4000f8e33ff */
[----:B------:R-:W-:-:S03]  /*0340*/  ISETP.NE.U32.AND P2, PT, RZ, UR9, PT ;  /* 0x00000009ff007c0c */ /* 0x000fc6000bf45070 */
[----:B------:R-:W-:-:S04]  /*0350*/  IMAD.HI.U32 R5, R4, R3, RZ ;  /* 0x0000000304057227 */ /* 0x000fc800078e00ff */
[----:B------:R-:W-:Y:S01]  /*0360*/  IMAD.HI.U32 R4, R7, R0, RZ ;  /* 0x0000000007047227 */ /* 0x000fe200078e00ff */
[----:B------:R-:W-:Y:S02]  /*0370*/  IADD3 R6, PT, PT, -R5, RZ, RZ ;  /* 0x000000ff05067210 */ /* 0x000fe40007ffe1ff */
[----:B------:R-:W-:Y:S01]  /*0380*/  I2FP.F32.U32 R7, UR5 ;  /* 0x0000000500077c45 */ /* 0x000fe20008201000 */
[----:B------:R-:W-:Y:S01]  /*0390*/  IMAD.MOV R9, RZ, RZ, -R4 ;  /* 0x000000ffff097224 */ /* 0x000fe200078e0a04 */
[----:B------:R-:W0:Y:S01]  /*03a0*/  LDCU UR5, c[0x0][0x3a0] ;  /* 0x00007400ff0577ac */ /* 0x000e220008000800 */
[--C-:B------:R-:W-:Y:S01]  /*03b0*/  IMAD R5, R6, UR9, R3.reuse ;  /* 0x0000000906057c24 */ /* 0x100fe2000f8e0203 */
[----:B------:R-:W1:Y:S01]  /*03c0*/  MUFU.RCP R8, R7 ;  /* 0x0000000700087308 */ /* 0x000e620000001000 */
[----:B------:R-:W-:Y:S02]  /*03d0*/  IMAD R6, R9, UR4, R0 ;  /* 0x0000000409067c24 */ /* 0x000fe4000f8e0200 */
[----:B------:R-:W-:Y:S01]  /*03e0*/  IMAD.MOV R3, RZ, RZ, -R3 ;  /* 0x000000ffff037224 */ /* 0x000fe200078e0a03 */
[----:B------:R-:W-:-:S02]  /*03f0*/  ISETP.GE.U32.AND P1, PT, R5, UR9, PT ;  /* 0x0000000905007c0c */ /* 0x000fc4000bf26070 */
[----:B------:R-:W-:Y:S01]  /*0400*/  ISETP.GE.U32.AND P0, PT, R6, UR4, PT ;  /* 0x0000000406007c0c */ /* 0x000fe2000bf06070 */
[----:B------:R-:W-:-:S05]  /*0410*/  IMAD R0, R3, UR8, R0 ;  /* 0x0000000803007c24 */ /* 0x000fca000f8e0200 */
[----:B------:R-:W-:Y:S01]  /*0420*/  I2FP.F32.U32 R0, R0 ;  /* 0x0000000000007245 */ /* 0x000fe20000201000 */
[----:B0-----:R-:W-:-:S04]  /*0430*/  IMAD R2, R2, UR5, RZ ;  /* 0x0000000502027c24 */ /* 0x001fc8000f8e02ff */
[----:B------:R-:W-:Y:S01]  /*0440*/  @P1 IADD3 R5, PT, PT, R5, -UR9, RZ ;  /* 0x8000000905051c10 */ /* 0x000fe2000fffe0ff */
[----:B------:R-:W-:Y:S01]  /*0450*/  FADD R0, R0, R0 ;  /* 0x0000000000007221 */ /* 0x000fe20000000000 */
[----:B------:R-:W-:Y:S02]  /*0460*/  @P0 VIADD R6, R6, -UR4 ;  /* 0x8000000406060c36 */ /* 0x000fe40008000000 */
[----:B-1----:R-:W-:Y:S01]  /*0470*/  FFMA R3, -R7, R8, 1 ;  /* 0x3f80000007037423 */ /* 0x002fe20000000108 */
[----:B------:R-:W-:Y:S01]  /*0480*/  @P0 VIADD R4, R4, 0x1 ;  /* 0x0000000104040836 */ /* 0x000fe20000000000 */
[----:B------:R-:W-:Y:S01]  /*0490*/  ISETP.GE.U32.AND P4, PT, R5, UR9, PT ;  /* 0x0000000905007c0c */ /* 0x000fe2000bf86070 */
[----:B------:R-:W0:Y:S01]  /*04a0*/  FCHK P0, R0, R7 ;  /* 0x0000000700007302 */ /* 0x000e220000000000 */
[----:B------:R-:W-:Y:S01]  /*04b0*/  ISETP.GE.U32.AND P3, PT, R6, UR4, PT ;  /* 0x0000000406007c0c */ /* 0x000fe2000bf66070 */
[----:B------:R-:W-:Y:S01]  /*04c0*/  FFMA R3, R8, R3, R8 ;  /* 0x0000000308037223 */ /* 0x000fe20000000008 */
[----:B------:R-:W-:-:S03]  /*04d0*/  ISETP.NE.U32.AND P1, PT, RZ, UR4, PT ;  /* 0x00000004ff007c0c */ /* 0x000fc6000bf25070 */
[----:B------:R-:W-:-:S04]  /*04e0*/  FFMA R6, R0, R3, RZ ;  /* 0x0000000300067223 */ /* 0x000fc800000000ff */
[----:B------:R-:W-:Y:S02]  /*04f0*/  FFMA R8, -R7, R6, R0 ;  /* 0x0000000607087223 */ /* 0x000fe40000000100 */
[----:B------:R-:W-:Y:S02]  /*0500*/  @P4 IADD3 R5, PT, PT, R5, -UR9, RZ ;  /* 0x8000000905054c10 */ /* 0x000fe4000fffe0ff */
[----:B------:R-:W-:Y:S01]  /*0510*/  @P3 VIADD R4, R4, 0x1 ;  /* 0x0000000104043836 */ /* 0x000fe20000000000 */
[----:B------:R-:W-:Y:S01]  /*0520*/  @!P2 LOP3.LUT R5, RZ, UR9, RZ, 0x33, !PT ;  /* 0x00000009ff05ac12 */ /* 0x000fe2000f8e33ff */
[----:B------:R-:W-:Y:S01]  /*0530*/  FFMA R3, R3, R8, R6 ;  /* 0x0000000803037223 */ /* 0x000fe20000000006 */
[----:B------:R-:W-:Y:S01]  /*0540*/  @!P1 LOP3.LUT R4, RZ, UR4, RZ, 0x33, !PT ;  /* 0x00000004ff049c12 */ /* 0x000fe2000f8e33ff */
[----:B0-----:R-:W-:Y:S06]  /*0550*/  @!P0 BRA `(.L_x_14) ;  /* 0x00000000000c8947 */ /* 0x001fec0003800000 */
[----:B------:R-:W-:Y:S01]  /*0560*/  IMAD.MOV.U32 R3, RZ, RZ, R7 ;  /* 0x000000ffff037224 */ /* 0x000fe200078e0007 */
[----:B------:R-:W-:-:S07]  /*0570*/  MOV R6, 0x590 ;  /* 0x0000059000067802 */ /* 0x000fce0000000f00 */
[----:B------:R-:W-:Y:S05]  /*0580*/  CALL.REL.NOINC `($__internal_1_$__cuda_sm3x_div_rn_noftz_f32_slowpath) ;  /* 0x0000000000d47944 */ /* 0x000fea0003c00000 */
.L_x_14:
[----:B------:R-:W-:Y:S05]  /*0590*/  BSYNC.RECONVERGENT B0 ;  /* 0x0000000000007941 */ /* 0x000fea0003800200 */
.L_x_13:
[----:B------:R-:W0:Y:S01]  /*05a0*/  LDCU UR4, c[0x0][0x384] ;  /* 0x00007080ff0477ac */ /* 0x000e220008000800 */
[----:B------:R-:W1:Y:S01]  /*05b0*/  LDC.64 R6, c[0x0][0x398] ;  /* 0x0000e600ff067b82 */ /* 0x000e620000000a00 */
[----:B------:R-:W-:Y:S01]  /*05c0*/  I2FP.F32.U32 R0, R5 ;  /* 0x0000000500007245 */ /* 0x000fe20000201000 */
[----:B------:R-:W-:Y:S01]  /*05d0*/  FADD R3, R3, -1 ;  /* 0xbf80000003037421 */ /* 0x000fe20000000000 */
[----:B------:R-:W-:Y:S03]  /*05e0*/  BSSY.RECONVERGENT B0, `(.L_x_15) ;  /* 0x0000012000007945 */ /* 0x000fe60003800200 */
[----:B------:R-:W-:Y:S01]  /*05f0*/  FADD R0, R0, R0 ;  /* 0x0000000000007221 */ /* 0x000fe20000000000 */
[----:B0-----:R-:W-:-:S06]  /*0600*/  UIADD3 UR4, UPT, UPT, UR4, -0x1, URZ ;  /* 0xffffffff04047890 */ /* 0x001fcc000fffe0ff */
[----:B------:R-:W-:Y:S01]  /*0610*/  I2FP.F32.U32 R9, UR4 ;  /* 0x0000000400097c45 */ /* 0x000fe20008201000 */
[----:B-1----:R-:W-:-:S03]  /*0620*/  IMAD.WIDE.U32 R6, R2, 0x4, R6 ;  /* 0x0000000402067825 */ /* 0x002fc600078e0006 */
[----:B------:R-:W0:Y:S02]  /*0630*/  MUFU.RCP R8, R9 ;  /* 0x0000000900087308 */ /* 0x000e240000001000 */
[----:B------:R1:W-:Y:S06]  /*0640*/  STG.E desc[UR6][R6.64], R3 ;  /* 0x0000000306007986 */ /* 0x0003ec000c101906 */
[----:B------:R-:W2:Y:S01]  /*0650*/  FCHK P0, R0, R9 ;  /* 0x0000000900007302 */ /* 0x000ea20000000000 */
[----:B0-----:R-:W-:-:S04]  /*0660*/  FFMA R5, -R9, R8, 1 ;  /* 0x3f80000009057423 */ /* 0x001fc80000000108 */
[----:B------:R-:W-:-:S04]  /*0670*/  FFMA R5, R8, R5, R8 ;  /* 0x0000000508057223 */ /* 0x000fc80000000008 */
[----:B------:R-:W-:-:S04]  /*0680*/  FFMA R8, R0, R5, RZ ;  /* 0x0000000500087223 */ /* 0x000fc800000000ff */
[----:B------:R-:W-:-:S04]  /*0690*/  FFMA R10, -R9, R8, R0 ;  /* 0x00000008090a7223 */ /* 0x000fc80000000100 */
[----:B------:R-:W-:Y:S01]  /*06a0*/  FFMA R5, R5, R10, R8 ;  /* 0x0000000a05057223 */ /* 0x000fe20000000008 */
[----:B-12---:R-:W-:Y:S06]  /*06b0*/  @!P0 BRA `(.L_x_16) ;  /* 0x0000000000108947 */ /* 0x006fec0003800000 */
[----:B------:R-:W-:Y:S02]  /*06c0*/  MOV R3, R9 ;  /* 0x0000000900037202 */ /* 0x000fe40000000f00 */
[----:B------:R-:W-:-:S07]  /*06d0*/  MOV R6, 0x6f0 ;  /* 0x000006f000067802 */ /* 0x000fce0000000f00 */
[----:B------:R-:W-:Y:S05]  /*06e0*/  CALL.REL.NOINC `($__internal_1_$__cuda_sm3x_div_rn_noftz_f32_slowpath) ;  /* 0x00000000007c7944 */ /* 0x000fea0003c00000 */
[----:B------:R-:W-:-:S07]  /*06f0*/  IMAD.MOV.U32 R5, RZ, RZ, R3 ;  /* 0x000000ffff057224 */ /* 0x000fce00078e0003 */
.L_x_16:
[----:B------:R-:W-:Y:S05]  /*0700*/  BSYNC.RECONVERGENT B0 ;  /* 0x0000000000007941 */ /* 0x000fea0003800200 */
.L_x_15:
[----:B------:R-:W0:Y:S01]  /*0710*/  LDCU UR4, c[0x0][0x388] ;  /* 0x00007100ff0477ac */ /* 0x000e220008000800 */
[----:B------:R-:W1:Y:S01]  /*0720*/  LDC.64 R6, c[0x0][0x398] ;  /* 0x0000e600ff067b82 */ /* 0x000e620000000a00 */
[----:B------:R-:W-:Y:S01]  /*0730*/  VIADD R3, R2, 0x1 ;  /* 0x0000000102037836 */ /* 0x000fe20000000000 */
        /* <DEDUP_REMOVED lines=19> */
.L_x_18:
[----:B------:R-:W-:Y:S05]  /*0870*/  BSYNC.RECONVERGENT B0 ;  /* 0x0000000000007941 */ /* 0x000fea0003800200 */
.L_x_17:
[----:B------:R-:W0:Y:S01]  /*0880*/  LDC.64 R4, c[0x0][0x398] ;  /* 0x0000e600ff047b82 */ /* 0x000e220000000a00 */
[----:B------:R-:W-:Y:S02]  /*0890*/  VIADD R9, R2, 0x2 ;  /* 0x0000000202097836 */ /* 0x000fe40000000000 */
[----:B------:R-:W-:Y:S02]  /*08a0*/  FADD R7, R3, -1 ;  /* 0xbf80000003077421 */ /* 0x000fe40000000000 */
[----:B0-----:R-:W-:-:S05]  /*08b0*/  IMAD.WIDE.U32 R2, R9, 0x4, R4 ;  /* 0x0000000409027825 */ /* 0x001fca00078e0004 */
[----:B------:R-:W-:Y:S01]  /*08c0*/  STG.E desc[UR6][R2.64], R7 ;  /* 0x0000000702007986 */ /* 0x000fe2000c101906 */
[----:B------:R-:W-:Y:S05]  /*08d0*/  EXIT ;  /* 0x000000000000794d */ /* 0x000fea0003800000 */
        .weak           $__internal_1_$__cuda_sm3x_div_rn_noftz_f32_slowpath
        .type           $__internal_1_$__cuda_sm3x_div_rn_noftz_f32_slowpath,@function
        .size           $__internal_1_$__cuda_sm3x_div_rn_noftz_f32_slowpath,(.L_x_467 - $__internal_1_$__cuda_sm3x_div_rn_noftz_f32_slowpath)
$__internal_1_$__cuda_sm3x_div_rn_noftz_f32_slowpath:
[----:B------:R-:W-:Y:S01]  /*08e0*/  SHF.R.U32.HI R8, RZ, 0x17, R3 ;  /* 0x00000017ff087819 */ /* 0x000fe20000011603 */
[----:B------:R-:W-:Y:S01]  /*08f0*/  BSSY.RECONVERGENT B1, `(.L_x_19) ;  /* 0x0000062000017945 */ /* 0x000fe20003800200 */
[----:B------:R-:W-:Y:S02]  /*0900*/  SHF.R.U32.HI R7, RZ, 0x17, R0 ;  /* 0x00000017ff077819 */ /* 0x000fe40000011600 */
[----:B------:R-:W-:Y:S02]  /*0910*/  LOP3.LUT R12, R8, 0xff, RZ, 0xc0, !PT ;  /* 0x000000ff080c7812 */ /* 0x000fe400078ec0ff */
[----:B------:R-:W-:-:S03]  /*0920*/  LOP3.LUT R10, R7, 0xff, RZ, 0xc0, !PT ;  /* 0x000000ff070a7812 */ /* 0x000fc600078ec0ff */
[----:B------:R-:W-:Y:S01]  /*0930*/  VIADD R9, R12, 0xffffffff ;  /* 0xffffffff0c097836 */ /* 0x000fe20000000000 */
[----:B------:R-:W-:-:S04]  /*0940*/  IADD3 R8, PT, PT, R10, -0x1, RZ ;  /* 0xffffffff0a087810 */ /* 0x000fc80007ffe0ff */
        /* <DEDUP_REMOVED lines=22> */
[----:B------:R-:W-:Y:S01]  /*0ab0*/  @P0 IMAD.MOV.U32 R7, RZ, RZ, RZ ;  /* 0x000000ffff070224 */ /* 0x000fe200078e00ff */
[----:B------:R-:W-:Y:S01]  /*0ac0*/  @!P0 MOV R7, 0xffffffc0 ;  /* 0xffffffc000078802 */ /* 0x000fe20000000f00 */
[----:B------:R-:W-:Y:S01]  /*0ad0*/  @!P0 FFMA R0, R0, 1.84467440737095516160e+19, RZ ;  /* 0x5f80000000008823 */ /* 0x000fe200000000ff */
[----:B------:R-:W-:-:S03]  /*0ae0*/  @!P1 FFMA R3, R3, 1.84467440737095516160e+19, RZ ;  /* 0x5f80000003039823 */ /* 0x000fc600000000ff */
[----:B------:R-:W-:-:S07]  /*0af0*/  @!P1 VIADD R7, R7, 0x40 ;  /* 0x0000004007079836 */ /* 0x000fce0000000000 */
.L_x_20:
[----:B------:R-:W-:Y:S01]  /*0b00*/  LEA R8, R12, 0xc0800000, 0x17 ;  /* 0xc08000000c087811 */ /* 0x000fe200078eb8ff */
[----:B------:R-:W-:Y:S04]  /*0b10*/  BSSY.RECONVERGENT B2, `(.L_x_25) ;  /* 0x0000036000027945 */ /* 0x000fe80003800200 */
[----:B------:R-:W-:Y:S01]  /*0b20*/  IMAD.IADD R8, R3, 0x1, -R8 ;  /* 0x0000000103087824 */ /* 0x000fe200078e0a08 */
[----:B------:R-:W-:-:S03]  /*0b30*/  IADD3 R3, PT, PT, R10, -0x7f, RZ ;  /* 0xffffff810a037810 */ /* 0x000fc60007ffe0ff */
[----:B------:R0:W1:Y:S01]  /*0b40*/  MUFU.RCP R9, R8 ;  /* 0x0000000800097308 */ /* 0x0000620000001000 */
[----:B------:R-:W-:Y:S01]  /*0b50*/  FADD.FTZ R11, -R8, -RZ ;  /* 0x800000ff080b7221 */ /* 0x000fe20000010100 */
[C---:B------:R-:W-:Y:S01]  /*0b60*/  IMAD R0, R3.reuse, -0x800000, R0 ;  /* 0xff80000003007824 */ /* 0x040fe200078e0200 */
[----:B0-----:R-:W-:-:S05]  /*0b70*/  IADD3 R8, PT, PT, R3, 0x7f, -R12 ;  /* 0x0000007f03087810 */ /* 0x001fca0007ffe80c */
[----:B------:R-:W-:Y:S02]  /*0b80*/  IMAD.IADD R8, R8, 0x1, R7 ;  /* 0x0000000108087824 */ /* 0x000fe400078e0207 */
[----:B-1----:R-:W-:-:S04]  /*0b90*/  FFMA R10, R9, R11, 1 ;  /* 0x3f800000090a7423 */ /* 0x002fc8000000000b */
        /* <DEDUP_REMOVED lines=8> */
[----:B------:R-:W-:-:S05]  /*0c20*/  IMAD.IADD R11, R3, 0x1, R8 ;  /* 0x00000001030b7824 */ /* 0x000fca00078e0208 */
[----:B------:R-:W-:-:S04]  /*0c30*/  IADD3 R3, PT, PT, R11, -0x1, RZ ;  /* 0xffffffff0b037810 */ /* 0x000fc80007ffe0ff */
        /* <DEDUP_REMOVED lines=9> */
[CCC-:B------:R-:W-:Y:S01]  /*0cd0*/  FFMA.RZ R3, R14.reuse, R10.reuse, R9.reuse ;  /* 0x0000000a0e037223 */ /* 0x1c0fe2000000c009 */
[CCC-:B------:R-:W-:Y:S01]  /*0ce0*/  FFMA.RM R8, R14.reuse, R10.reuse, R9.reuse ;  /* 0x0000000a0e087223 */ /* 0x1c0fe20000004009 */
[C---:B------:R-:W-:Y:S02]  /*0cf0*/  ISETP.NE.AND P2, PT, R11.reuse, RZ, PT ;  /* 0x000000ff0b00720c */ /* 0x040fe40003f45270 */
[----:B------:R-:W-:Y:S02]  /*0d00*/  ISETP.NE.AND P1, PT, R11, RZ, PT ;  /* 0x000000ff0b00720c */ /* 0x000fe40003f25270 */
[----:B------:R-:W-:Y:S01]  /*0d10*/  LOP3.LUT R7, R3, 0x7fffff, RZ, 0xc0, !PT ;  /* 0x007fffff03077812 */ /* 0x000fe200078ec0ff */
[----:B------:R-:W-:Y:S01]  /*0d20*/  FFMA.RP R3, R14, R10, R9 ;  /* 0x0000000a0e037223 */ /* 0x000fe20000008009 */
[C---:B------:R-:W-:Y:S01]  /*0d30*/  VIADD R10, R11.reuse, 0x20 ;  /* 0x000000200b0a7836 */ /* 0x040fe20000000000 */
[----:B------:R-:W-:Y:S02]  /*0d40*/  IADD3 R9, PT, PT, -R11, RZ, RZ ;  /* 0x000000ff0b097210 */ /* 0x000fe40007ffe1ff */
        /* <DEDUP_REMOVED lines=14> */
.L_x_27:
[----:B------:R-:W-:-:S04]  /*0e30*/  LOP3.LUT R0, R0, 0x80000000, RZ, 0xc0, !PT ;  /* 0x8000000000007812 */ /* 0x000fc800078ec0ff */
[----:B------:R-:W-:Y:S01]  /*0e40*/  LOP3.LUT R0, R0, 0x7f800000, RZ, 0xfc, !PT ;  /* 0x7f80000000007812 */ /* 0x000fe200078efcff */
[----:B------:R-:W-:Y:S06]  /*0e50*/  BRA `(.L_x_28) ;  /* 0x0000000000047947 */ /* 0x000fec0003800000 */
.L_x_26:
[----:B------:R-:W-:-:S07]  /*0e60*/  LEA R0, R8, R0, 0x17 ;  /* 0x0000000008007211 */ /* 0x000fce00078eb8ff */
.L_x_28:
[----:B------:R-:W-:Y:S05]  /*0e70*/  BSYNC.RECONVERGENT B2 ;  /* 0x0000000000027941 */ /* 0x000fea0003800200 */
.L_x_25:
[----:B------:R-:W-:Y:S05]  /*0e80*/  BRA `(.L_x_29) ;  /* 0x0000000000207947 */ /* 0x000fea0003800000 */
.L_x_24:
[----:B------:R-:W-:-:S04]  /*0e90*/  LOP3.LUT R0, R3, 0x80000000, R0, 0x48, !PT ;  /* 0x8000000003007812 */ /* 0x000fc800078e4800 */
[----:B------:R-:W-:Y:S01]  /*0ea0*/  LOP3.LUT R0, R0, 0x7f800000, RZ, 0xfc, !PT ;  /* 0x7f80000000007812 */ /* 0x000fe200078efcff */
[----:B------:R-:W-:Y:S06]  /*0eb0*/  BRA `(.L_x_29) ;  /* 0x0000000000147947 */ /* 0x000fec0003800000 */
.L_x_23:
[----:B------:R-:W-:Y:S01]  /*0ec0*/  LOP3.LUT R0, R3, 0x80000000, R0, 0x48, !PT ;  /* 0x8000000003007812 */ /* 0x000fe200078e4800 */
[----:B------:R-:W-:Y:S06]  /*0ed0*/  BRA `(.L_x_29) ;  /* 0x00000000000c7947 */ /* 0x000fec0003800000 */
.L_x_22:
[----:B------:R-:W0:Y:S01]  /*0ee0*/  MUFU.RSQ R0, -QNAN ;  /* 0xffc0000000007908 */ /* 0x000e220000001400 */
[----:B------:R-:W-:Y:S05]  /*0ef0*/  BRA `(.L_x_29) ;  /* 0x0000000000047947 */ /* 0x000fea0003800000 */
.L_x_21:
[----:B------:R-:W-:-:S07]  /*0f00*/  FADD.FTZ R0, R0, R3 ;  /* 0x0000000300007221 */ /* 0x000fce0000010000 */
.L_x_29:
[----:B------:R-:W-:Y:S05]  /*0f10*/  BSYNC.RECONVERGENT B1 ;  /* 0x0000000000017941 */ /* 0x000fea0003800200 */
.L_x_19:
[----:B------:R-:W-:Y:S02]  /*0f20*/  HFMA2 R7, -RZ, RZ, 0, 0 ;  /* 0x00000000ff077431 */ /* 0x000fe400000001ff */
[----:B0-----:R-:W-:Y:S02]  /*0f30*/  IMAD.MOV.U32 R3, RZ, RZ, R0 ;  /* 0x000000ffff037224 */ /* 0x001fe400078e0000 */
[----:B------:R-:W-:Y:S05]  /*0f40*/  RET.REL.NODEC R6 `(writeGridPositionsStencil) ;  /* 0xfffffff0062c7950 */ /* 0x000fea0003c3ffff */
.L_x_30:
        /* <DEDUP_REMOVED lines=11> */
.L_x_467:


//--------------------- .text.writeGridPositions  --------------------------
	.section	.text.writeGridPositions,"ax",@progbits
	.align	128
        .global         writeGridPositions
        .type           writeGridPositions,@function
        .size           writeGridPositions,(.L_x_468 - writeGridPositions)
        .other          writeGridPositions,@"STO_CUDA_ENTRY STV_DEFAULT"
writeGridPositions:
.text.writeGridPositions:
        /* <DEDUP_REMOVED lines=8> */
[----:B------:R-:W0:Y:S01]  /*0080*/  LDCU.64 UR8, c[0x0][0x380] ;  /* 0x00007000ff0877ac */ /* 0x000e220008000a00 */
[----:B------:R-:W-:Y:S01]  /*0090*/  BSSY.RECONVERGENT B0, `(.L_x_31) ;  /* 0x000004d000007945 */ /* 0x000fe20003800200 */
[----:B------:R-:W1:Y:S01]  /*00a0*/  LDCU UR5, c[0x0][0x38c] ;  /* 0x00007180ff0577ac */ /* 0x000e620008000800 */
[----:B------:R-:W2:Y:S01]  /*00b0*/  LDCU.64 UR6, c[0x0][0x358] ;  /* 0x00006b00ff0677ac */ /* 0x000ea20008000a00 */
[----:B0-----:R-:W0:Y:S01]  /*00c0*/  I2F.U32.RP R0, UR8 ;  /* 0x0000000800007d06 */ /* 0x001e220008209000 */
[----:B------:R-:W-:Y:S02]  /*00d0*/  UIMAD UR4, UR8, UR9, URZ ;  /* 0x00000009080472a4 */ /* 0x000fe4000f8e02ff */
[----:B------:R-:W-:-:S04]  /*00e0*/  ISETP.NE.U32.AND P2, PT, RZ, UR8, PT ;  /* 0x00000008ff007c0c */ /* 0x000fc8000bf45070 */
[----:B------:R-:W-:Y:S01]  /*00f0*/  IMAD R11, RZ, RZ, -UR4 ;  /* 0x80000004ff0b7e24 */ /* 0x000fe2000f8e02ff */
[----:B------:R-:W3:Y:S08]  /*0100*/  I2F.U32.RP R8, UR9 ;  /* 0x0000000900087d06 */ /* 0x000ef00008209000 */
[----:B0-----:R-:W0:Y:S08]  /*0110*/  MUFU.RCP R0, R0 ;  /* 0x0000000000007308 */ /* 0x001e300000001000 */
[----:B------:R-:W4:Y:S08]  /*0120*/  I2F.U32.RP R9, UR4 ;  /* 0x0000000400097d06 */ /* 0x000f300008209000 */
[----:B---3--:R-:W-:Y:S01]  /*0130*/  MUFU.RCP R8, R8 ;  /* 0x0000000800087308 */ /* 0x008fe20000001000 */
[----:B0-----:R-:W-:-:S02]  /*0140*/  VIADD R4, R0, 0xffffffe ;  /* 0x0ffffffe00047836 */ /* 0x001fc40000000000 */
[----:B-1----:R-:W-:Y:S01]  /*0150*/  VIADD R0, R2, UR5 ;  /* 0x0000000502007c36 */ /* 0x002fe20008000000 */
[----:B------:R-:W-:-:S04]  /*0160*/  UIADD3 UR5, UPT, UPT, UR8, -0x1, URZ ;  /* 0xffffffff08057890 */ /* 0x000fc8000fffe0ff */
[----:B------:R0:W1:Y:S08]  /*0170*/  F2I.FTZ.U32.TRUNC.NTZ R5, R4 ;  /* 0x0000000400057305 */ /* 0x000070000021f000 */
[----:B----4-:R-:W3:Y:S01]  /*0180*/  MUFU.RCP R9, R9 ;  /* 0x0000000900097308 */ /* 0x010ee20000001000 */
[----:B0-----:R-:W-:Y:S02]  /*0190*/  HFMA2 R4, -RZ, RZ, 0, 0 ;  /* 0x00000000ff047431 */ /* 0x001fe400000001ff */
[----:B-1----:R-:W-:-:S04]  /*01a0*/  IMAD.MOV R3, RZ, RZ, -R5 ;  /* 0x000000ffff037224 */ /* 0x002fc800078e0a05 */
[----:B------:R-:W-:-:S04]  /*01b0*/  IMAD R3, R3, UR8, RZ ;  /* 0x0000000803037c24 */ /* 0x000fc8000f8e02ff */
[----:B------:R-:W-:-:S04]  /*01c0*/  IMAD.HI.U32 R3, R5, R3, R4 ;  /* 0x0000000305037227 */ /* 0x000fc800078e0004 */
[----:B---3--:R-:W-:Y:S02]  /*01d0*/  VIADD R6, R9, 0xffffffe ;  /* 0x0ffffffe09067836 */ /* 0x008fe40000000000 */
[----:B------:R-:W-:Y:S02]  /*01e0*/  IMAD.HI.U32 R3, R3, R0, RZ ;  /* 0x0000000003037227 */ /* 0x000fe400078e00ff */
        /* <DEDUP_REMOVED lines=12> */
[----:B------:R-:W-:Y:S02]  /*02b0*/  ISETP.GE.U32.AND P1, PT, R4, UR8, PT ;  /* 0x0000000804007c0c */ /* 0x000fe4000bf26070 */
[----:B------:R-:W-:Y:S01]  /*02c0*/  MOV R4, RZ ;  /* 0x000000ff00047202 */ /* 0x000fe20000000f00 */
        /* <DEDUP_REMOVED lines=37> */
[----:B0-2---:R-:W-:Y:S06]  /*0520*/  @!P0 BRA `(.L_x_32) ;  /* 0x00000000000c8947 */ /* 0x005fec0003800000 */
[----:B------:R-:W-:Y:S01]  /*0530*/  IMAD.MOV.U32 R3, RZ, RZ, R7 ;  /* 0x000000ffff037224 */ /* 0x000fe200078e0007 */
[----:B------:R-:W-:-:S07]  /*0540*/  MOV R6, 0x560 ;  /* 0x0000056000067802 */ /* 0x000fce0000000f00 */
[----:B------:R-:W-:Y:S05]  /*0550*/  CALL.REL.NOINC `($__internal_2_$__cuda_sm3x_div_rn_noftz_f32_slowpath) ;  /* 0x0000000000d47944 */ /* 0x000fea0003c00000 */
.L_x_32:
[----:B------:R-:W-:Y:S05]  /*0560*/  BSYNC.RECONVERGENT B0 ;  /* 0x0000000000007941 */ /* 0x000fea0003800200 */
.L_x_31:
        /* <DEDUP_REMOVED lines=20> */
[----:B------:R-:W-:Y:S05]  /*06b0*/  CALL.REL.NOINC `($__internal_2_$__cuda_sm3x_div_rn_noftz_f32_slowpath) ;  /* 0x00000000007c7944 */ /* 0x000fea0003c00000 */
[----:B------:R-:W-:-:S07]  /*06c0*/  IMAD.MOV.U32 R5, RZ, RZ, R3 ;  /* 0x000000ffff057224 */ /* 0x000fce00078e0003 */
.L_x_34:
[----:B------:R-:W-:Y:S05]  /*06d0*/  BSYNC.RECONVERGENT B0 ;  /* 0x0000000000007941 */ /* 0x000fea0003800200 */
.L_x_33:
        /* <DEDUP_REMOVED lines=22> */
.L_x_36:
[----:B------:R-:W-:Y:S05]  /*0840*/  BSYNC.RECONVERGENT B0 ;  /* 0x0000000000007941 */ /* 0x000fea0003800200 */
.L_x_35:
[----:B------:R-:W0:Y:S01]  /*0850*/  LDC.64 R4, c[0x0][0x398] ;  /* 0x0000e600ff047b82 */ /* 0x000e220000000a00 */
[----:B------:R-:W-:Y:S02]  /*0860*/  VIADD R9, R2, 0x2 ;  /* 0x0000000202097836 */ /* 0x000fe40000000000 */
[----:B------:R-:W-:Y:S02]  /*0870*/  FADD R7, R3, -1 ;  /* 0xbf80000003077421 */ /* 0x000fe40000000000 */
[----:B0-----:R-:W-:-:S05]  /*0880*/  IMAD.WIDE.U32 R2, R9, 0x4, R4 ;  /* 0x0000000409027825 */ /* 0x001fca00078e0004 */
[----:B------:R-:W-:Y:S01]  /*0890*/  STG.E desc[UR6][R2.64], R7 ;  /* 0x0000000702007986 */ /* 0x000fe2000c101906 */
[----:B------:R-:W-:Y:S05]  /*08a0*/  EXIT ;  /* 0x000000000000794d */ /* 0x000fea0003800000 */
        .weak           $__internal_2_$__cuda_sm3x_div_rn_noftz_f32_slowpath
        .type           $__internal_2_$__cuda_sm3x_div_rn_noftz_f32_slowpath,@function
        .size           $__internal_2_$__cuda_sm3x_div_rn_noftz_f32_slowpath,(.L_x_468 - $__internal_2_$__cuda_sm3x_div_rn_noftz_f32_slowpath)
$__internal_2_$__cuda_sm3x_div_rn_noftz_f32_slowpath:
        /* <DEDUP_REMOVED lines=34> */
.L_x_38:
        /* <DEDUP_REMOVED lines=51> */
.L_x_45:
[----:B------:R-:W-:-:S04]  /*0e00*/  LOP3.LUT R0, R0, 0x80000000, RZ, 0xc0, !PT ;  /* 0x8000000000007812 */ /* 0x000fc800078ec0ff */
[----:B------:R-:W-:Y:S01]  /*0e10*/  LOP3.LUT R0, R0, 0x7f800000, RZ, 0xfc, !PT ;  /* 0x7f80000000007812 */ /* 0x000fe200078efcff */
[----:B------:R-:W-:Y:S06]  /*0e20*/  BRA `(.L_x_46) ;  /* 0x0000000000047947 */ /* 0x000fec0003800000 */
.L_x_44:
[----:B------:R-:W-:-:S07]  /*0e30*/  LEA R0, R8, R0, 0x17 ;  /* 0x0000000008007211 */ /* 0x000fce00078eb8ff */
.L_x_46:
[----:B------:R-:W-:Y:S05]  /*0e40*/  BSYNC.RECONVERGENT B2 ;  /* 0x0000000000027941 */ /* 0x000fea0003800200 */
.L_x_43:
[----:B------:R-:W-:Y:S05]  /*0e50*/  BRA `(.L_x_47) ;  /* 0x0000000000207947 */ /* 0x000fea0003800000 */
.L_x_42:
[----:B------:R-:W-:-:S04]  /*0e60*/  LOP3.LUT R0, R3, 0x80000000, R0, 0x48, !PT ;  /* 0x8000000003007812 */ /* 0x000fc800078e4800 */
[----:B------:R-:W-:Y:S01]  /*0e70*/  LOP3.LUT R0, R0, 0x7f800000, RZ, 0xfc, !PT ;  /* 0x7f80000000007812 */ /* 0x000fe200078efcff */
[----:B------:R-:W-:Y:S06]  /*0e80*/  BRA `(.L_x_47) ;  /* 0x0000000000147947 */ /* 0x000fec0003800000 */
.L_x_41:
[----:B------:R-:W-:Y:S01]  /*0e90*/  LOP3.LUT R0, R3, 0x80000000, R0, 0x48, !PT ;  /* 0x8000000003007812 */ /* 0x000fe200078e4800 */
[----:B------:R-:W-:Y:S06]  /*0ea0*/  BRA `(.L_x_47) ;  /* 0x00000000000c7947 */ /* 0x000fec0003800000 */
.L_x_40:
[----:B------:R-:W0:Y:S01]  /*0eb0*/  MUFU.RSQ R0, -QNAN ;  /* 0xffc0000000007908 */ /* 0x000e220000001400 */
[----:B------:R-:W-:Y:S05]  /*0ec0*/  BRA `(.L_x_47) ;  /* 0x0000000000047947 */ /* 0x000fea0003800000 */
.L_x_39:
[----:B------:R-:W-:-:S07]  /*0ed0*/  FADD.FTZ R0, R0, R3 ;  /* 0x0000000300007221 */ /* 0x000fce0000010000 */
.L_x_47:
[----:B------:R-:W-:Y:S05]  /*0ee0*/  BSYNC.RECONVERGENT B1 ;  /* 0x0000000000017941 */ /* 0x000fea0003800200 */
.L_x_37:
[----:B------:R-:W-:Y:S02]  /*0ef0*/  HFMA2 R7, -RZ, RZ, 0, 0 ;  /* 0x00000000ff077431 */ /* 0x000fe400000001ff */
[----:B0-----:R-:W-:Y:S02]  /*0f00*/  IMAD.MOV.U32 R3, RZ, RZ, R0 ;  /* 0x000000ffff037224 */ /* 0x001fe400078e0000 */
[----:B------:R-:W-:Y:S05]  /*0f10*/  RET.REL.NODEC R6 `(writeGridPositions) ;  /* 0xfffffff006387950 */ /* 0x000fea0003c3ffff */
.L_x_48:
        /* <DEDUP_REMOVED lines=14> */
.L_x_468:


//--------------------- .text.combineCorrelationMembersReferenceAlignedBufferTiled --------------------------
	.section	.text.combineCorrelationMembersReferenceAlignedBufferTiled,"ax",@progbits
	.align	128
        .global         combineCorrelationMembersReferenceAlignedBufferTiled
        .type           combineCorrelationMembersReferenceAlignedBufferTiled,@function
        .size           combineCorrelationMembersReferenceAlignedBufferTiled,(.L_x_469 - combineCorrelationMembersReferenceAlignedBufferTiled)
        .other          combineCorrelationMembersReferenceAlignedBufferTiled,@"STO_CUDA_ENTRY STV_DEFAULT"
combineCorrelationMembersReferenceAlignedBufferTiled:
.text.combineCorrelationMembersReferenceAlignedBufferTiled:
        /* <DEDUP_REMOVED lines=8> */
[----:B------:R-:W0:Y:S01]  /*0080*/  LDCU UR4, c[0x0][0x380] ;  /* 0x00007000ff0477ac */ /* 0x000e220008000800 */
[----:B------:R-:W1:Y:S01]  /*0090*/  LDCU UR5, c[0x0][0x390] ;  /* 0x00007200ff0577ac */ /* 0x000e620008000800 */
[----:B0-----:R-:W-:Y:S01]  /*00a0*/  UIADD3 UR4, UPT, UPT, UR4, -0x1, URZ ;  /* 0xffffffff04047890 */ /* 0x001fe2000fffe0ff */
[----:B-1----:R-:W-:-:S05]  /*00b0*/  I2FP.F32.U32 R0, UR5 ;  /* 0x0000000500007c45 */ /* 0x002fca0008201000 */
[----:B------:R-:W-:Y:S01]  /*00c0*/  I2FP.F32.U32 R3, UR4 ;  /* 0x0000000400037c45 */ /* 0x000fe20008201000 */
[----:B------:R-:W-:-:S03]  /*00d0*/  FADD R0, R0, R0 ;  /* 0x0000000000007221 */ /* 0x000fc60000000000 */
[----:B------:R-:W0:Y:S08]  /*00e0*/  MUFU.RCP R4, R3 ;  /* 0x0000000300047308 */ /* 0x000e300000001000 */
[----:B------:R-:W1:Y:S01]  /*00f0*/  FCHK P0, R0, R3 ;  /* 0x0000000300007302 */ /* 0x000e620000000000 */
[----:B0-----:R-:W-:-:S04]  /*0100*/  FFMA R5, -R3, R4, 1 ;  /* 0x3f80000003057423 */ /* 0x001fc80000000104 */
[----:B------:R-:W-:-:S04]  /*0110*/  FFMA R5, R4, R5, R4 ;  /* 0x0000000504057223 */ /* 0x000fc80000000004 */
[----:B------:R-:W-:-:S04]  /*0120*/  FFMA R4, R0, R5, RZ ;  /* 0x0000000500047223 */ /* 0x000fc800000000ff */
[----:B------:R-:W-:-:S04]  /*0130*/  FFMA R6, -R3, R4, R0 ;  /* 0x0000000403067223 */ /* 0x000fc80000000100 */
[----:B------:R-:W-:Y:S01]  /*0140*/  FFMA R5, R5, R6, R4 ;  /* 0x0000000605057223 */ /* 0x000fe20000000004 */
[----:B-1----:R-:W-:Y:S06]  /*0150*/  @!P0 BRA `(.L_x_49) ;  /* 0x00000000000c8947 */ /* 0x002fec0003800000 */
[----:B------:R-:W-:-:S07]  /*0160*/  MOV R4, 0x180 ;  /* 0x0000018000047802 */ /* 0x000fce0000000f00 */
[----:B------:R-:W-:Y:S05]  /*0170*/  CALL.REL.NOINC `($__internal_3_$__cuda_sm3x_div_rn_noftz_f32_slowpath) ;  /* 0x00000004004c7944 */ /* 0x000fea0003c00000 */
[----:B------:R-:W-:-:S07]  /*0180*/  IMAD.MOV.U32 R5, RZ, RZ, R0 ;  /* 0x000000ffff057224 */ /* 0x000fce00078e0000 */
.L_x_49:
[----:B------:R-:W0:Y:S01]  /*0190*/  LDCU UR5, c[0x0][0x384] ;  /* 0x00007080ff0577ac */ /* 0x000e220008000800 */
[----:B------:R-:W-:Y:S01]  /*01a0*/  FADD R5, R5, -1 ;  /* 0xbf80000005057421 */ /* 0x000fe20000000000 */
[----:B0-----:R-:W-:-:S06]  /*01b0*/  UIADD3 UR5, UPT, UPT, UR5, -0x1, URZ ;  /* 0xffffffff05057890 */ /* 0x001fcc000fffe0ff */
[----:B------:R-:W-:-:S04]  /*01c0*/  I2FP.F32.U32 R3, UR5 ;  /* 0x0000000500037c45 */ /* 0x000fc80008201000 */
[----:B------:R-:W0:Y:S01]  /*01d0*/  MUFU.RCP R4, R3 ;  /* 0x0000000300047308 */ /* 0x000e220000001000 */
[----:B------:R-:W1:Y:S01]  /*01e0*/  LDCU UR5, c[0x0][0x394] ;  /* 0x00007280ff0577ac */ /* 0x000e620008000800 */
[----:B0-----:R-:W-:Y:S01]  /*01f0*/  FFMA R7, -R3, R4, 1 ;  /* 0x3f80000003077423 */ /* 0x001fe20000000104 */
[----:B-1----:R-:W-:-:S03]  /*0200*/  I2FP.F32.U32 R0, UR5 ;  /* 0x0000000500007c45 */ /* 0x002fc60008201000 */
[----:B------:R-:W-:Y:S02]  /*0210*/  FFMA R7, R4, R7, R4 ;  /* 0x0000000704077223 */ /* 0x000fe40000000004 */
[----:B------:R-:W-:-:S04]  /*0220*/  FADD R0, R0, R0 ;  /* 0x0000000000007221 */ /* 0x000fc80000000000 */
[----:B------:R-:W0:Y:S01]  /*0230*/  FCHK P0, R0, R3 ;  /* 0x0000000300007302 */ /* 0x000e220000000000 */
[----:B------:R-:W-:-:S04]  /*0240*/  FFMA R4, R0, R7, RZ ;  /* 0x0000000700047223 */ /* 0x000fc800000000ff */
[----:B------:R-:W-:-:S04]  /*0250*/  FFMA R6, -R3, R4, R0 ;  /* 0x0000000403067223 */ /* 0x000fc80000000100 */
[----:B------:R-:W-:Y:S01]  /*0260*/  FFMA R6, R7, R6, R4 ;  /* 0x0000000607067223 */ /* 0x000fe20000000004 */
[----:B0-----:R-:W-:Y:S06]  /*0270*/  @!P0 BRA `(.L_x_50) ;  /* 0x00000000000c8947 */ /* 0x001fec0003800000 */
[----:B------:R-:W-:-:S07]  /*0280*/  MOV R4, 0x2a0 ;  /* 0x000002a000047802 */ /* 0x000fce0000000f00 */
[----:B------:R-:W-:Y:S05]  /*0290*/  CALL.REL.NOINC `($__internal_3_$__cuda_sm3x_div_rn_noftz_f32_slowpath) ;  /* 0x0000000400047944 */ /* 0x000fea0003c00000 */
[----:B------:R-:W-:-:S07]  /*02a0*/  IMAD.MOV.U32 R6, RZ, RZ, R0 ;  /* 0x000000ffff067224 */ /* 0x000fce00078e0000 */
.L_x_50:
[----:B------:R-:W0:Y:S01]  /*02b0*/  LDCU UR5, c[0x0][0x388] ;  /* 0x00007100ff0577ac */ /* 0x000e220008000800 */
[----:B------:R-:W-:Y:S01]  /*02c0*/  FADD R6, R6, -1 ;  /* 0xbf80000006067421 */ /* 0x000fe20000000000 */
        /* <DEDUP_REMOVED lines=15> */
[----:B------:R-:W-:Y:S05]  /*03c0*/  CALL.REL.NOINC `($__internal_3_$__cuda_sm3x_div_rn_noftz_f32_slowpath) ;  /* 0x0000000000b87944 */ /* 0x000fea0003c00000 */
[----:B------:R-:W-:-:S07]  /*03d0*/  IMAD.MOV.U32 R7, RZ, RZ, R0 ;  /* 0x000000ffff077224 */ /* 0x000fce00078e0000 */
.L_x_51:
[----:B------:R-:W0:Y:S01]  /*03e0*/  LDC.64 R10, c[0x0][0x3b0] ;  /* 0x0000ec00ff0a7b82 */ /* 0x000e220000000a00 */
[----:B------:R-:W1:Y:S07]  /*03f0*/  LDCU UR5, c[0x0][0x384] ;  /* 0x00007080ff0577ac */ /* 0x000e6e0008000800 */
[----:B------:R-:W2:Y:S08]  /*0400*/  LDC.64 R8, c[0x0][0x398] ;  /* 0x0000e600ff087b82 */ /* 0x000eb00000000a00 */
[----:B------:R-:W3:Y:S01]  /*0410*/  LDC.64 R12, c[0x0][0x390] ;  /* 0x0000e400ff0c7b82 */ /* 0x000ee20000000a00 */
[----:B0-----:R-:W-:-:S06]  /*0420*/  IMAD.WIDE.U32 R10, R2, 0x8, R10 ;  /* 0x00000008020a7825 */ /* 0x001fcc00078e000a */
[----:B------:R-:W4:Y:S01]  /*0430*/  LDG.E.64.CONSTANT R10, desc[UR6][R10.64] ;  /* 0x000000060a0a7981 */ /* 0x000f22000c1e9b00 */
[----:B-1----:R-:W-:Y:S01]  /*0440*/  UIADD3 UR5, UPT, UPT, UR5, 0x7ffffff, URZ ;  /* 0x07ffffff05057890 */ /* 0x002fe2000fffe0ff */
[----:B--2---:R-:W-:Y:S01]  /*0450*/  SHF.R.U32.HI R0, RZ, 0x2, R8 ;  /* 0x00000002ff007819 */ /* 0x004fe20000011608 */
[----:B------:R-:W-:Y:S02]  /*0460*/  USHF.R.U32.HI UR4, URZ, 0x3, UR4 ;  /* 0x00000003ff047899 */ /* 0x000fe40008011604 */
[----:B------:R-:W-:Y:S01]  /*0470*/  USHF.R.U32.HI UR5, URZ, 0x3, UR5 ;  /* 0x00000003ff057899 */ /* 0x000fe20008011605 */
[----:B---3--:R-:W-:-:S05]  /*0480*/  IMAD.SHL.U32 R3, R13, 0x8, RZ ;  /* 0x000000080d037824 */ /* 0x008fca00078e00ff */
[----:B------:R-:W-:Y:S01]  /*0490*/  IMAD R0, R0, UR5, R0 ;  /* 0x0000000500007c24 */ /* 0x000fe2000f8e0200 */
[----:B------:R-:W-:-:S04]  /*04a0*/  LOP3.LUT R3, R3, 0x38, RZ, 0xc0, !PT ;  /* 0x0000003803037812 */ /* 0x000fc800078ec0ff */
[----:B------:R-:W-:Y:S02]  /*04b0*/  LEA.HI R0, R13, R0, RZ, 0x1d ;  /* 0x000000000d007211 */ /* 0x000fe400078fe8ff */
[----:B------:R-:W-:Y:S02]  /*04c0*/  LOP3.LUT R4, R3, 0x7, R12, 0xf8, !PT ;  /* 0x0000000703047812 */ /* 0x000fe400078ef80c */
[----:B------:R-:W-:Y:S01]  /*04d0*/  SHF.L.U32 R13, R8, 0x6, RZ ;  /* 0x00000006080d7819 */ /* 0x000fe200000006ff */
[----:B------:R-:W-:Y:S01]  /*04e0*/  IMAD R3, R0, UR4, R0 ;  /* 0x0000000400037c24 */ /* 0x000fe2000f8e0200 */
[----:B------:R-:W0:Y:S02]  /*04f0*/  LDCU UR4, c[0x0][0x3a0] ;  /* 0x00007400ff0477ac */ /* 0x000e240008000800 */
[----:B------:R-:W-:Y:S02]  /*0500*/  LOP3.LUT R4, R4, 0xc0, R13, 0xf8, !PT ;  /* 0x000000c004047812 */ /* 0x000fe400078ef80d */
[----:B------:R-:W-:-:S05]  /*0510*/  LEA.HI R3, R12, R3, RZ, 0x1d ;  /* 0x000000030c037211 */ /* 0x000fca00078fe8ff */
[----:B------:R-:W-:-:S04]  /*0520*/  IMAD R3, R3, 0x100, R4 ;  /* 0x0000010003037824 */ /* 0x000fc800078e0204 */
[----:B----4-:R-:W-:-:S05]  /*0530*/  IMAD.WIDE.U32 R10, R3, 0x4, R10 ;  /* 0x00000004030a7825 */ /* 0x010fca00078e000a */
[----:B------:R-:W2:Y:S01]  /*0540*/  LDG.E.CONSTANT R0, desc[UR6][R10.64] ;  /* 0x000000060a007981 */ /* 0x000ea2000c1e9900 */
[----:B0-----:R-:W-:Y:S01]  /*0550*/  FADD R3, -R9, UR4 ;  /* 0x0000000409037e21 */ /* 0x001fe20008000100 */
[----:B------:R-:W-:Y:S01]  /*0560*/  BSSY.RECONVERGENT B0, `(.L_x_52) ;  /* 0x000000e000007945 */ /* 0x000fe20003800200 */
[----:B------:R-:W-:Y:S02]  /*0570*/  FADD R7, R7, -1 ;  /* 0xbf80000007077421 */ /* 0x000fe40000000000 */
[----:B------:R-:W0:Y:S02]  /*0580*/  MUFU.RCP R4, R3 ;  /* 0x0000000300047308 */ /* 0x000e240000001000 */
[----:B0-----:R-:W-:-:S04]  /*0590*/  FFMA R13, -R3, R4, 1 ;  /* 0x3f800000030d7423 */ /* 0x001fc80000000104 */
[----:B------:R-:W-:Y:S01]  /*05a0*/  FFMA R13, R4, R13, R4 ;  /* 0x0000000d040d7223 */ /* 0x000fe20000000004 */
[----:B--2---:R-:W-:-:S04]  /*05b0*/  FADD R0, R0, -R9 ;  /* 0x8000000900007221 */ /* 0x004fc80000000000 */
        /* <DEDUP_REMOVED lines=8> */
.L_x_53:
[----:B------:R-:W-:Y:S05]  /*0640*/  BSYNC.RECONVERGENT B0 ;  /* 0x0000000000007941 */ /* 0x000fea0003800200 */
.L_x_52:
[----:B------:R-:W0:Y:S01]  /*0650*/  LDC.64 R8, c[0x0][0x3a8] ;  /* 0x0000ea00ff087b82 */ /* 0x000e220000000a00 */
[----:B------:R-:W1:Y:S02]  /*0660*/  LDCU UR4, c[0x0][0x3b8] ;  /* 0x00007700ff0477ac */ /* 0x000e640008000800 */
[----:B-1----:R-:W-:-:S04]  /*0670*/  IMAD R3, R2, UR4, RZ ;  /* 0x0000000402037c24 */ /* 0x002fc8000f8e02ff */
[----:B0-----:R-:W-:-:S05]  /*0680*/  IMAD.WIDE.U32 R2, R3, 0x10, R8 ;  /* 0x0000001003027825 */ /* 0x001fca00078e0008 */
[----:B------:R-:W-:Y:S01]  /*0690*/  STG.E.128 desc[UR6][R2.64], R4 ;  /* 0x0000000402007986 */ /* 0x000fe2000c101d06 */
[----:B------:R-:W-:Y:S05]  /*06a0*/  EXIT ;  /* 0x000000000000794d */ /* 0x000fea0003800000 */
        .weak           $__internal_3_$__cuda_sm3x_div_rn_noftz_f32_slowpath
        .type           $__internal_3_$__cuda_sm3x_div_rn_noftz_f32_slowpath,@function
        .size           $__internal_3_$__cuda_sm3x_div_rn_noftz_f32_slowpath,(.L_x_469 - $__internal_3_$__cuda_sm3x_div_rn_noftz_f32_slowpath)
$__internal_3_$__cuda_sm3x_div_rn_noftz_f32_slowpath:
        /* <DEDUP_REMOVED lines=32> */
[----:B------:R-:W-:-:S03]  /*08b0*/  @!P1 FFMA R3, R3, 1.84467440737095516160e+19, RZ ;  /* 0x5f80000003039823 */ /* 0x000fc600000000ff */
[----:B------:R-:W-:-:S07]  /*08c0*/  @!P1 IADD3 R8, PT, PT, R8, 0x40, RZ ;  /* 0x0000004008089810 */ /* 0x000fce0007ffe0ff */
.L_x_55:
[----:B------:R-:W-:Y:S01]  /*08d0*/  LEA R10, R14, 0xc0800000, 0x17 ;  /* 0xc08000000e0a7811 */ /* 0x000fe200078eb8ff */
[----:B------:R-:W-:Y:S04]  /*08e0*/  BSSY.RECONVERGENT B2, `(.L_x_60) ;  /* 0x0000036000027945 */ /* 0x000fe80003800200 */
[----:B------:R-:W-:Y:S02]  /*08f0*/  IMAD.IADD R10, R3, 0x1, -R10 ;  /* 0x00000001030a7824 */ /* 0x000fe400078e0a0a */
[----:B------:R-:W-:Y:S02]  /*0900*/  VIADD R3, R12, 0xffffff81 ;  /* 0xffffff810c037836 */ /* 0x000fe40000000000 */
[----:B------:R-:W0:Y:S01]  /*0910*/  MUFU.RCP R9, R10 ;  /* 0x0000000a00097308 */ /* 0x000e220000001000 */
[----:B------:R-:W-:Y:S01]  /*0920*/  FADD.FTZ R11, -R10, -RZ ;  /* 0x800000ff0a0b7221 */ /* 0x000fe20000010100 */
[----:B------:R-:W-:-:S03]  /*0930*/  IMAD R0, R3, -0x800000, R0 ;  /* 0xff80000003007824 */ /* 0x000fc600078e0200 */
[----:B0-----:R-:W-:-:S04]  /*0940*/  FFMA R12, R9, R11, 1 ;  /* 0x3f800000090c7423 */ /* 0x001fc8000000000b */
[----:B------:R-:W-:-:S04]  /*0950*/  FFMA R16, R9, R12, R9 ;  /* 0x0000000c09107223 */ /* 0x000fc80000000009 */
[----:B------:R-:W-:-:S04]  /*0960*/  FFMA R9, R0, R16, RZ ;  /* 0x0000001000097223 */ /* 0x000fc800000000ff */
[----:B------:R-:W-:-:S04]  /*0970*/  FFMA R12, R11, R9, R0 ;  /* 0x000000090b0c7223 */ /* 0x000fc80000000000 */
[----:B------:R-:W-:Y:S01]  /*0980*/  FFMA R13, R16, R12, R9 ;  /* 0x0000000c100d7223 */ /* 0x000fe20000000009 */
[----:B------:R-:W-:-:S03]  /*0990*/  IADD3 R9, PT, PT, R3, 0x7f, -R14 ;  /* 0x0000007f03097810 */ /* 0x000fc60007ffe80e */
[----:B------:R-:W-:Y:S02]  /*09a0*/  FFMA R12, R11, R13, R0 ;  /* 0x0000000d0b0c7223 */ /* 0x000fe40000000000 */
[----:B------:R-:W-:Y:S02]  /*09b0*/  IMAD.IADD R9, R9, 0x1, R8 ;  /* 0x0000000109097824 */ /* 0x000fe400078e0208 */
[----:B------:R-:W-:-:S05]  /*09c0*/  FFMA R0, R16, R12, R13 ;  /* 0x0000000c10007223 */ /* 0x000fca000000000d */
[----:B------:R-:W-:-:S04]  /*09d0*/  SHF.R.U32.HI R3, RZ, 0x17, R0 ;  /* 0x00000017ff037819 */ /* 0x000fc80000011600 */
[----:B------:R-:W-:-:S04]  /*09e0*/  LOP3.LUT R3, R3, 0xff, RZ, 0xc0, !PT ;  /* 0x000000ff03037812 */ /* 0x000fc800078ec0ff */
[----:B------:R-:W-:-:S05]  /*09f0*/  IADD3 R11, PT, PT, R3, R9, RZ ;  /* 0x00000009030b7210 */ /* 0x000fca0007ffe0ff */
        /* <DEDUP_REMOVED lines=11> */
[C---:B------:R-:W-:Y:S02]  /*0ab0*/  VIADD R10, R11.reuse, 0x20 ;  /* 0x000000200b0a7836 */ /* 0x040fe40000000000 */
[CCC-:B------:R-:W-:Y:S01]  /*0ac0*/  FFMA.RM R8, R16.reuse, R12.reuse, R13.reuse ;  /* 0x0000000c10087223 */ /* 0x1c0fe2000000400d */
[----:B------:R-:W-:Y:S02]  /*0ad0*/  ISETP.NE.AND P2, PT, R11, RZ, PT ;  /* 0x000000ff0b00720c */ /* 0x000fe40003f45270 */
[----:B------:R-:W-:Y:S01]  /*0ae0*/  LOP3.LUT R9, R3, 0x7fffff, RZ, 0xc0, !PT ;  /* 0x007fffff03097812 */ /* 0x000fe200078ec0ff */
[----:B------:R-:W-:Y:S01]  /*0af0*/  FFMA.RP R3, R16, R12, R13 ;  /* 0x0000000c10037223 */ /* 0x000fe2000000800d */
[----:B------:R-:W-:Y:S02]  /*0b00*/  ISETP.NE.AND P1, PT, R11, RZ, PT ;  /* 0x000000ff0b00720c */ /* 0x000fe40003f25270 */
[----:B------:R-:W-:-:S02]  /*0b10*/  LOP3.LUT R9, R9, 0x800000, RZ, 0xfc, !PT ;  /* 0x0080000009097812 */ /* 0x000fc400078efcff */
[----:B------:R-:W-:Y:S02]  /*0b20*/  IADD3 R11, PT, PT, -R11, RZ, RZ ;  /* 0x000000ff0b0b7210 */ /* 0x000fe40007ffe1ff */
[----:B------:R-:W-:Y:S02]  /*0b30*/  SHF.L.U32 R10, R9, R10, RZ ;  /* 0x0000000a090a7219 */ /* 0x000fe400000006ff */
[----:B------:R-:W-:Y:S02]  /*0b40*/  FSETP.NEU.FTZ.AND P0, PT, R3, R8, PT ;  /* 0x000000080300720b */ /* 0x000fe40003f1d000 */
[----:B------:R-:W-:Y:S02]  /*0b50*/  SEL R8, R11, RZ, P2 ;  /* 0x000000ff0b087207 */ /* 0x000fe40001000000 */
[----:B------:R-:W-:Y:S02]  /*0b60*/  ISETP.NE.AND P1, PT, R10, RZ, P1 ;  /* 0x000000ff0a00720c */ /* 0x000fe40000f25270 */
[----:B------:R-:W-:-:S02]  /*0b70*/  SHF.R.U32.HI R8, RZ, R8, R9 ;  /* 0x00000008ff087219 */ /* 0x000fc40000011609 */
[----:B------:R-:W-:Y:S02]  /*0b80*/  PLOP3.LUT P0, PT, P0, P1, PT, 0xf8, 0x8f ;  /* 0x00000000008f781c */ /* 0x000fe40000703f70 */
[----:B------:R-:W-:Y:S02]  /*0b90*/  SHF.R.U32.HI R10, RZ, 0x1, R8 ;  /* 0x00000001ff0a7819 */ /* 0x000fe40000011608 */
[----:B------:R-:W-:-:S04]  /*0ba0*/  SEL R3, RZ, 0x1, !P0 ;  /* 0x00000001ff037807 */ /* 0x000fc80004000000 */
[----:B------:R-:W-:-:S04]  /*0bb0*/  LOP3.LUT R3, R3, 0x1, R10, 0xf8, !PT ;  /* 0x0000000103037812 */ /* 0x000fc800078ef80a */
[----:B------:R-:W-:-:S05]  /*0bc0*/  LOP3.LUT R3, R3, R8, RZ, 0xc0, !PT ;  /* 0x0000000803037212 */ /* 0x000fca00078ec0ff */
[----:B------:R-:W-:-:S05]  /*0bd0*/  IMAD.IADD R3, R10, 0x1, R3 ;  /* 0x000000010a037824 */ /* 0x000fca00078e0203 */
[----:B------:R-:W-:Y:S01]  /*0be0*/  LOP3.LUT R0, R3, R0, RZ, 0xfc, !PT ;  /* 0x0000000003007212 */ /* 0x000fe200078efcff */
[----:B------:R-:W-:Y:S06]  /*0bf0*/  BRA `(.L_x_63) ;  /* 0x0000000000107947 */ /* 0x000fec0003800000 */
.L_x_62:
[----:B------:R-:W-:-:S04]  /*0c00*/  LOP3.LUT R0, R0, 0x80000000, RZ, 0xc0, !PT ;  /* 0x8000000000007812 */ /* 0x000fc800078ec0ff */
[----:B------:R-:W-:Y:S01]  /*0c10*/  LOP3.LUT R0, R0, 0x7f800000, RZ, 0xfc, !PT ;  /* 0x7f80000000007812 */ /* 0x000fe200078efcff */
[----:B------:R-:W-:Y:S06]  /*0c20*/  BRA `(.L_x_63) ;  /* 0x0000000000047947 */ /* 0x000fec0003800000 */
.L_x_61:
[----:B------:R-:W-:-:S07]  /*0c30*/  IMAD R0, R9, 0x800000, R0 ;  /* 0x0080000009007824 */ /* 0x000fce00078e0200 */
.L_x_63:
[----:B------:R-:W-:Y:S05]  /*0c40*/  BSYNC.RECONVERGENT B2 ;  /* 0x0000000000027941 */ /* 0x000fea0003800200 */
.L_x_60:
[----:B------:R-:W-:Y:S05]  /*0c50*/  BRA `(.L_x_64) ;  /* 0x0000000000207947 */ /* 0x000fea0003800000 */
.L_x_59:
[----:B------:R-:W-:-:S04]  /*0c60*/  LOP3.LUT R0, R3, 0x80000000, R0, 0x48, !PT ;  /* 0x8000000003007812 */ /* 0x000fc800078e4800 */
[----:B------:R-:W-:Y:S01]  /*0c70*/  LOP3.LUT R0, R0, 0x7f800000, RZ, 0xfc, !PT ;  /* 0x7f80000000007812 */ /* 0x000fe200078efcff */
[----:B------:R-:W-:Y:S06]  /*0c80*/  BRA `(.L_x_64) ;  /* 0x0000000000147947 */ /* 0x000fec0003800000 */
.L_x_58:
[----:B------:R-:W-:Y:S01]  /*0c90*/  LOP3.LUT R0, R3, 0x80000000, R0, 0x48, !PT ;  /* 0x8000000003007812 */ /* 0x000fe200078e4800 */
[----:B------:R-:W-:Y:S06]  /*0ca0*/  BRA `(.L_x_64) ;  /* 0x00000000000c7947 */ /* 0x000fec0003800000 */
.L_x_57:
[----:B------:R-:W0:Y:S01]  /*0cb0*/  MUFU.RSQ R0, -QNAN ;  /* 0xffc0000000007908 */ /* 0x000e220000001400 */
[----:B------:R-:W-:Y:S05]  /*0cc0*/  BRA `(.L_x_64) ;  /* 0x0000000000047947 */ /* 0x000fea0003800000 */
.L_x_56:
[----:B------:R-:W-:-:S07]  /*0cd0*/  FADD.FTZ R0, R0, R3 ;  /* 0x0000000300007221 */ /* 0x000fce0000010000 */
.L_x_64:
[----:B------:R-:W-:Y:S05]  /*0ce0*/  BSYNC.RECONVERGENT B1 ;  /* 0x0000000000017941 */ /* 0x000fea0003800200 */
.L_x_54:
[----:B------:R-:W-:Y:S01]  /*0cf0*/  MOV R8, R4 ;  /* 0x0000000400087202 */ /* 0x000fe20000000f00 */
[----:B------:R-:W-:-:S04]  /*0d00*/  IMAD.MOV.U32 R9, RZ, RZ, 0x0 ;  /* 0x00000000ff097424 */ /* 0x000fc800078e00ff */
[----:B0-----:R-:W-:Y:S05]  /*0d10*/  RET.REL.NODEC R8 `(combineCorrelationMembersReferenceAlignedBufferTiled) ;  /* 0xfffffff008b87950 */ /* 0x001fea0003c3ffff */
.L_x_65:
        /* <DEDUP_REMOVED lines=14> */
.L_x_469:


//--------------------- .text.combineCorrelationMembersReferenceAlignedBuffer --------------------------
	.section	.text.combineCorrelationMembersReferenceAlignedBuffer,"ax",@progbits
	.align	128
        .global         combineCorrelationMembersReferenceAlignedBuffer
        .type           combineCorrelationMembersReferenceAlignedBuffer,@function
        .size           combineCorrelationMembersReferenceAlignedBuffer,(.L_x_470 - combineCorrelationMembersReferenceAlignedBuffer)
        .other          combineCorrelationMembersReferenceAlignedBuffer,@"STO_CUDA_ENTRY STV_DEFAULT"
combineCorrelationMembersReferenceAlignedBuffer:
.text.combineCorrelationMembersReferenceAlignedBuffer:
        /* <DEDUP_REMOVED lines=8> */
[----:B------:R-:W0:Y:S02]  /*0080*/  LDCU UR4, c[0x0][0x380] ;  /* 0x00007000ff0477ac */ /* 0x000e240008000800 */
        /* <DEDUP_REMOVED lines=14> */
[----:B------:R-:W-:Y:S05]  /*0170*/  CALL.REL.NOINC `($__internal_4_$__cuda_sm3x_div_rn_noftz_f32_slowpath) ;  /* 0x00000004001c7944 */ /* 0x000fea0003c00000 */
[----:B------:R-:W-:-:S07]  /*0180*/  IMAD.MOV.U32 R5, RZ, RZ, R0 ;  /* 0x000000ffff057224 */ /* 0x000fce00078e0000 */
.L_x_66:
        /* <DEDUP_REMOVED lines=18> */
.L_x_67:
[----:B------:R-:W0:Y:S01]  /*02b0*/  LDCU UR4, c[0x0][0x388] ;  /* 0x00007100ff0477ac */ /* 0x000e220008000800 */
[----:B------:R-:W-:Y:S01]  /*02c0*/  FADD R6, R6, -1 ;  /* 0xbf80000006067421 */ /* 0x000fe20000000000 */
[----:B0-----:R-:W-:-:S06]  /*02d0*/  UIADD3 UR4, UPT, UPT, UR4, -0x1, URZ ;  /* 0xffffffff04047890 */ /* 0x001fcc000fffe0ff */
[----:B------:R-:W-:-:S04]  /*02e0*/  I2FP.F32.U32 R3, UR4 ;  /* 0x0000000400037c45 */ /* 0x000fc80008201000 */
[----:B------:R-:W0:Y:S01]  /*02f0*/  MUFU.RCP R4, R3 ;  /* 0x0000000300047308 */ /* 0x000e220000001000 */
[----:B------:R-:W1:Y:S01]  /*0300*/  LDCU UR4, c[0x0][0x398] ;  /* 0x00007300ff0477ac */ /* 0x000e620008000800 */
[----:B0-----:R-:W-:Y:S01]  /*0310*/  FFMA R7, -R3, R4, 1 ;  /* 0x3f80000003077423 */ /* 0x001fe20000000104 */
[----:B-1----:R-:W-:Y:S01]  /*0320*/  I2FP.F32.U32 R0, UR4 ;  /* 0x0000000400007c45 */ /* 0x002fe20008201000 */
[----:B------:R-:W0:Y:S02]  /*0330*/  LDCU.64 UR4, c[0x0][0x358] ;  /* 0x00006b00ff0477ac */ /* 0x000e240008000a00 */
[----:B------:R-:W-:Y:S02]  /*0340*/  FFMA R7, R4, R7, R4 ;  /* 0x0000000704077223 */ /* 0x000fe40000000004 */
[----:B------:R-:W-:-:S04]  /*0350*/  FADD R0, R0, R0 ;  /* 0x0000000000007221 */ /* 0x000fc80000000000 */
[----:B------:R-:W1:Y:S01]  /*0360*/  FCHK P0, R0, R3 ;  /* 0x0000000300007302 */ /* 0x000e620000000000 */
[----:B------:R-:W-:-:S04]  /*0370*/  FFMA R4, R0, R7, RZ ;  /* 0x0000000700047223 */ /* 0x000fc800000000ff */
[----:B------:R-:W-:-:S04]  /*0380*/  FFMA R8, -R3, R4, R0 ;  /* 0x0000000403087223 */ /* 0x000fc80000000100 */
[----:B------:R-:W-:Y:S01]  /*0390*/  FFMA R7, R7, R8, R4 ;  /* 0x0000000807077223 */ /* 0x000fe20000000004 */
[----:B01----:R-:W-:Y:S06]  /*03a0*/  @!P0 BRA `(.L_x_68) ;  /* 0x00000000000c8947 */ /* 0x003fec0003800000 */
[----:B------:R-:W-:-:S07]  /*03b0*/  MOV R4, 0x3d0 ;  /* 0x000003d000047802 */ /* 0x000fce0000000f00 */
[----:B------:R-:W-:Y:S05]  /*03c0*/  CALL.REL.NOINC `($__internal_4_$__cuda_sm3x_div_rn_noftz_f32_slowpath) ;  /* 0x0000000000887944 */ /* 0x000fea0003c00000 */
[----:B------:R-:W-:-:S07]  /*03d0*/  IMAD.MOV.U32 R7, RZ, RZ, R0 ;  /* 0x000000ffff077224 */ /* 0x000fce00078e0000 */
.L_x_68:
[----:B------:R-:W0:Y:S01]  /*03e0*/  LDC.64 R10, c[0x0][0x3b0] ;  /* 0x0000ec00ff0a7b82 */ /* 0x000e220000000a00 */
[----:B------:R-:W1:Y:S07]  /*03f0*/  LDCU UR6, c[0x0][0x3a0] ;  /* 0x00007400ff0677ac */ /* 0x000e6e0008000800 */
[----:B------:R-:W2:Y:S08]  /*0400*/  LDC.64 R14, c[0x0][0x390] ;  /* 0x0000e400ff0e7b82 */ /* 0x000eb00000000a00 */
[----:B------:R-:W2:Y:S01]  /*0410*/  LDC.64 R8, c[0x0][0x398] ;  /* 0x0000e600ff087b82 */ /* 0x000ea20000000a00 */
[----:B0-----:R-:W-:-:S07]  /*0420*/  IMAD.WIDE.U32 R10, R2, 0x8, R10 ;  /* 0x00000008020a7825 */ /* 0x001fce00078e000a */
[----:B------:R-:W2:Y:S01]  /*0430*/  LDC.64 R12, c[0x0][0x380] ;  /* 0x0000e000ff0c7b82 */ /* 0x000ea20000000a00 */
[----:B------:R-:W3:Y:S01]  /*0440*/  LDG.E.64.CONSTANT R10, desc[UR4][R10.64] ;  /* 0x000000040a0a7981 */ /* 0x000ee2000c1e9b00 */
[----:B--2---:R-:W-:-:S04]  /*0450*/  IMAD R3, R13, R8, R15 ;  /* 0x000000080d037224 */ /* 0x004fc800078e020f */
[----:B------:R-:W-:-:S04]  /*0460*/  IMAD R3, R3, R12, R14 ;  /* 0x0000000c03037224 */ /* 0x000fc800078e020e */
[----:B---3--:R-:W-:-:S05]  /*0470*/  IMAD.WIDE.U32 R12, R3, 0x4, R10 ;  /* 0x00000004030c7825 */ /* 0x008fca00078e000a */
[----:B------:R-:W2:Y:S01]  /*0480*/  LDG.E.CONSTANT R0, desc[UR4][R12.64] ;  /* 0x000000040c007981 */ /* 0x000ea2000c1e9900 */
[----:B-1----:R-:W-:Y:S01]  /*0490*/  FADD R3, -R9, UR6 ;  /* 0x0000000609037e21 */ /* 0x002fe20008000100 */
        /* <DEDUP_REMOVED lines=12> */
[----:B------:R-:W-:Y:S05]  /*0560*/  CALL.REL.NOINC `($__internal_4_$__cuda_sm3x_div_rn_noftz_f32_slowpath) ;  /* 0x0000000000207944 */ /* 0x000fea0003c00000 */
[----:B------:R-:W-:-:S07]  /*0570*/  MOV R4, R0 ;  /* 0x0000000000047202 */ /* 0x000fce0000000f00 */
.L_x_70:
[----:B------:R-:W-:Y:S05]  /*0580*/  BSYNC.RECONVERGENT B0 ;  /* 0x0000000000007941 */ /* 0x000fea0003800200 */
.L_x_69:
[----:B------:R-:W0:Y:S01]  /*0590*/  LDC.64 R8, c[0x0][0x3a8] ;  /* 0x0000ea00ff087b82 */ /* 0x000e220000000a00 */
[----:B------:R-:W1:Y:S02]  /*05a0*/  LDCU UR6, c[0x0][0x3b8] ;  /* 0x00007700ff0677ac */ /* 0x000e640008000800 */
[----:B-1----:R-:W-:-:S04]  /*05b0*/  IMAD R3, R2, UR6, RZ ;  /* 0x0000000602037c24 */ /* 0x002fc8000f8e02ff */
[----:B0-----:R-:W-:-:S05]  /*05c0*/  IMAD.WIDE.U32 R2, R3, 0x10, R8 ;  /* 0x0000001003027825 */ /* 0x001fca00078e0008 */
[----:B------:R-:W-:Y:S01]  /*05d0*/  STG.E.128 desc[UR4][R2.64], R4 ;  /* 0x0000000402007986 */ /* 0x000fe2000c101d04 */
[----:B------:R-:W-:Y:S05]  /*05e0*/  EXIT ;  /* 0x000000000000794d */ /* 0x000fea0003800000 */
        .weak           $__internal_4_$__cuda_sm3x_div_rn_noftz_f32_slowpath
        .type           $__internal_4_$__cuda_sm3x_div_rn_noftz_f32_slowpath,@function
        .size           $__internal_4_$__cuda_sm3x_div_rn_noftz_f32_slowpath,(.L_x_470 - $__internal_4_$__cuda_sm3x_div_rn_noftz_f32_slowpath)
$__internal_4_$__cuda_sm3x_div_rn_noftz_f32_slowpath:
[----:B------:R-:W-:Y:S01]  /*05f0*/  SHF.R.U32.HI R9, RZ, 0x17, R3 ;  /* 0x00000017ff097819 */ /* 0x000fe20000011603 */
[----:B------:R-:W-:Y:S01]  /*0600*/  BSSY.RECONVERGENT B1, `(.L_x_71) ;  /* 0x0000062000017945 */ /* 0x000fe20003800200 */
[----:B------:R-:W-:Y:S02]  /*0610*/  SHF.R.U32.HI R8, RZ, 0x17, R0 ;  /* 0x00000017ff087819 */ /* 0x000fe40000011600 */
[----:B------:R-:W-:Y:S02]  /*0620*/  LOP3.LUT R14, R9, 0xff, RZ, 0xc0, !PT ;  /* 0x000000ff090e7812 */ /* 0x000fe400078ec0ff */
[----:B------:R-:W-:-:S03]  /*0630*/  LOP3.LUT R12, R8, 0xff, RZ, 0xc0, !PT ;  /* 0x000000ff080c7812 */ /* 0x000fc600078ec0ff */
[----:B------:R-:W-:Y:S02]  /*0640*/  VIADD R10, R14, 0xffffffff ;  /* 0xffffffff0e0a7836 */ /* 0x000fe40000000000 */
[----:B------:R-:W-:-:S03]  /*0650*/  VIADD R9, R12, 0xffffffff ;  /* 0xffffffff0c097836 */ /* 0x000fc60000000000 */
[----:B------:R-:W-:-:S04]  /*0660*/  ISETP.GT.U32.AND P0, PT, R10, 0xfd, PT ;  /* 0x000000fd0a00780c */ /* 0x000fc80003f04070 */
[----:B------:R-:W-:-:S13]  /*0670*/  ISETP.GT.U32.OR P0, PT, R9, 0xfd, P0 ;  /* 0x000000fd0900780c */ /* 0x000fda0000704470 */
[----:B------:R-:W-:Y:S01]  /*0680*/  @!P0 MOV R8, RZ ;  /* 0x000000ff00088202 */ /* 0x000fe20000000f00 */
        /* <DEDUP_REMOVED lines=24> */
.L_x_72:
        /* <DEDUP_REMOVED lines=13> */
[----:B------:R-:W-:Y:S01]  /*08e0*/  FFMA R12, R11, R13, R0 ;  /* 0x0000000d0b0c7223 */ /* 0x000fe20000000000 */
[----:B------:R-:W-:-:S03]  /*08f0*/  IADD3 R9, PT, PT, R9, R8, RZ ;  /* 0x0000000809097210 */ /* 0x000fc60007ffe0ff */
        /* <DEDUP_REMOVED lines=15> */
[C---:B------:R-:W-:Y:S01]  /*09f0*/  IADD3 R10, PT, PT, R11.reuse, 0x20, RZ ;  /* 0x000000200b0a7810 */ /* 0x040fe20007ffe0ff */
[CCC-:B------:R-:W-:Y:S01]  /*0a00*/  FFMA.RM R8, R16.reuse, R12.reuse, R13.reuse ;  /* 0x0000000c10087223 */ /* 0x1c0fe2000000400d */
[----:B------:R-:W-:Y:S02]  /*0a10*/  ISETP.NE.AND P2, PT, R11, RZ, PT ;  /* 0x000000ff0b00720c */ /* 0x000fe40003f45270 */
[----:B------:R-:W-:Y:S01]  /*0a20*/  LOP3.LUT R9, R3, 0x7fffff, RZ, 0xc0, !PT ;  /* 0x007fffff03097812 */ /* 0x000fe200078ec0ff */
[----:B------:R-:W-:Y:S01]  /*0a30*/  FFMA.RP R3, R16, R12, R13 ;  /* 0x0000000c10037223 */ /* 0x000fe2000000800d */
[----:B------:R-:W-:Y:S01]  /*0a40*/  ISETP.NE.AND P1, PT, R11, RZ, PT ;  /* 0x000000ff0b00720c */ /* 0x000fe20003f25270 */
[----:B------:R-:W-:Y:S01]  /*0a50*/  IMAD.MOV R11, RZ, RZ, -R11 ;  /* 0x000000ffff0b7224 */ /* 0x000fe200078e0a0b */
[----:B------:R-:W-:Y:S02]  /*0a60*/  LOP3.LUT R9, R9, 0x800000, RZ, 0xfc, !PT ;  /* 0x0080000009097812 */ /* 0x000fe400078efcff */
[----:B------:R-:W-:-:S02]  /*0a70*/  FSETP.NEU.FTZ.AND P0, PT, R3, R8, PT ;  /* 0x000000080300720b */ /* 0x000fc40003f1d000 */
[----:B------:R-:W-:Y:S02]  /*0a80*/  SHF.L.U32 R10, R9, R10, RZ ;  /* 0x0000000a090a7219 */ /* 0x000fe400000006ff */
[----:B------:R-:W-:Y:S02]  /*0a90*/  SEL R8, R11, RZ, P2 ;  /* 0x000000ff0b087207 */ /* 0x000fe40001000000 */
[----:B------:R-:W-:Y:S02]  /*0aa0*/  ISETP.NE.AND P1, PT, R10, RZ, P1 ;  /* 0x000000ff0a00720c */ /* 0x000fe40000f25270 */
[----:B------:R-:W-:Y:S02]  /*0ab0*/  SHF.R.U32.HI R8, RZ, R8, R9 ;  /* 0x00000008ff087219 */ /* 0x000fe40000011609 */
[----:B------:R-:W-:Y:S02]  /*0ac0*/  PLOP3.LUT P0, PT, P0, P1, PT, 0xf8, 0x8f ;  /* 0x00000000008f781c */ /* 0x000fe40000703f70 */
[----:B------:R-:W-:-:S02]  /*0ad0*/  SHF.R.U32.HI R10, RZ, 0x1, R8 ;  /* 0x00000001ff0a7819 */ /* 0x000fc40000011608 */
[----:B------:R-:W-:-:S04]  /*0ae0*/  SEL R3, RZ, 0x1, !P0 ;  /* 0x00000001ff037807 */ /* 0x000fc80004000000 */
[----:B------:R-:W-:-:S04]  /*0af0*/  LOP3.LUT R3, R3, 0x1, R10, 0xf8, !PT ;  /* 0x0000000103037812 */ /* 0x000fc800078ef80a */
[----:B------:R-:W-:-:S05]  /*0b00*/  LOP3.LUT R3, R3, R8, RZ, 0xc0, !PT ;  /* 0x0000000803037212 */ /* 0x000fca00078ec0ff */
[----:B------:R-:W-:-:S05]  /*0b10*/  IMAD.IADD R3, R10, 0x1, R3 ;  /* 0x000000010a037824 */ /* 0x000fca00078e0203 */
[----:B------:R-:W-:Y:S01]  /*0b20*/  LOP3.LUT R0, R3, R0, RZ, 0xfc, !PT ;  /* 0x0000000003007212 */ /* 0x000fe200078efcff */
[----:B------:R-:W-:Y:S06]  /*0b30*/  BRA `(.L_x_80) ;  /* 0x0000000000107947 */ /* 0x000fec0003800000 */
.L_x_79:
[----:B------:R-:W-:-:S04]  /*0b40*/  LOP3.LUT R0, R0, 0x80000000, RZ, 0xc0, !PT ;  /* 0x8000000000007812 */ /* 0x000fc800078ec0ff */
[----:B------:R-:W-:Y:S01]  /*0b50*/  LOP3.LUT R0, R0, 0x7f800000, RZ, 0xfc, !PT ;  /* 0x7f80000000007812 */ /* 0x000fe200078efcff */
[----:B------:R-:W-:Y:S06]  /*0b60*/  BRA `(.L_x_80) ;  /* 0x0000000000047947 */ /* 0x000fec0003800000 */
.L_x_78:
[----:B------:R-:W-:-:S07]  /*0b70*/  LEA R0, R9, R0, 0x17 ;  /* 0x0000000009007211 */ /* 0x000fce00078eb8ff */
.L_x_80:
[----:B------:R-:W-:Y:S05]  /*0b80*/  BSYNC.RECONVERGENT B2 ;  /* 0x0000000000027941 */ /* 0x000fea0003800200 */
.L_x_77:
[----:B------:R-:W-:Y:S05]  /*0b90*/  BRA `(.L_x_81) ;  /* 0x0000000000207947 */ /* 0x000fea0003800000 */
.L_x_76:
[----:B------:R-:W-:-:S04]  /*0ba0*/  LOP3.LUT R0, R3, 0x80000000, R0, 0x48, !PT ;  /* 0x8000000003007812 */ /* 0x000fc800078e4800 */
[----:B------:R-:W-:Y:S01]  /*0bb0*/  LOP3.LUT R0, R0, 0x7f800000, RZ, 0xfc, !PT ;  /* 0x7f80000000007812 */ /* 0x000fe200078efcff */
[----:B------:R-:W-:Y:S06]  /*0bc0*/  BRA `(.L_x_81) ;  /* 0x0000000000147947 */ /* 0x000fec0003800000 */
.L_x_75:
[----:B------:R-:W-:Y:S01]  /*0bd0*/  LOP3.LUT R0, R3, 0x80000000, R0, 0x48, !PT ;  /* 0x8000000003007812 */ /* 0x000fe200078e4800 */
[----:B------:R-:W-:Y:S06]  /*0be0*/  BRA `(.L_x_81) ;  /* 0x00000000000c7947 */ /* 0x000fec0003800000 */
.L_x_74:
[----:B------:R-:W0:Y:S01]  /*0bf0*/  MUFU.RSQ R0, -QNAN ;  /* 0xffc0000000007908 */ /* 0x000e220000001400 */
[----:B------:R-:W-:Y:S05]  /*0c00*/  BRA `(.L_x_81) ;  /* 0x0000000000047947 */ /* 0x000fea0003800000 */
.L_x_73:
[----:B------:R-:W-:-:S07]  /*0c10*/  FADD.FTZ R0, R0, R3 ;  /* 0x0000000300007221 */ /* 0x000fce0000010000 */
.L_x_81:
[----:B------:R-:W-:Y:S05]  /*0c20*/  BSYNC.RECONVERGENT B1 ;  /* 0x0000000000017941 */ /* 0x000fea0003800200 */
.L_x_71:
[----:B------:R-:W-:Y:S02]  /*0c30*/  HFMA2 R9, -RZ, RZ, 0, 0 ;  /* 0x00000000ff097431 */ /* 0x000fe400000001ff */
[----:B------:R-:W-:-:S04]  /*0c40*/  IMAD.MOV.U32 R8, RZ, RZ, R4 ;  /* 0x000000ffff087224 */ /* 0x000fc800078e0004 */
[----:B0-----:R-:W-:Y:S05]  /*0c50*/  RET.REL.NODEC R8 `(combineCorrelationMembersReferenceAlignedBuffer) ;  /* 0xfffffff008e87950 */ /* 0x001fea0003c3ffff */
.L_x_82:
        /* <DEDUP_REMOVED lines=10> */
.L_x_470:


//--------------------- .text.combineCorrelationMembersReferenceAligned --------------------------
	.section	.text.combineCorrelationMembersReferenceAligned,"ax",@progbits
	.align	128
        .global         combineCorrelationMembersReferenceAligned
        .type           combineCorrelationMembersReferenceAligned,@function
        .size           combineCorrelationMembersReferenceAligned,(.L_x_471 - combineCorrelationMembersReferenceAligned)
        .other          combineCorrelationMembersReferenceAligned,@"STO_CUDA_ENTRY STV_DEFAULT"
combineCorrelationMembersReferenceAligned:
.text.combineCorrelationMembersReferenceAligned:
        /* <DEDUP_REMOVED lines=23> */
[----:B------:R-:W-:Y:S05]  /*0170*/  CALL.REL.NOINC `($__internal_5_$__cuda_sm3x_div_rn_noftz_f32_slowpath) ;  /* 0x0000000400407944 */ /* 0x000fea0003c00000 */
[----:B------:R-:W-:-:S07]  /*0180*/  IMAD.MOV.U32 R5, RZ, RZ, R0 ;  /* 0x000000ffff057224 */ /* 0x000fce00078e0000 */
.L_x_83:
        /* <DEDUP_REMOVED lines=18> */
.L_x_84:
        /* <DEDUP_REMOVED lines=17> */
[----:B------:R-:W-:Y:S05]  /*03c0*/  CALL.REL.NOINC `($__internal_5_$__cuda_sm3x_div_rn_noftz_f32_slowpath) ;  /* 0x0000000000ac7944 */ /* 0x000fea0003c00000 */
[----:B------:R-:W-:-:S07]  /*03d0*/  IMAD.MOV.U32 R7, RZ, RZ, R0 ;  /* 0x000000ffff077224 */ /* 0x000fce00078e0000 */
.L_x_85:
[----:B------:R-:W0:Y:S01]  /*03e0*/  LDC.64 R12, c[0x0][0x3b0] ;  /* 0x0000ec00ff0c7b82 */ /* 0x000e220000000a00 */
[----:B------:R-:W-:Y:S01]  /*03f0*/  HFMA2 R11, -RZ, RZ, -3, 0 ;  /* 0xc2000000ff0b7431 */ /* 0x000fe200000001ff */
[----:B------:R-:W-:Y:S01]  /*0400*/  PLOP3.LUT P1, PT, PT, PT, PT, 0x80, 0x8 ;  /* 0x000000000008781c */ /* 0x000fe20003f2f070 */
[----:B------:R-:W-:Y:S01]  /*0410*/  FADD R7, R7, -1 ;  /* 0xbf80000007077421 */ /* 0x000fe20000000000 */
[----:B------:R-:W-:Y:S01]  /*0420*/  FADD R8, R8, 0.5 ;  /* 0x3f00000008087421 */ /* 0x000fe20000000000 */
[----:B------:R-:W-:Y:S01]  /*0430*/  FADD R9, R9, 0.5 ;  /* 0x3f00000009097421 */ /* 0x000fe20000000000 */
[----:B------:R-:W-:Y:S01]  /*0440*/  FADD R10, R10, 0.5 ;  /* 0x3f0000000a0a7421 */ /* 0x000fe20000000000 */
[----:B0-----:R-:W-:-:S06]  /*0450*/  IMAD.WIDE.U32 R12, R2, 0x8, R12 ;  /* 0x00000008020c7825 */ /* 0x001fcc00078e000c */
[----:B------:R0:W4:Y:S02]  /*0460*/  LDG.E.CONSTANT R12, desc[UR4][R12.64] ;  /* 0x000000040c0c7981 */ /* 0x000124000c1e9900 */
[----:B0-----:R-:W-:-:S07]  /*0470*/  IMAD.MOV.U32 R13, RZ, RZ, RZ ;  /* 0x000000ffff0d7224 */ /* 0x001fce00078e00ff */
.L_x_86:
[----:B------:R-:W-:Y:S02]  /*0480*/  PLOP3.LUT P0, PT, P0, P1, PT, 0xf2, 0x2f ;  /* 0x00000000002f781c */ /* 0x000fe40000703e72 */
[----:B0---4-:R-:W-:-:S08]  /*0490*/  @P1 R2UR P0, UR6, R12 ;  /* 0x000000000c0612ca */ /* 0x011fd00000000000 */
[----:B------:R-:W-:Y:S02]  /*04a0*/  PLOP3.LUT P0, PT, P0, P1, PT, 0xf2, 0x2f ;  /* 0x00000000002f781c */ /* 0x000fe40000703e72 */
[----:B------:R-:W-:-:S13]  /*04b0*/  @P1 R2UR.OR P0, UR7, R13 ;  /* 0x000000000d0712ca */ /* 0x000fda0000100000 */
[----:B-----5:R0:W5:Y:S01]  /*04c0*/  @!P0 TEX.LL RZ, R3, R8, R11, UR6, 3D, 0x1 ;  /* 0x48ff060b08038f60 */ /* 0x02016200089e01ff */
[----:B------:R-:W-:Y:S02]  /*04d0*/  @P1 PLOP3.LUT P1, PT, P0, PT, PT, 0x80, 0x8 ;  /* 0x000000000008181c */ /* 0x000fe4000072f070 */
[----:B------:R-:W-:-:S11]  /*04e0*/  PLOP3.LUT P0, PT, PT, PT, PT, 0x80, 0x8 ;  /* 0x000000000008781c */ /* 0x000fd60003f0f070 */
[----:B------:R-:W-:Y:S05]  /*04f0*/  @P1 BRA.U.ANY `(.L_x_86) ;  /* 0xfffffffd00e01947 */ /* 0x000fea000393ffff */
[----:B0-----:R-:W0:Y:S01]  /*0500*/  LDC R9, c[0x0][0x3a0] ;  /* 0x0000e800ff097b82 */ /* 0x001e220000000800 */
[----:B------:R-:W1:Y:S01]  /*0510*/  LDCU UR6, c[0x0][0x39c] ;  /* 0x00007380ff0677ac */ /* 0x000e620008000800 */
[----:B------:R-:W-:Y:S01]  /*0520*/  BSSY.RECONVERGENT B0, `(.L_x_87) ;  /* 0x000000f000007945 */ /* 0x000fe20003800200 */
[----:B-1---5:R-:W-:Y:S01]  /*0530*/  FADD R0, R3, -UR6 ;  /* 0x8000000603007e21 */ /* 0x022fe20008000000 */
[----:B0-----:R-:W-:-:S04]  /*0540*/  FADD R9, R9, -UR6 ;  /* 0x8000000609097e21 */ /* 0x001fc80008000000 */
        /* <DEDUP_REMOVED lines=8> */
[----:B------:R-:W-:Y:S01]  /*05d0*/  IMAD.MOV.U32 R3, RZ, RZ, R9 ;  /* 0x000000ffff037224 */ /* 0x000fe200078e0009 */
[----:B------:R-:W-:-:S07]  /*05e0*/  MOV R4, 0x600 ;  /* 0x0000060000047802 */ /* 0x000fce0000000f00 */
[----:B------:R-:W-:Y:S05]  /*05f0*/  CALL.REL.NOINC `($__internal_5_$__cuda_sm3x_div_rn_noftz_f32_slowpath) ;  /* 0x0000000000207944 */ /* 0x000fea0003c00000 */
[----:B------:R-:W-:-:S07]  /*0600*/  IMAD.MOV.U32 R4, RZ, RZ, R0 ;  /* 0x000000ffff047224 */ /* 0x000fce00078e0000 */
.L_x_88:
[----:B------:R-:W-:Y:S05]  /*0610*/  BSYNC.RECONVERGENT B0 ;  /* 0x0000000000007941 */ /* 0x000fea0003800200 */
.L_x_87:
[----:B------:R-:W0:Y:S01]  /*0620*/  LDC.64 R8, c[0x0][0x3a8] ;  /* 0x0000ea00ff087b82 */ /* 0x000e220000000a00 */
[----:B------:R-:W1:Y:S02]  /*0630*/  LDCU UR6, c[0x0][0x3b8] ;  /* 0x00007700ff0677ac */ /* 0x000e640008000800 */
[----:B-1----:R-:W-:-:S04]  /*0640*/  IMAD R3, R2, UR6, RZ ;  /* 0x0000000602037c24 */ /* 0x002fc8000f8e02ff */
[----:B0-----:R-:W-:-:S05]  /*0650*/  IMAD.WIDE.U32 R2, R3, 0x10, R8 ;  /* 0x0000001003027825 */ /* 0x001fca00078e0008 */
[----:B------:R-:W-:Y:S01]  /*0660*/  STG.E.128 desc[UR4][R2.64], R4 ;  /* 0x0000000402007986 */ /* 0x000fe2000c101d04 */
[----:B------:R-:W-:Y:S05]  /*0670*/  EXIT ;  /* 0x000000000000794d */ /* 0x000fea0003800000 */
        .weak           $__internal_5_$__cuda_sm3x_div_rn_noftz_f32_slowpath
        .type           $__internal_5_$__cuda_sm3x_div_rn_noftz_f32_slowpath,@function
        .size           $__internal_5_$__cuda_sm3x_div_rn_noftz_f32_slowpath,(.L_x_471 - $__internal_5_$__cuda_sm3x_div_rn_noftz_f32_slowpath)
$__internal_5_$__cuda_sm3x_div_rn_noftz_f32_slowpath:
[--C-:B------:R-:W-:Y:S01]  /*0680*/  SHF.R.U32.HI R12, RZ, 0x17, R3.reuse ;  /* 0x00000017ff0c7819 */ /* 0x100fe20000011603 */
[----:B------:R-:W-:Y:S01]  /*0690*/  BSSY.RECONVERGENT B1, `(.L_x_89) ;  /* 0x0000063000017945 */ /* 0x000fe20003800200 */
[----:B------:R-:W-:Y:S01]  /*06a0*/  SHF.R.U32.HI R11, RZ, 0x17, R0 ;  /* 0x00000017ff0b7819 */ /* 0x000fe20000011600 */
[----:B------:R-:W-:Y:S01]  /*06b0*/  IMAD.MOV.U32 R13, RZ, RZ, R3 ;  /* 0x000000ffff0d7224 */ /* 0x000fe200078e0003 */
[----:B------:R-:W-:Y:S02]  /*06c0*/  LOP3.LUT R12, R12, 0xff, RZ, 0xc0, !PT ;  /* 0x000000ff0c0c7812 */ /* 0x000fe400078ec0ff */
[----:B------:R-:W-:Y:S02]  /*06d0*/  LOP3.LUT R16, R11, 0xff, RZ, 0xc0, !PT ;  /* 0x000000ff0b107812 */ /* 0x000fe400078ec0ff */
[----:B------:R-:W-:-:S03]  /*06e0*/  IADD3 R15, PT, PT, R12, -0x1, RZ ;  /* 0xffffffff0c0f7810 */ /* 0x000fc60007ffe0ff */
[----:B------:R-:W-:Y:S01]  /*06f0*/  VIADD R14, R16, 0xffffffff ;  /* 0xffffffff100e7836 */ /* 0x000fe20000000000 */
        /* <DEDUP_REMOVED lines=22> */
[----:B------:R-:W-:Y:S01]  /*0860*/  @P0 MOV R11, RZ ;  /* 0x000000ff000b0202 */ /* 0x000fe20000000f00 */
[----:B------:R-:W-:Y:S02]  /*0870*/  @!P0 IMAD.MOV.U32 R11, RZ, RZ, -0x40 ;  /* 0xffffffc0ff0b8424 */ /* 0x000fe400078e00ff */
[----:B------:R-:W-:Y:S01]  /*0880*/  @!P0 FFMA R0, R0, 1.84467440737095516160e+19, RZ ;  /* 0x5f80000000008823 */ /* 0x000fe200000000ff */
[----:B------:R-:W-:Y:S01]  /*0890*/  @!P1 FFMA R13, R3, 1.84467440737095516160e+19, RZ ;  /* 0x5f800000030d9823 */ /* 0x000fe200000000ff */
[----:B------:R-:W-:-:S07]  /*08a0*/  @!P1 VIADD R11, R11, 0x40 ;  /* 0x000000400b0b9836 */ /* 0x000fce0000000000 */
.L_x_90:
[----:B------:R-:W-:Y:S01]  /*08b0*/  LEA R14, R12, 0xc0800000, 0x17 ;  /* 0xc08000000c0e7811 */ /* 0x000fe200078eb8ff */
[----:B------:R-:W-:Y:S03]  /*08c0*/  BSSY.RECONVERGENT B2, `(.L_x_95) ;  /* 0x0000036000027945 */ /* 0x000fe60003800200 */
[----:B------:R-:W-:Y:S01]  /*08d0*/  IADD3 R14, PT, PT, -R14, R13, RZ ;  /* 0x0000000d0e0e7210 */ /* 0x000fe20007ffe1ff */
[----:B------:R-:W-:-:S03]  /*08e0*/  VIADD R13, R16, 0xffffff81 ;  /* 0xffffff81100d7836 */ /* 0x000fc60000000000 */
        /* <DEDUP_REMOVED lines=47> */
.L_x_97:
[----:B------:R-:W-:-:S04]  /*0be0*/  LOP3.LUT R0, R0, 0x80000000, RZ, 0xc0, !PT ;  /* 0x8000000000007812 */ /* 0x000fc800078ec0ff */
[----:B------:R-:W-:Y:S01]  /*0bf0*/  LOP3.LUT R0, R0, 0x7f800000, RZ, 0xfc, !PT ;  /* 0x7f80000000007812 */ /* 0x000fe200078efcff */
[----:B------:R-:W-:Y:S06]  /*0c00*/  BRA `(.L_x_98) ;  /* 0x0000000000047947 */ /* 0x000fec0003800000 */
.L_x_96:
[----:B------:R-:W-:-:S07]  /*0c10*/  IMAD R0, R11, 0x800000, R0 ;  /* 0x008000000b007824 */ /* 0x000fce00078e0200 */
.L_x_98:
[----:B------:R-:W-:Y:S05]  /*0c20*/  BSYNC.RECONVERGENT B2 ;  /* 0x0000000000027941 */ /* 0x000fea0003800200 */
.L_x_95:
[----:B------:R-:W-:Y:S05]  /*0c30*/  BRA `(.L_x_99) ;  /* 0x0000000000207947 */ /* 0x000fea0003800000 */
.L_x_94:
[----:B------:R-:W-:-:S04]  /*0c40*/  LOP3.LUT R0, R13, 0x80000000, R0, 0x48, !PT ;  /* 0x800000000d007812 */ /* 0x000fc800078e4800 */
[----:B------:R-:W-:Y:S01]  /*0c50*/  LOP3.LUT R0, R0, 0x7f800000, RZ, 0xfc, !PT ;  /* 0x7f80000000007812 */ /* 0x000fe200078efcff */
[----:B------:R-:W-:Y:S06]  /*0c60*/  BRA `(.L_x_99) ;  /* 0x0000000000147947 */ /* 0x000fec0003800000 */
.L_x_93:
[----:B------:R-:W-:Y:S01]  /*0c70*/  LOP3.LUT R0, R13, 0x80000000, R0, 0x48, !PT ;  /* 0x800000000d007812 */ /* 0x000fe200078e4800 */
[----:B------:R-:W-:Y:S06]  /*0c80*/  BRA `(.L_x_99) ;  /* 0x00000000000c7947 */ /* 0x000fec0003800000 */
.L_x_92:
[----:B------:R-:W0:Y:S01]  /*0c90*/  MUFU.RSQ R0, -QNAN ;  /* 0xffc0000000007908 */ /* 0x000e220000001400 */
[----:B------:R-:W-:Y:S05]  /*0ca0*/  BRA `(.L_x_99) ;  /* 0x0000000000047947 */ /* 0x000fea0003800000 */
.L_x_91:
[----:B------:R-:W-:-:S07]  /*0cb0*/  FADD.FTZ R0, R0, R3 ;  /* 0x0000000300007221 */ /* 0x000fce0000010000 */
.L_x_99:
[----:B------:R-:W-:Y:S05]  /*0cc0*/  BSYNC.RECONVERGENT B1 ;  /* 0x0000000000017941 */ /* 0x000fea0003800200 */
.L_x_89:
[----:B------:R-:W-:Y:S01]  /*0cd0*/  MOV R12, R4 ;  /* 0x00000004000c7202 */ /* 0x000fe20000000f00 */
[----:B------:R-:W-:-:S04]  /*0ce0*/  IMAD.MOV.U32 R13, RZ, RZ, 0x0 ;  /* 0x00000000ff0d7424 */ /* 0x000fc800078e00ff */
[----:B0-----:R-:W-:Y:S05]  /*0cf0*/  RET.REL.NODEC R12 `(combineCorrelationMembersReferenceAligned) ;  /* 0xfffffff00cc07950 */ /* 0x001fea0003c3ffff */
.L_x_100:
        /* <DEDUP_REMOVED lines=16> */
.L_x_471:


//--------------------- .text.combineCorrelationMembersReferenceBufferTiled --------------------------
	.section	.text.combineCorrelationMembersReferenceBufferTiled,"ax",@progbits
	.align	128
        .global         combineCorrelationMembersReferenceBufferTiled
        .type           combineCorrelationMembersReferenceBufferTiled,@function
        .size           combineCorrelationMembersReferenceBufferTiled,(.L_x_472 - combineCorrelationMembersReferenceBufferTiled)
        .other          combineCorrelationMembersReferenceBufferTiled,@"STO_CUDA_ENTRY STV_DEFAULT"
combineCorrelationMembersReferenceBufferTiled:
.text.combineCorrelationMembersReferenceBufferTiled:
        /* <DEDUP_REMOVED lines=23> */
[----:B------:R-:W-:Y:S05]  /*0170*/  CALL.REL.NOINC `($__internal_6_$__cuda_sm3x_div_rn_noftz_f32_slowpath) ;  /* 0x0000000400447944 */ /* 0x000fea0003c00000 */
[----:B------:R-:W-:-:S07]  /*0180*/  IMAD.MOV.U32 R5, RZ, RZ, R0 ;  /* 0x000000ffff057224 */ /* 0x000fce00078e0000 */
.L_x_101:
        /* <DEDUP_REMOVED lines=16> */
[----:B------:R-:W-:Y:S05]  /*0290*/  CALL.REL.NOINC `($__internal_6_$__cuda_sm3x_div_rn_noftz_f32_slowpath) ;  /* 0x0000000000fc7944 */ /* 0x000fea0003c00000 */
[----:B------:R-:W-:-:S07]  /*02a0*/  IMAD.MOV.U32 R6, RZ, RZ, R0 ;  /* 0x000000ffff067224 */ /* 0x000fce00078e0000 */
.L_x_102:
        /* <DEDUP_REMOVED lines=17> */
[----:B------:R-:W-:Y:S05]  /*03c0*/  CALL.REL.NOINC `($__internal_6_$__cuda_sm3x_div_rn_noftz_f32_slowpath) ;  /* 0x0000000000b07944 */ /* 0x000fea0003c00000 */
[----:B------:R-:W-:-:S07]  /*03d0*/  IMAD.MOV.U32 R7, RZ, RZ, R0 ;  /* 0x000000ffff077224 */ /* 0x000fce00078e0000 */
.L_x_103:
        /* <DEDUP_REMOVED lines=38> */
.L_x_105:
[----:B------:R-:W-:Y:S05]  /*0640*/  BSYNC.RECONVERGENT B0 ;  /* 0x0000000000007941 */ /* 0x000fea0003800200 */
.L_x_104:
[----:B------:R-:W0:Y:S02]  /*0650*/  LDC.64 R8, c[0x0][0x3a8] ;  /* 0x0000ea00ff087b82 */ /* 0x000e240000000a00 */
[----:B0-----:R-:W-:-:S05]  /*0660*/  IMAD.WIDE.U32 R2, R2, 0x10, R8 ;  /* 0x0000001002027825 */ /* 0x001fca00078e0008 */
[----:B------:R-:W-:Y:S01]  /*0670*/  STG.E.128 desc[UR6][R2.64], R4 ;  /* 0x0000000402007986 */ /* 0x000fe2000c101d06 */
[----:B------:R-:W-:Y:S05]  /*0680*/  EXIT ;  /* 0x000000000000794d */ /* 0x000fea0003800000 */
        .weak           $__internal_6_$__cuda_sm3x_div_rn_noftz_f32_slowpath
        .type           $__internal_6_$__cuda_sm3x_div_rn_noftz_f32_slowpath,@function
        .size           $__internal_6_$__cuda_sm3x_div_rn_noftz_f32_slowpath,(.L_x_472 - $__internal_6_$__cuda_sm3x_div_rn_noftz_f32_slowpath)
$__internal_6_$__cuda_sm3x_div_rn_noftz_f32_slowpath:
        /* <DEDUP_REMOVED lines=34> */
.L_x_107:
[----:B------:R-:W-:Y:S01]  /*08b0*/  LEA R10, R14, 0xc0800000, 0x17 ;  /* 0xc08000000e0a7811 */ /* 0x000fe200078eb8ff */
[----:B------:R-:W-:Y:S03]  /*08c0*/  BSSY.RECONVERGENT B2, `(.L_x_112) ;  /* 0x0000036000027945 */ /* 0x000fe60003800200 */
[----:B------:R-:W-:Y:S01]  /*08d0*/  IADD3 R10, PT, PT, -R10, R3, RZ ;  /* 0x000000030a0a7210 */ /* 0x000fe20007ffe1ff */
[----:B------:R-:W-:-:S03]  /*08e0*/  VIADD R3, R12, 0xffffff81 ;  /* 0xffffff810c037836 */ /* 0x000fc60000000000 */
        /* <DEDUP_REMOVED lines=47> */
.L_x_114:
[----:B------:R-:W-:-:S04]  /*0be0*/  LOP3.LUT R0, R0, 0x80000000, RZ, 0xc0, !PT ;  /* 0x8000000000007812 */ /* 0x000fc800078ec0ff */
[----:B------:R-:W-:Y:S01]  /*0bf0*/  LOP3.LUT R0, R0, 0x7f800000, RZ, 0xfc, !PT ;  /* 0x7f80000000007812 */ /* 0x000fe200078efcff */
[----:B------:R-:W-:Y:S06]  /*0c00*/  BRA `(.L_x_115) ;  /* 0x0000000000047947 */ /* 0x000fec0003800000 */
.L_x_113:
[----:B------:R-:W-:-:S07]  /*0c10*/  LEA R0, R9, R0, 0x17 ;  /* 0x0000000009007211 */ /* 0x000fce00078eb8ff */
.L_x_115:
[----:B------:R-:W-:Y:S05]  /*0c20*/  BSYNC.RECONVERGENT B2 ;  /* 0x0000000000027941 */ /* 0x000fea0003800200 */
.L_x_112:
[----:B------:R-:W-:Y:S05]  /*0c30*/  BRA `(.L_x_116) ;  /* 0x0000000000207947 */ /* 0x000fea0003800000 */
.L_x_111:
[----:B------:R-:W-:-:S04]  /*0c40*/  LOP3.LUT R0, R3, 0x80000000, R0, 0x48, !PT ;  /* 0x8000000003007812 */ /* 0x000fc800078e4800 */
[----:B------:R-:W-:Y:S01]  /*0c50*/  LOP3.LUT R0, R0, 0x7f800000, RZ, 0xfc, !PT ;  /* 0x7f80000000007812 */ /* 0x000fe200078efcff */
[----:B------:R-:W-:Y:S06]  /*0c60*/  BRA `(.L_x_116) ;  /* 0x0000000000147947 */ /* 0x000fec0003800000 */
.L_x_110:
[----:B------:R-:W-:Y:S01]  /*0c70*/  LOP3.LUT R0, R3, 0x80000000, R0, 0x48, !PT ;  /* 0x8000000003007812 */ /* 0x000fe200078e4800 */
[----:B------:R-:W-:Y:S06]  /*0c80*/  BRA `(.L_x_116) ;  /* 0x00000000000c7947 */ /* 0x000fec0003800000 */
.L_x_109:
[----:B------:R-:W0:Y:S01]  /*0c90*/  MUFU.RSQ R0, -QNAN ;  /* 0xffc0000000007908 */ /* 0x000e220000001400 */
[----:B------:R-:W-:Y:S05]  /*0ca0*/  BRA `(.L_x_116) ;  /* 0x0000000000047947 */ /* 0x000fea0003800000 */
.L_x_108:
[----:B------:R-:W-:-:S07]  /*0cb0*/  FADD.FTZ R0, R0, R3 ;  /* 0x0000000300007221 */ /* 0x000fce0000010000 */
.L_x_116:
[----:B------:R-:W-:Y:S05]  /*0cc0*/  BSYNC.RECONVERGENT B1 ;  /* 0x0000000000017941 */ /* 0x000fea0003800200 */
.L_x_106:
[----:B------:R-:W-:Y:S02]  /*0cd0*/  IMAD.MOV.U32 R8, RZ, RZ, R4 ;  /* 0x000000ffff087224 */ /* 0x000fe400078e0004 */
[----:B------:R-:W-:-:S04]  /*0ce0*/  IMAD.MOV.U32 R9, RZ, RZ, 0x0 ;  /* 0x00000000ff097424 */ /* 0x000fc800078e00ff */
[----:B0-----:R-:W-:Y:S05]  /*0cf0*/  RET.REL.NODEC R8 `(combineCorrelationMembersReferenceBufferTiled) ;  /* 0xfffffff008c07950 */ /* 0x001fea0003c3ffff */
.L_x_117:
        /* <DEDUP_REMOVED lines=16> */
.L_x_472:


//--------------------- .text.combineCorrelationMembersReferenceBuffer --------------------------
	.section	.text.combineCorrelationMembersReferenceBuffer,"ax",@progbits
	.align	128
        .global         combineCorrelationMembersReferenceBuffer
        .type           combineCorrelationMembersReferenceBuffer,@function
        .size           combineCorrelationMembersReferenceBuffer,(.L_x_473 - combineCorrelationMembersReferenceBuffer)
        .other          combineCorrelationMembersReferenceBuffer,@"STO_CUDA_ENTRY STV_DEFAULT"
combineCorrelationMembersReferenceBuffer:
.text.combineCorrelationMembersReferenceBuffer:
        /* <DEDUP_REMOVED lines=23> */
[----:B------:R-:W-:Y:S05]  /*0170*/  CALL.REL.NOINC `($__internal_7_$__cuda_sm3x_div_rn_noftz_f32_slowpath) ;  /* 0x0000000400147944 */ /* 0x000fea0003c00000 */
[----:B------:R-:W-:-:S07]  /*0180*/  IMAD.MOV.U32 R5, RZ, RZ, R0 ;  /* 0x000000ffff057224 */ /* 0x000fce00078e0000 */
.L_x_118:
        /* <DEDUP_REMOVED lines=18> */
.L_x_119:
        /* <DEDUP_REMOVED lines=17> */
[----:B------:R-:W-:Y:S05]  /*03c0*/  CALL.REL.NOINC `($__internal_7_$__cuda_sm3x_div_rn_noftz_f32_slowpath) ;  /* 0x0000000000807944 */ /* 0x000fea0003c00000 */
[----:B------:R-:W-:-:S07]  /*03d0*/  IMAD.MOV.U32 R7, RZ, RZ, R0 ;  /* 0x000000ffff077224 */ /* 0x000fce00078e0000 */
.L_x_120:
        /* <DEDUP_REMOVED lines=24> */
[----:B------:R-:W-:Y:S05]  /*0560*/  CALL.REL.NOINC `($__internal_7_$__cuda_sm3x_div_rn_noftz_f32_slowpath) ;  /* 0x0000000000187944 */ /* 0x000fea0003c00000 */
[----:B------:R-:W-:-:S07]  /*0570*/  MOV R4, R0 ;  /* 0x0000000000047202 */ /* 0x000fce0000000f00 */
.L_x_122:
[----:B------:R-:W-:Y:S05]  /*0580*/  BSYNC.RECONVERGENT B0 ;  /* 0x0000000000007941 */ /* 0x000fea0003800200 */
.L_x_121:
[----:B------:R-:W0:Y:S02]  /*0590*/  LDC.64 R8, c[0x0][0x3a8] ;  /* 0x0000ea00ff087b82 */ /* 0x000e240000000a00 */
[----:B0-----:R-:W-:-:S05]  /*05a0*/  IMAD.WIDE.U32 R2, R2, 0x10, R8 ;  /* 0x0000001002027825 */ /* 0x001fca00078e0008 */
[----:B------:R-:W-:Y:S01]  /*05b0*/  STG.E.128 desc[UR4][R2.64], R4 ;  /* 0x0000000402007986 */ /* 0x000fe2000c101d04 */
[----:B------:R-:W-:Y:S05]  /*05c0*/  EXIT ;  /* 0x000000000000794d */ /* 0x000fea0003800000 */
        .weak           $__internal_7_$__cuda_sm3x_div_rn_noftz_f32_slowpath
        .type           $__internal_7_$__cuda_sm3x_div_rn_noftz_f32_slowpath,@function
        .size           $__internal_7_$__cuda_sm3x_div_rn_noftz_f32_slowpath,(.L_x_473 - $__internal_7_$__cuda_sm3x_div_rn_noftz_f32_slowpath)
$__internal_7_$__cuda_sm3x_div_rn_noftz_f32_slowpath:
        /* <DEDUP_REMOVED lines=34> */
.L_x_124:
        /* <DEDUP_REMOVED lines=51> */
.L_x_131:
[----:B------:R-:W-:-:S04]  /*0b20*/  LOP3.LUT R0, R0, 0x80000000, RZ, 0xc0, !PT ;  /* 0x8000000000007812 */ /* 0x000fc800078ec0ff */
[----:B------:R-:W-:Y:S01]  /*0b30*/  LOP3.LUT R0, R0, 0x7f800000, RZ, 0xfc, !PT ;  /* 0x7f80000000007812 */ /* 0x000fe200078efcff */
[----:B------:R-:W-:Y:S06]  /*0b40*/  BRA `(.L_x_132) ;  /* 0x0000000000047947 */ /* 0x000fec0003800000 */
.L_x_130:
[----:B------:R-:W-:-:S07]  /*0b50*/  LEA R0, R9, R0, 0x17 ;  /* 0x0000000009007211 */ /* 0x000fce00078eb8ff */
.L_x_132:
[----:B------:R-:W-:Y:S05]  /*0b60*/  BSYNC.RECONVERGENT B2 ;  /* 0x0000000000027941 */ /* 0x000fea0003800200 */
.L_x_129:
[----:B------:R-:W-:Y:S05]  /*0b70*/  BRA `(.L_x_133) ;  /* 0x0000000000207947 */ /* 0x000fea0003800000 */
.L_x_128:
[----:B------:R-:W-:-:S04]  /*0b80*/  LOP3.LUT R0, R3, 0x80000000, R0, 0x48, !PT ;  /* 0x8000000003007812 */ /* 0x000fc800078e4800 */
[----:B------:R-:W-:Y:S01]  /*0b90*/  LOP3.LUT R0, R0, 0x7f800000, RZ, 0xfc, !PT ;  /* 0x7f80000000007812 */ /* 0x000fe200078efcff */
[----:B------:R-:W-:Y:S06]  /*0ba0*/  BRA `(.L_x_133) ;  /* 0x0000000000147947 */ /* 0x000fec0003800000 */
.L_x_127:
[----:B------:R-:W-:Y:S01]  /*0bb0*/  LOP3.LUT R0, R3, 0x80000000, R0, 0x48, !PT ;  /* 0x8000000003007812 */ /* 0x000fe200078e4800 */
[----:B------:R-:W-:Y:S06]  /*0bc0*/  BRA `(.L_x_133) ;  /* 0x00000000000c7947 */ /* 0x000fec0003800000 */
.L_x_126:
[----:B------:R-:W0:Y:S01]  /*0bd0*/  MUFU.RSQ R0, -QNAN ;  /* 0xffc0000000007908 */ /* 0x000e220000001400 */
[----:B------:R-:W-:Y:S05]  /*0be0*/  BRA `(.L_x_133) ;  /* 0x0000000000047947 */ /* 0x000fea0003800000 */
.L_x_125:
[----:B------:R-:W-:-:S07]  /*0bf0*/  FADD.FTZ R0, R0, R3 ;  /* 0x0000000300007221 */ /* 0x000fce0000010000 */
.L_x_133:
[----:B------:R-:W-:Y:S05]  /*0c00*/  BSYNC.RECONVERGENT B1 ;  /* 0x0000000000017941 */ /* 0x000fea0003800200 */
.L_x_123:
[----:B------:R-:W-:Y:S02]  /*0c10*/  HFMA2 R9, -RZ, RZ, 0, 0 ;  /* 0x00000000ff097431 */ /* 0x000fe400000001ff */
[----:B------:R-:W-:-:S04]  /*0c20*/  IMAD.MOV.U32 R8, RZ, RZ, R4 ;  /* 0x000000ffff087224 */ /* 0x000fc800078e0004 */
[----:B0-----:R-:W-:Y:S05]  /*0c30*/  RET.REL.NODEC R8 `(combineCorrelationMembersReferenceBuffer) ;  /* 0xfffffff008f07950 */ /* 0x001fea0003c3ffff */
.L_x_134:
        /* <DEDUP_REMOVED lines=12> */
.L_x_473:


//--------------------- .text.combineCorrelationMembersReference --------------------------
	.section	.text.combineCorrelationMembersReference,"ax",@progbits
	.align	128
        .global         combineCorrelationMembersReference
        .type           combineCorrelationMembersReference,@function
        .size           combineCorrelationMembersReference,(.L_x_474 - combineCorrelationMembersReference)
        .other          combineCorrelationMembersReference,@"STO_CUDA_ENTRY STV_DEFAULT"
combineCorrelationMembersReference:
.text.combineCorrelationMembersReference:
        /* <DEDUP_REMOVED lines=23> */
[----:B------:R-:W-:Y:S05]  /*0170*/  CALL.REL.NOINC `($__internal_8_$__cuda_sm3x_div_rn_noftz_f32_slowpath) ;  /* 0x0000000400387944 */ /* 0x000fea0003c00000 */
[----:B------:R-:W-:-:S07]  /*0180*/  IMAD.MOV.U32 R5, RZ, RZ, R0 ;  /* 0x000000ffff057224 */ /* 0x000fce00078e0000 */
.L_x_135:
        /* <DEDUP_REMOVED lines=18> */
.L_x_136:
        /* <DEDUP_REMOVED lines=17> */
[----:B------:R-:W-:Y:S05]  /*03c0*/  CALL.REL.NOINC `($__internal_8_$__cuda_sm3x_div_rn_noftz_f32_slowpath) ;  /* 0x0000000000a47944 */ /* 0x000fea0003c00000 */
[----:B------:R-:W-:-:S07]  /*03d0*/  IMAD.MOV.U32 R7, RZ, RZ, R0 ;  /* 0x000000ffff077224 */ /* 0x000fce00078e0000 */
.L_x_137:
[----:B------:R-:W0:Y:S01]  /*03e0*/  LDC.64 R12, c[0x0][0x3b0] ;  /* 0x0000ec00ff0c7b82 */ /* 0x000e220000000a00 */
[----:B------:R-:W-:Y:S01]  /*03f0*/  PLOP3.LUT P1, PT, PT, PT, PT, 0x80, 0x8 ;  /* 0x000000000008781c */ /* 0x000fe20003f2f070 */
[----:B------:R-:W-:Y:S02]  /*0400*/  IMAD.MOV.U32 R11, RZ, RZ, -0x3e000000 ;  /* 0xc2000000ff0b7424 */ /* 0x000fe400078e00ff */
[----:B------:R-:W-:Y:S01]  /*0410*/  FADD R7, R7, -1 ;  /* 0xbf80000007077421 */ /* 0x000fe20000000000 */
[----:B------:R-:W-:Y:S01]  /*0420*/  FADD R8, R8, 0.5 ;  /* 0x3f00000008087421 */ /* 0x000fe20000000000 */
[----:B------:R-:W-:Y:S01]  /*0430*/  FADD R9, R9, 0.5 ;  /* 0x3f00000009097421 */ /* 0x000fe20000000000 */
[----:B------:R-:W-:Y:S01]  /*0440*/  FADD R10, R10, 0.5 ;  /* 0x3f0000000a0a7421 */ /* 0x000fe20000000000 */
[----:B0-----:R-:W-:-:S06]  /*0450*/  IMAD.WIDE.U32 R12, R2, 0x8, R12 ;  /* 0x00000008020c7825 */ /* 0x001fcc00078e000c */
[----:B------:R0:W4:Y:S02]  /*0460*/  LDG.E.CONSTANT R12, desc[UR4][R12.64] ;  /* 0x000000040c0c7981 */ /* 0x000124000c1e9900 */
[----:B0-----:R-:W-:-:S07]  /*0470*/  HFMA2 R13, -RZ, RZ, 0, 0 ;  /* 0x00000000ff0d7431 */ /* 0x001fce00000001ff */
.L_x_138:
        /* <DEDUP_REMOVED lines=23> */
[----:B------:R-:W-:Y:S05]  /*05f0*/  CALL.REL.NOINC `($__internal_8_$__cuda_sm3x_div_rn_noftz_f32_slowpath) ;  /* 0x0000000000187944 */ /* 0x000fea0003c00000 */
[----:B------:R-:W-:-:S07]  /*0600*/  IMAD.MOV.U32 R4, RZ, RZ, R0 ;  /* 0x000000ffff047224 */ /* 0x000fce00078e0000 */
.L_x_140:
[----:B------:R-:W-:Y:S05]  /*0610*/  BSYNC.RECONVERGENT B0 ;  /* 0x0000000000007941 */ /* 0x000fea0003800200 */
.L_x_139:
[----:B------:R-:W0:Y:S02]  /*0620*/  LDC.64 R8, c[0x0][0x3a8] ;  /* 0x0000ea00ff087b82 */ /* 0x000e240000000a00 */
[----:B0-----:R-:W-:-:S05]  /*0630*/  IMAD.WIDE.U32 R2, R2, 0x10, R8 ;  /* 0x0000001002027825 */ /* 0x001fca00078e0008 */
[----:B------:R-:W-:Y:S01]  /*0640*/  STG.E.128 desc[UR4][R2.64], R4 ;  /* 0x0000000402007986 */ /* 0x000fe2000c101d04 */
[----:B------:R-:W-:Y:S05]  /*0650*/  EXIT ;  /* 0x000000000000794d */ /* 0x000fea0003800000 */
        .weak           $__internal_8_$__cuda_sm3x_div_rn_noftz_f32_slowpath
        .type           $__internal_8_$__cuda_sm3x_div_rn_noftz_f32_slowpath,@function
        .size           $__internal_8_$__cuda_sm3x_div_rn_noftz_f32_slowpath,(.L_x_474 - $__internal_8_$__cuda_sm3x_div_rn_noftz_f32_slowpath)
$__internal_8_$__cuda_sm3x_div_rn_noftz_f32_slowpath:
[--C-:B------:R-:W-:Y:S01]  /*0660*/  SHF.R.U32.HI R12, RZ, 0x17, R3.reuse ;  /* 0x00000017ff0c7819 */ /* 0x100fe20000011603 */
[----:B------:R-:W-:Y:S01]  /*0670*/  BSSY.RECONVERGENT B1, `(.L_x_141) ;  /* 0x0000063000017945 */ /* 0x000fe20003800200 */
[----:B------:R-:W-:Y:S01]  /*0680*/  SHF.R.U32.HI R11, RZ, 0x17, R0 ;  /* 0x00000017ff0b7819 */ /* 0x000fe20000011600 */
[----:B------:R-:W-:Y:S01]  /*0690*/  IMAD.MOV.U32 R13, RZ, RZ, R3 ;  /* 0x000000ffff0d7224 */ /* 0x000fe200078e0003 */
        /* <DEDUP_REMOVED lines=31> */
.L_x_142:
[----:B------:R-:W-:Y:S01]  /*0890*/  LEA R14, R12, 0xc0800000, 0x17 ;  /* 0xc08000000c0e7811 */ /* 0x000fe200078eb8ff */
[----:B------:R-:W-:Y:S04]  /*08a0*/  BSSY.RECONVERGENT B2, `(.L_x_147) ;  /* 0x0000036000027945 */ /* 0x000fe80003800200 */
[----:B------:R-:W-:Y:S02]  /*08b0*/  IMAD.IADD R14, R13, 0x1, -R14 ;  /* 0x000000010d0e7824 */ /* 0x000fe400078e0a0e */
[----:B------:R-:W-:Y:S02]  /*08c0*/  VIADD R13, R16, 0xffffff81 ;  /* 0xffffff81100d7836 */ /* 0x000fe40000000000 */
[----:B------:R0:W1:Y:S01]  /*08d0*/  MUFU.RCP R15, R14 ;  /* 0x0000000e000f7308 */ /* 0x0000620000001000 */
[----:B------:R-:W-:Y:S01]  /*08e0*/  FADD.FTZ R17, -R14, -RZ ;  /* 0x800000ff0e117221 */ /* 0x000fe20000010100 */
[C---:B------:R-:W-:Y:S01]  /*08f0*/  IMAD R0, R13.reuse, -0x800000, R0 ;  /* 0xff8000000d007824 */ /* 0x040fe200078e0200 */
[----:B0-----:R-:W-:-:S04]  /*0900*/  IADD3 R14, PT, PT, R13, 0x7f, -R12 ;  /* 0x0000007f0d0e7810 */ /* 0x001fc80007ffe80c */
[----:B------:R-:W-:Y:S01]  /*0910*/  IADD3 R11, PT, PT, R14, R11, RZ ;  /* 0x0000000b0e0b7210 */ /* 0x000fe20007ffe0ff */
        /* <DEDUP_REMOVED lines=42> */
.L_x_149:
[----:B------:R-:W-:-:S04]  /*0bc0*/  LOP3.LUT R0, R0, 0x80000000, RZ, 0xc0, !PT ;  /* 0x8000000000007812 */ /* 0x000fc800078ec0ff */
[----:B------:R-:W-:Y:S01]  /*0bd0*/  LOP3.LUT R0, R0, 0x7f800000, RZ, 0xfc, !PT ;  /* 0x7f80000000007812 */ /* 0x000fe200078efcff */
[----:B------:R-:W-:Y:S06]  /*0be0*/  BRA `(.L_x_150) ;  /* 0x0000000000047947 */ /* 0x000fec0003800000 */
.L_x_148:
[----:B------:R-:W-:-:S07]  /*0bf0*/  IMAD R0, R11, 0x800000, R0 ;  /* 0x008000000b007824 */ /* 0x000fce00078e0200 */
.L_x_150:
[----:B------:R-:W-:Y:S05]  /*0c00*/  BSYNC.RECONVERGENT B2 ;  /* 0x0000000000027941 */ /* 0x000fea0003800200 */
.L_x_147:
[----:B------:R-:W-:Y:S05]  /*0c10*/  BRA `(.L_x_151) ;  /* 0x0000000000207947 */ /* 0x000fea0003800000 */
.L_x_146:
[----:B------:R-:W-:-:S04]  /*0c20*/  LOP3.LUT R0, R13, 0x80000000, R0, 0x48, !PT ;  /* 0x800000000d007812 */ /* 0x000fc800078e4800 */
[----:B------:R-:W-:Y:S01]  /*0c30*/  LOP3.LUT R0, R0, 0x7f800000, RZ, 0xfc, !PT ;  /* 0x7f80000000007812 */ /* 0x000fe200078efcff */
[----:B------:R-:W-:Y:S06]  /*0c40*/  BRA `(.L_x_151) ;  /* 0x0000000000147947 */ /* 0x000fec0003800000 */
.L_x_145:
[----:B------:R-:W-:Y:S01]  /*0c50*/  LOP3.LUT R0, R13, 0x80000000, R0, 0x48, !PT ;  /* 0x800000000d007812 */ /* 0x000fe200078e4800 */
[----:B------:R-:W-:Y:S06]  /*0c60*/  BRA `(.L_x_151) ;  /* 0x00000000000c7947 */ /* 0x000fec0003800000 */
.L_x_144:
[----:B------:R-:W0:Y:S01]  /*0c70*/  MUFU.RSQ R0, -QNAN ;  /* 0xffc0000000007908 */ /* 0x000e220000001400 */
[----:B------:R-:W-:Y:S05]  /*0c80*/  BRA `(.L_x_151) ;  /* 0x0000000000047947 */ /* 0x000fea0003800000 */
.L_x_143:
[----:B------:R-:W-:-:S07]  /*0c90*/  FADD.FTZ R0, R0, R3 ;  /* 0x0000000300007221 */ /* 0x000fce0000010000 */
.L_x_151:
[----:B------:R-:W-:Y:S05]  /*0ca0*/  BSYNC.RECONVERGENT B1 ;  /* 0x0000000000017941 */ /* 0x000fea0003800200 */
.L_x_141:
[----:B------:R-:W-:Y:S01]  /*0cb0*/  MOV R12, R4 ;  /* 0x00000004000c7202 */ /* 0x000fe20000000f00 */
[----:B------:R-:W-:-:S04]  /*0cc0*/  IMAD.MOV.U32 R13, RZ, RZ, 0x0 ;  /* 0x00000000ff0d7424 */ /* 0x000fc800078e00ff */
[----:B0-----:R-:W-:Y:S05]  /*0cd0*/  RET.REL.NODEC R12 `(combineCorrelationMembersReference) ;  /* 0xfffffff00cc87950 */ /* 0x001fea0003c3ffff */
.L_x_152:
        /* <DEDUP_REMOVED lines=10> */
.L_x_474:


//--------------------- .text.combineCorrelationMembersAlignedBufferTiled --------------------------
	.section	.text.combineCorrelationMembersAlignedBufferTiled,"ax",@progbits
	.align	128
        .global         combineCorrelationMembersAlignedBufferTiled
        .type           combineCorrelationMembersAlignedBufferTiled,@function
        .size           combineCorrelationMembersAlignedBufferTiled,(.L_x_475 - combineCorrelationMembersAlignedBufferTiled)
        .other          combineCorrelationMembersAlignedBufferTiled,@"STO_CUDA_ENTRY STV_DEFAULT"
combineCorrelationMembersAlignedBufferTiled:
.text.combineCorrelationMembersAlignedBufferTiled:
        /* <DEDUP_REMOVED lines=11> */
[----:B0-----:R-:W0:Y:S01]  /*00b0*/  I2F.U32.RP R0, UR6 ;  /* 0x0000000600007d06 */ /* 0x001e220008209000 */
[----:B------:R-:W-:Y:S02]  /*00c0*/  UIMAD UR4, UR6, UR7, URZ ;  /* 0x00000007060472a4 */ /* 0x000fe4000f8e02ff */
[----:B------:R-:W-:Y:S02]  /*00d0*/  ISETP.NE.U32.AND P2, PT, RZ, UR6, PT ;  /* 0x00000006ff007c0c */ /* 0x000fe4000bf45070 */
[----:B-1----:R-:W-:Y:S01]  /*00e0*/  IADD3 R6, PT, PT, R22, UR5, RZ ;  /* 0x0000000516067c10 */ /* 0x002fe2000fffe0ff */
[----:B------:R-:W-:Y:S01]  /*00f0*/  UIADD3 UR5, UPT, UPT, UR6, -0x1, URZ ;  /* 0xffffffff06057890 */ /* 0x000fe2000fffe0ff */
[----:B------:R-:W-:Y:S01]  /*0100*/  IADD3 R9, PT, PT, RZ, -UR4, RZ ;  /* 0x80000004ff097c10 */ /* 0x000fe2000fffe0ff */
[----:B------:R-:W1:Y:S08]  /*0110*/  I2F.U32.RP R7, UR7 ;  /* 0x0000000700077d06 */ /* 0x000e700008209000 */
[----:B0-----:R-:W0:Y:S08]  /*0120*/  MUFU.RCP R0, R0 ;  /* 0x0000000000007308 */ /* 0x001e300000001000 */
[----:B------:R-:W2:Y:S08]  /*0130*/  I2F.U32.RP R8, UR4 ;  /* 0x0000000400087d06 */ /* 0x000eb00008209000 */
[----:B-1----:R-:W-:Y:S01]  /*0140*/  MUFU.RCP R7, R7 ;  /* 0x0000000700077308 */ /* 0x002fe20000001000 */
[----:B0-----:R-:W-:-:S07]  /*0150*/  IADD3 R2, PT, PT, R0, 0xffffffe, RZ ;  /* 0x0ffffffe00027810 */ /* 0x001fce0007ffe0ff */
[----:B------:R0:W1:Y:S08]  /*0160*/  F2I.FTZ.U32.TRUNC.NTZ R3, R2 ;  /* 0x0000000200037305 */ /* 0x000070000021f000 */
[----:B--2---:R-:W2:Y:S01]  /*0170*/  MUFU.RCP R8, R8 ;  /* 0x0000000800087308 */ /* 0x004ea20000001000 */
[----:B0-----:R-:W-:Y:S01]  /*0180*/  HFMA2 R2, -RZ, RZ, 0, 0 ;  /* 0x00000000ff027431 */ /* 0x001fe200000001ff */
[----:B-1----:R-:W-:-:S05]  /*0190*/  IADD3 R5, PT, PT, RZ, -R3, RZ ;  /* 0x80000003ff057210 */ /* 0x002fca0007ffe0ff */
[----:B------:R-:W-:-:S04]  /*01a0*/  IMAD R5, R5, UR6, RZ ;  /* 0x0000000605057c24 */ /* 0x000fc8000f8e02ff */
[----:B------:R-:W-:Y:S01]  /*01b0*/  IMAD.HI.U32 R3, R3, R5, R2 ;  /* 0x0000000503037227 */ /* 0x000fe200078e0002 */
[----:B--2---:R-:W-:-:S04]  /*01c0*/  IADD3 R4, PT, PT, R8, 0xffffffe, RZ ;  /* 0x0ffffffe08047810 */ /* 0x004fc80007ffe0ff */
[----:B------:R0:W1:Y:S01]  /*01d0*/  F2I.FTZ.U32.TRUNC.NTZ R5, R4 ;  /* 0x0000000400057305 */ /* 0x000062000021f000 */
[----:B------:R-:W-:-:S05]  /*01e0*/  IMAD.HI.U32 R0, R3, R6, RZ ;  /* 0x0000000603007227 */ /* 0x000fca00078e00ff */
[----:B------:R-:W-:Y:S01]  /*01f0*/  IADD3 R3, PT, PT, -R0, RZ, RZ ;  /* 0x000000ff00037210 */ /* 0x000fe20007ffe1ff */
[----:B0-----:R-:W-:-:S04]  /*0200*/  HFMA2 R4, -RZ, RZ, 0, 0 ;  /* 0x00000000ff047431 */ /* 0x001fc800000001ff */
[----:B------:R-:W-:Y:S01]  /*0210*/  IMAD R2, R3, UR6, R6 ;  /* 0x0000000603027c24 */ /* 0x000fe2000f8e0206 */
[----:B------:R-:W-:Y:S01]  /*0220*/  IADD3 R3, PT, PT, R7, 0xffffffe, RZ ;  /* 0x0ffffffe07037810 */ /* 0x000fe20007ffe0ff */
[----:B-1----:R-:W-:-:S03]  /*0230*/  IMAD R9, R9, R5, RZ ;  /* 0x0000000509097224 */ /* 0x002fc600078e02ff */
[----:B------:R-:W-:Y:S02]  /*0240*/  ISETP.GE.U32.AND P0, PT, R2, UR6, PT ;  /* 0x0000000602007c0c */ /* 0x000fe4000bf06070 */
[----:B------:R-:W0:Y:S01]  /*0250*/  F2I.FTZ.U32.TRUNC.NTZ R3, R3 ;  /* 0x0000000300037305 */ /* 0x000e22000021f000 */
[----:B------:R-:W-:-:S06]  /*0260*/  IMAD.HI.U32 R5, R5, R9, R4 ;  /* 0x0000000905057227 */ /* 0x000fcc00078e0004 */
[----:B------:R-:W-:-:S04]  /*0270*/  IMAD.HI.U32 R5, R5, R6, RZ ;  /* 0x0000000605057227 */ /* 0x000fc800078e00ff */
[----:B------:R-:W-:Y:S02]  /*0280*/  @P0 IADD3 R2, PT, PT, R2, -UR6, RZ ;  /* 0x8000000602020c10 */ /* 0x000fe4000fffe0ff */
[----:B------:R-:W-:Y:S02]  /*0290*/  @P0 IADD3 R0, PT, PT, R0, 0x1, RZ ;  /* 0x0000000100000810 */ /* 0x000fe40007ffe0ff */
[----:B------:R-:W-:Y:S02]  /*02a0*/  ISETP.GE.U32.AND P1, PT, R2, UR6, PT ;  /* 0x0000000602007c0c */ /* 0x000fe4000bf26070 */
[----:B0-----:R-:W-:Y:S02]  /*02b0*/  IADD3 R7, PT, PT, RZ, -R3, RZ ;  /* 0x80000003ff077210 */ /* 0x001fe40007ffe0ff */
[----:B------:R-:W-:Y:S02]  /*02c0*/  MOV R2, RZ ;  /* 0x000000ff00027202 */ /* 0x000fe40000000f00 */
[----:B------:R-:W-:Y:S01]  /*02d0*/  IADD3 R9, PT, PT, -R5, RZ, RZ ;  /* 0x000000ff05097210 */ /* 0x000fe20007ffe1ff */
[----:B------:R-:W-:-:S04]  /*02e0*/  IMAD R7, R7, UR7, RZ ;  /* 0x0000000707077c24 */ /* 0x000fc8000f8e02ff */
[----:B------:R-:W-:Y:S02]  /*02f0*/  IMAD.HI.U32 R3, R3, R7, R2 ;  /* 0x0000000703037227 */ /* 0x000fe400078e0002 */
[----:B------:R-:W-:Y:S02]  /*0300*/  @P1 IADD3 R0, PT, PT, R0, 0x1, RZ ;  /* 0x0000000100001810 */ /* 0x000fe40007ffe0ff */
[----:B------:R-:W-:Y:S01]  /*0310*/  @!P2 LOP3.LUT R0, RZ, UR6, RZ, 0x33, !PT ;  /* 0x00000006ff00ac12 */ /* 0x000fe2000f8e33ff */
[----:B------:R-:W-:Y:S01]  /*0320*/  IMAD R2, R9, UR4, R6 ;  /* 0x0000000409027c24 */ /* 0x000fe2000f8e0206 */
[----:B------:R-:W-:-:S03]  /*0330*/  ISETP.NE.U32.AND P2, PT, RZ, UR7, PT ;  /* 0x00000007ff007c0c */ /* 0x000fc6000bf45070 */
[----:B------:R-:W-:Y:S01]  /*0340*/  IMAD.HI.U32 R3, R3, R0, RZ ;  /* 0x0000000003037227 */ /* 0x000fe200078e00ff */
[----:B------:R-:W-:-:S04]  /*0350*/  ISETP.GE.U32.AND P0, PT, R2, UR4, PT ;  /* 0x0000000402007c0c */ /* 0x000fc8000bf06070 */
[----:B------:R-:W-:Y:S02]  /*0360*/  IADD3 R7, PT, PT, -R3, RZ, RZ ;  /* 0x000000ff03077210 */ /* 0x000fe40007ffe1ff */
[----:B------:R-:W-:-:S03]  /*0370*/  I2FP.F32.U32 R3, UR5 ;  /* 0x0000000500037c45 */ /* 0x000fc60008201000 */
[----:B------:R-:W-:Y:S01]  /*0380*/  IMAD R4, R7, UR7, R0 ;  /* 0x0000000707047c24 */ /* 0x000fe2000f8e0200 */
[----:B------:R-:W0:Y:S01]  /*0390*/  MUFU.RCP R8, R3 ;  /* 0x0000000300087308 */ /* 0x000e220000001000 */
[----:B------:R-:W-:Y:S02]  /*03a0*/  IADD3 R7, PT, PT, -R0, RZ, RZ ;  /* 0x000000ff00077210 */ /* 0x000fe40007ffe1ff */
[----:B------:R-:W-:Y:S02]  /*03b0*/  @P0 IADD3 R2, PT, PT, R2, -UR4, RZ ;  /* 0x8000000402020c10 */ /* 0x000fe4000fffe0ff */
[----:B------:R-:W-:Y:S01]  /*03c0*/  ISETP.GE.U32.AND P1, PT, R4, UR7, PT ;  /* 0x0000000704007c0c */ /* 0x000fe2000bf26070 */
[----:B------:R-:W-:Y:S01]  /*03d0*/  IMAD R6, R7, UR6, R6 ;  /* 0x0000000607067c24 */ /* 0x000fe2000f8e0206 */
[----:B------:R-:W1:Y:S01]  /*03e0*/  LDCU UR6, c[0x0][0x38c] ;  /* 0x00007180ff0677ac */ /* 0x000e620008000800 */
[----:B------:R-:W-:Y:S02]  /*03f0*/  @P0 IADD3 R5, PT, PT, R5, 0x1, RZ ;  /* 0x0000000105050810 */ /* 0x000fe40007ffe0ff */
[----:B------:R-:W-:-:S02]  /*0400*/  ISETP.GE.U32.AND P3, PT, R2, UR4, PT ;  /* 0x0000000402007c0c */ /* 0x000fc4000bf66070 */
[----:B------:R-:W-:-:S05]  /*0410*/  I2FP.F32.U32 R0, R6 ;  /* 0x0000000600007245 */ /* 0x000fca0000201000 */
[----:B------:R-:W-:Y:S01]  /*0420*/  FADD R0, R0, R0 ;  /* 0x0000000000007221 */ /* 0x000fe20000000000 */
[----:B------:R-:W-:Y:S01]  /*0430*/  @P1 IADD3 R4, PT, PT, R4, -UR7, RZ ;  /* 0x8000000704041c10 */ /* 0x000fe2000fffe0ff */
[----:B0-----:R-:W-:Y:S01]  /*0440*/  FFMA R7, -R3, R8, 1 ;  /* 0x3f80000003077423 */ /* 0x001fe20000000108 */
[----:B------:R-:W-:Y:S01]  /*0450*/  ISETP.NE.U32.AND P1, PT, RZ, UR4, PT ;  /* 0x00000004ff007c0c */ /* 0x000fe2000bf25070 */
[----:B------:R-:W0:Y:S01]  /*0460*/  FCHK P0, R0, R3 ;  /* 0x0000000300007302 */ /* 0x000e220000000000 */
[----:B------:R-:W-:Y:S01]  /*0470*/  ISETP.GE.U32.AND P4, PT, R4, UR7, PT ;  /* 0x0000000704007c0c */ /* 0x000fe2000bf86070 */
[----:B------:R-:W-:Y:S01]  /*0480*/  FFMA R7, R8, R7, R8 ;  /* 0x0000000708077223 */ /* 0x000fe20000000008 */
[----:B------:R-:W-:-:S03]  /*0490*/  @P3 IADD3 R5, PT, PT, R5, 0x1, RZ ;  /* 0x0000000105053810 */ /* 0x000fc60007ffe0ff */
[----:B------:R-:W-:-:S04]  /*04a0*/  FFMA R2, R0, R7, RZ ;  /* 0x0000000700027223 */ /* 0x000fc800000000ff */
[----:B------:R-:W-:Y:S02]  /*04b0*/  FFMA R8, -R3, R2, R0 ;  /* 0x0000000203087223 */ /* 0x000fe40000000100 */
[----:B------:R-:W-:Y:S02]  /*04c0*/  @!P1 LOP3.LUT R5, RZ, UR4, RZ, 0x33, !PT ;  /* 0x00000004ff059c12 */ /* 0x000fe4000f8e33ff */
[----:B------:R-:W-:Y:S01]  /*04d0*/  @P4 IADD3 R4, PT, PT, R4, -UR7, RZ ;  /* 0x8000000704044c10 */ /* 0x000fe2000fffe0ff */
[----:B------:R-:W-:Y:S01]  /*04e0*/  FFMA R9, R7, R8, R2 ;  /* 0x0000000807097223 */ /* 0x000fe20000000002 */
[----:B------:R-:W-:Y:S01]  /*04f0*/  @!P2 LOP3.LUT R4, RZ, UR7, RZ, 0x33, !PT ;  /* 0x00000007ff04ac12 */ /* 0x000fe2000f8e33ff */
[----:B-1----:R-:W-:Y:S01]  /*0500*/  IMAD R2, R22, UR6, RZ ;  /* 0x0000000616027c24 */ /* 0x002fe2000f8e02ff */
[----:B0-----:R-:W-:Y:S06]  /*0510*/  @!P0 BRA `(.L_x_154) ;  /* 0x00000000000c8947 */ /* 0x001fec0003800000 */
[----:B------:R-:W-:-:S07]  /*0520*/  MOV R8, 0x540 ;  /* 0x0000054000087802 */ /* 0x000fce0000000f00 */
[----:B------:R-:W-:Y:S05]  /*0530*/  CALL.REL.NOINC `($__internal_9_$__cuda_sm3x_div_rn_noftz_f32_slowpath) ;  /* 0x0000001c00387944 */ /* 0x000fea0003c00000 */
[----:B------:R-:W-:-:S07]  /*0540*/  MOV R9, R0 ;  /* 0x0000000000097202 */ /* 0x000fce0000000f00 */
.L_x_154:
[----:B------:R-:W-:Y:S05]  /*0550*/  BSYNC.RECONVERGENT B2 ;  /* 0x0000000000027941 */ /* 0x000fea0003800200 */
.L_x_153:
[----:B------:R-:W0:Y:S01]  /*0560*/  LDCU UR4, c[0x0][0x384] ;  /* 0x00007080ff0477ac */ /* 0x000e220008000800 */
[----:B------:R-:W-:Y:S01]  /*0570*/  I2FP.F32.U32 R0, R4 ;  /* 0x0000000400007245 */ /* 0x000fe20000201000 */
[----:B------:R-:W-:Y:S01]  /*0580*/  BSSY.RECONVERGENT B2, `(.L_x_155) ;  /* 0x0000010000027945 */ /* 0x000fe20003800200 */
[----:B------:R-:W-:-:S03]  /*0590*/  FADD R9, R9, -1 ;  /* 0xbf80000009097421 */ /* 0x000fc60000000000 */
[----:B------:R-:W-:Y:S01]  /*05a0*/  FADD R0, R0, R0 ;  /* 0x0000000000007221 */ /* 0x000fe20000000000 */
[----:B0-----:R-:W-:-:S06]  /*05b0*/  UIADD3 UR4, UPT, UPT, UR4, -0x1, URZ ;  /* 0xffffffff04047890 */ /* 0x001fcc000fffe0ff */
[----:B------:R-:W-:-:S04]  /*05c0*/  I2FP.F32.U32 R3, UR4 ;  /* 0x0000000400037c45 */ /* 0x000fc80008201000 */
        /* <DEDUP_REMOVED lines=9> */
[----:B------:R-:W-:Y:S05]  /*0660*/  CALL.REL.NOINC `($__internal_9_$__cuda_sm3x_div_rn_noftz_f32_slowpath) ;  /* 0x0000001800ec7944 */ /* 0x000fea0003c00000 */
[----:B------:R-:W-:-:S07]  /*0670*/  MOV R10, R0 ;  /* 0x00000000000a7202 */ /* 0x000fce0000000f00 */
.L_x_156:
[----:B------:R-:W-:Y:S05]  /*0680*/  BSYNC.RECONVERGENT B2 ;  /* 0x0000000000027941 */ /* 0x000fea0003800200 */
.L_x_155:
        /* <DEDUP_REMOVED lines=17> */
[----:B------:R-:W-:-:S07]  /*07a0*/  IMAD.MOV.U32 R11, RZ, RZ, R0 ;  /* 0x000000ffff0b7224 */ /* 0x000fce00078e0000 */
.L_x_158:
[----:B------:R-:W-:Y:S05]  /*07b0*/  BSYNC.RECONVERGENT B2 ;  /* 0x0000000000027941 */ /* 0x000fea0003800200 */
.L_x_157:
[----:B------:R-:W0:Y:S02]  /*07c0*/  LDCU UR8, c[0x0][0x38c] ;  /* 0x00007180ff0877ac */ /* 0x000e240008000800 */
[----:B0-----:R-:W-:-:S13]  /*07d0*/  ISETP.NE.AND P0, PT, RZ, UR8, PT ;  /* 0x00000008ff007c0c */ /* 0x001fda000bf05270 */
[----:B------:R-:W-:Y:S05]  /*07e0*/  @!P0 EXIT ;  /* 0x000000000000894d */ /* 0x000fea0003800000 */
[----:B------:R-:W0:Y:S01]  /*07f0*/  LDCU UR4, c[0x0][0x384] ;  /* 0x00007080ff0477ac */ /* 0x000e220008000800 */
[----:B------:R-:W-:Y:S01]  /*0800*/  SHF.R.U32.HI R0, RZ, 0x2, R5 ;  /* 0x00000002ff007819 */ /* 0x000fe20000011605 */
[----:B------:R-:W1:Y:S01]  /*0810*/  LDC.64 R12, c[0x0][0x398] ;  /* 0x0000e600ff0c7b82 */ /* 0x000e620000000a00 */
[----:B------:R-:W-:Y:S01]  /*0820*/  FADD R11, R11, -1 ;  /* 0xbf8000000b0b7421 */ /* 0x000fe20000000000 */
[----:B------:R-:W-:Y:S01]  /*0830*/  UISETP.GE.U32.AND UP0, UPT, UR8, 0x8, UPT ;  /* 0x000000080800788c */ /* 0x000fe2000bf06070 */
[----:B------:R-:W2:Y:S01]  /*0840*/  LDCU.64 UR10, c[0x0][0x358] ;  /* 0x00006b00ff0a77ac */ /* 0x000ea20008000a00 */
[----:B------:R-:W-:Y:S02]  /*0850*/  ULOP3.LUT UR9, UR8, 0x7, URZ, 0xc0, !UPT ;  /* 0x0000000708097892 */ /* 0x000fe4000f8ec0ff */
[----:B0-----:R-:W-:-:S04]  /*0860*/  UIADD3 UR4, UPT, UPT, UR4, 0x7ffffff, URZ ;  /* 0x07ffffff04047890 */ /* 0x001fc8000fffe0ff */
[----:B------:R-:W-:-:S06]  /*0870*/  USHF.R.U32.HI UR4, URZ, 0x3, UR4 ;  /* 0x00000003ff047899 */ /* 0x000fcc0008011604 */
[----:B------:R-:W-:Y:S01]  /*0880*/  IMAD R3, R0, UR4, R0 ;  /* 0x0000000400037c24 */ /* 0x000fe2000f8e0200 */
[----:B------:R-:W-:Y:S01]  /*0890*/  SHF.L.U32 R0, R4, 0x3, RZ ;  /* 0x0000000304007819 */ /* 0x000fe200000006ff */
[----:B------:R-:W-:-:S03]  /*08a0*/  USHF.R.U32.HI UR4, URZ, 0x3, UR5 ;  /* 0x00000003ff047899 */ /* 0x000fc60008011605 */
[----:B------:R-:W-:Y:S02]  /*08b0*/  LEA.HI R3, R4, R3, RZ, 0x1d ;  /* 0x0000000304037211 */ /* 0x000fe400078fe8ff */
[----:B------:R-:W-:Y:S02]  /*08c0*/  LOP3.LUT R7, R0, 0x38, RZ, 0xc0, !PT ;  /* 0x0000003800077812 */ /* 0x000fe400078ec0ff */
[----:B------:R-:W-:Y:S01]  /*08d0*/  SHF.L.U32 R0, R5, 0x6, RZ ;  /* 0x0000000605007819 */ /* 0x000fe200000006ff */
[----:B------:R-:W-:Y:S01]  /*08e0*/  IMAD R3, R3, UR4, R3 ;  /* 0x0000000403037c24 */ /* 0x000fe2000f8e0203 */
[----:B------:R-:W-:Y:S01]  /*08f0*/  LOP3.LUT R7, R7, 0x7, R6, 0xf8, !PT ;  /* 0x0000000707077812 */ /* 0x000fe200078ef806 */
[----:B------:R-:W-:-:S03]  /*0900*/  HFMA2 R5, -RZ, RZ, 0, 0 ;  /* 0x00000000ff057431 */ /* 0x000fc600000001ff */
[----:B------:R-:W-:Y:S02]  /*0910*/  LOP3.LUT R0, R7, 0xc0, R0, 0xf8, !PT ;  /* 0x000000c007007812 */ /* 0x000fe400078ef800 */
[----:B------:R-:W-:-:S04]  /*0920*/  LEA.HI R3, R6, R3, RZ, 0x1d ;  /* 0x0000000306037211 */ /* 0x000fc800078fe8ff */
[----:B------:R-:W-:Y:S01]  /*0930*/  LEA R4, R3, R0, 0x8 ;  /* 0x0000000003047211 */ /* 0x000fe200078e40ff */
[----:B-1----:R-:W-:Y:S01]  /*0940*/  FADD R3, R13, -R12 ;  /* 0x8000000c0d037221 */ /* 0x002fe20000000000 */
[----:B--2---:R-:W-:Y:S06]  /*0950*/  BRA.U !UP0, `(.L_x_159) ;  /* 0x0000000d08207547 */ /* 0x004fec000b800000 */
[----:B------:R-:W0:Y:S01]  /*0960*/  LDC R21, c[0x0][0x3b0] ;  /* 0x0000ec00ff157b82 */ /* 0x000e220000000800 */
[----:B------:R-:W1:Y:S01]  /*0970*/  LDCU.64 UR6, c[0x0][0x3a8] ;  /* 0x00007500ff0677ac */ /* 0x000e620008000a00 */
[C---:B------:R-:W-:Y:S02]  /*0980*/  IADD3 R16, PT, PT, R2.reuse, 0x2, RZ ;  /* 0x0000000202107810 */ /* 0x040fe40007ffe0ff */
[C---:B------:R-:W-:Y:S01]  /*0990*/  IADD3 R15, PT, PT, R2.reuse, 0x3, RZ ;  /* 0x00000003020f7810 */ /* 0x040fe20007ffe0ff */
[----:B------:R-:W-:Y:S01]  /*09a0*/  ULOP3.LUT UR4, UR8, 0xfffffff8, URZ, 0xc0, !UPT ;  /* 0xfffffff808047892 */ /* 0x000fe2000f8ec0ff */
[C---:B------:R-:W-:Y:S02]  /*09b0*/  IADD3 R14, PT, PT, R2.reuse, 0x4, RZ ;  /* 0x00000004020e7810 */ /* 0x040fe40007ffe0ff */
[----:B------:R-:W2:Y:S01]  /*09c0*/  LDC R17, c[0x0][0x3b0] ;  /* 0x0000ec00ff117b82 */ /* 0x000ea20000000800 */
[C---:B------:R-:W-:Y:S01]  /*09d0*/  IADD3 R13, PT, PT, R2.reuse, 0x5, RZ ;  /* 0x00000005020d7810 */ /* 0x040fe20007ffe0ff */
[----:B------:R-:W-:Y:S01]  /*09e0*/  UIADD3 UR4, UPT, UPT, -UR4, URZ, URZ ;  /* 0x000000ff04047290 */ /* 0x000fe2000fffe1ff */
[----:B------:R-:W-:-:S02]  /*09f0*/  IADD3 R12, PT, PT, R2, 0x6, RZ ;  /* 0x00000006020c7810 */ /* 0x000fc40007ffe0ff */
[----:B------:R-:W-:-:S03]  /*0a00*/  IADD3 R7, PT, PT, R2, 0x7, RZ ;  /* 0x0000000702077810 */ /* 0x000fc60007ffe0ff */
[----:B------:R-:W3:Y:S01]  /*0a10*/  LDC.64 R18, c[0x0][0x3a0] ;  /* 0x0000e800ff127b82 */ /* 0x000ee20000000a00 */
[----:B-1----:R-:W-:-:S04]  /*0a20*/  UIADD3 UR5, UP0, UPT, UR6, 0x20, URZ ;  /* 0x0000002006057890 */ /* 0x002fc8000ff1e0ff */
[----:B------:R-:W-:Y:S01]  /*0a30*/  UIADD3.X UR6, UPT, UPT, URZ, UR7, URZ, UP0, !UPT ;  /* 0x00000007ff067290 */ /* 0x000fe200087fe4ff */
[----:B0-----:R-:W-:Y:S01]  /*0a40*/  IMAD R5, R21, UR8, RZ ;  /* 0x0000000815057c24 */ /* 0x001fe2000f8e02ff */
[----:B------:R-:W-:Y:S01]  /*0a50*/  MOV R20, UR5 ;  /* 0x0000000500147c02 */ /* 0x000fe20008000f00 */
[-C--:B------:R-:W-:Y:S01]  /*0a60*/  IMAD R16, R16, R21.reuse, RZ ;  /* 0x0000001510107224 */ /* 0x080fe200078e02ff */
[----:B------:R-:W0:Y:S01]  /*0a70*/  LDCU UR7, c[0x0][0x398] ;  /* 0x00007300ff0777ac */ /* 0x000e220008000800 */
[-C--:B------:R-:W-:Y:S02]  /*0a80*/  IMAD R15, R15, R21.reuse, RZ ;  /* 0x000000150f0f7224 */ /* 0x080fe400078e02ff */
[-C--:B------:R-:W-:Y:S02]  /*0a90*/  IMAD R14, R14, R21.reuse, RZ ;  /* 0x000000150e0e7224 */ /* 0x080fe400078e02ff */
[-C--:B------:R-:W-:Y:S02]  /*0aa0*/  IMAD R13, R13, R21.reuse, RZ ;  /* 0x000000150d0d7224 */ /* 0x080fe400078e02ff */
[----:B------:R-:W-:-:S02]  /*0ab0*/  IMAD R12, R12, R21, RZ ;  /* 0x000000150c0c7224 */ /* 0x000fc400078e02ff */
[-C--:B------:R-:W-:Y:S02]  /*0ac0*/  IMAD R7, R7, R21.reuse, RZ ;  /* 0x0000001507077224 */ /* 0x080fe400078e02ff */
[----:B------:R-:W-:Y:S01]  /*0ad0*/  IMAD R6, R2, R21, R21 ;  /* 0x0000001502067224 */ /* 0x000fe200078e0215 */
[----:B------:R-:W-:Y:S01]  /*0ae0*/  MOV R21, UR6 ;  /* 0x0000000600157c02 */ /* 0x000fe20008000f00 */
[----:B--23--:R-:W-:-:S07]  /*0af0*/  IMAD R22, R22, R5, RZ ;  /* 0x0000000516167224 */ /* 0x00cfce00078e02ff */
.L_x_176:
[----:B-1----:R-:W2:Y:S01]  /*0b00*/  LDG.E.64.CONSTANT R24, desc[UR10][R20.64+-0x20] ;  /* 0xffffe00a14187981 */ /* 0x002ea2000c1e9b00 */
[----:B------:R-:W1:Y:S01]  /*0b10*/  MUFU.RCP R8, R3 ;  /* 0x0000000300087308 */ /* 0x000e620000001000 */
[----:B------:R-:W3:Y:S01]  /*0b20*/  LDC R27, c[0x0][0x38c] ;  /* 0x0000e300ff1b7b82 */ /* 0x000ee20000000800 */
[----:B--2---:R-:W-:-:S05]  /*0b30*/  IMAD.WIDE.U32 R24, R4, 0x4, R24 ;  /* 0x0000000404187825 */ /* 0x004fca00078e0018 */
[----:B------:R-:W0:Y:S01]  /*0b40*/  LDG.E.CONSTANT R0, desc[UR10][R24.64] ;  /* 0x0000000a18007981 */ /* 0x000e22000c1e9900 */
[----:B-1----:R-:W-:Y:S01]  /*0b50*/  FFMA R5, -R3, R8, 1 ;  /* 0x3f80000003057423 */ /* 0x002fe20000000108 */
[----:B------:R-:W-:Y:S03]  /*0b60*/  BSSY.RECONVERGENT B2, `(.L_x_160) ;  /* 0x000000c000027945 */ /* 0x000fe60003800200 */
[----:B------:R-:W-:Y:S01]  /*0b70*/  FFMA R23, R8, R5, R8 ;  /* 0x0000000508177223 */ /* 0x000fe20000000008 */
[----:B---3--:R-:W-:Y:S01]  /*0b80*/  LOP3.LUT R5, R27, 0xfffffff8, RZ, 0xc0, !PT ;  /* 0xfffffff81b057812 */ /* 0x008fe200078ec0ff */
[----:B0-----:R-:W-:-:S04]  /*0b90*/  FADD R0, R0, -UR7 ;  /* 0x8000000700007e21 */ /* 0x001fc80008000000 */
[----:B------:R-:W0:Y:S01]  /*0ba0*/  FCHK P0, R0, R3 ;  /* 0x0000000300007302 */ /* 0x000e220000000000 */
[----:B------:R-:W-:-:S04]  /*0bb0*/  FFMA R8, R0, R23, RZ ;  /* 0x0000001700087223 */ /* 0x000fc800000000ff */
[----:B------:R-:W-:-:S04]  /*0bc0*/  FFMA R26, -R3, R8, R0 ;  /* 0x00000008031a7223 */ /* 0x000fc80000000100 */
[----:B------:R-:W-:Y:S01]  /*0bd0*/  FFMA R8, R23, R26, R8 ;  /* 0x0000001a17087223 */ /* 0x000fe20000000008 */
[----:B0-----:R-:W-:Y:S06]  /*0be0*/  @!P0 BRA `(.L_x_161) ;  /* 0x00000000000c8947 */ /* 0x001fec0003800000 */
[----:B------:R-:W-:-:S07]  /*0bf0*/  MOV R8, 0xc10 ;  /* 0x00000c1000087802 */ /* 0x000fce0000000f00 */
[----:B------:R-:W-:Y:S05]  /*0c00*/  CALL.REL.NOINC `($__internal_9_$__cuda_sm3x_div_rn_noftz_f32_slowpath) ;  /* 0x0000001400847944 */ /* 0x000fea0003c00000 */
[----:B------:R-:W-:-:S07]  /*0c10*/  MOV R8, R0 ;  /* 0x0000000000087202 */ /* 0x000fce0000000f00 */
.L_x_161:
[----:B------:R-:W-:Y:S05]  /*0c20*/  BSYNC.RECONVERGENT B2 ;  /* 0x0000000000027941 */ /* 0x000fea0003800200 */
.L_x_160:
[----:B------:R-:W2:Y:S01]  /*0c30*/  LDG.E.64.CONSTANT R24, desc[UR10][R20.64+-0x18] ;  /* 0xffffe80a14187981 */ /* 0x000ea2000c1e9b00 */
[----:B------:R-:W0:Y:S01]  /*0c40*/  MUFU.RCP R0, R3 ;  /* 0x0000000300007308 */ /* 0x000e220000001000 */
[----:B--2---:R-:W-:-:S06]  /*0c50*/  IMAD.WIDE.U32 R24, R4, 0x4, R24 ;  /* 0x0000000404187825 */ /* 0x004fcc00078e0018 */
[----:B------:R-:W2:Y:S01]  /*0c60*/  LDG.E.CONSTANT R24, desc[UR10][R24.64] ;  /* 0x0000000a18187981 */ /* 0x000ea2000c1e9900 */
[----:B------:R-:W-:-:S04]  /*0c70*/  IMAD.WIDE.U32 R26, R22, 0x10, R18 ;  /* 0x00000010161a7825 */ /* 0x000fc800078e0012 */
[----:B0-----:R-:W-:Y:S01]  /*0c80*/  FFMA R23, -R3, R0, 1 ;  /* 0x3f80000003177423 */ /* 0x001fe20000000100 */
[----:B------:R-:W-:Y:S01]  /*0c90*/  BSSY.RECONVERGENT B2, `(.L_x_162) ;  /* 0x000000c000027945 */ /* 0x000fe20003800200 */
[----:B------:R0:W-:Y:S02]  /*0ca0*/  STG.E.128 desc[UR10][R26.64], R8 ;  /* 0x000000081a007986 */ /* 0x0001e4000c101d0a */
[----:B------:R-:W-:Y:S01]  /*0cb0*/  FFMA R0, R0, R23, R0 ;  /* 0x0000001700007223 */ /* 0x000fe20000000000 */
[----:B--2---:R-:W-:-:S04]  /*0cc0*/  FADD R30, R24, -UR7 ;  /* 0x80000007181e7e21 */ /* 0x004fc80008000000 */
[----:B------:R-:W1:Y:S01]  /*0cd0*/  FCHK P0, R30, R3 ;  /* 0x000000031e007302 */ /* 0x000e620000000000 */
[----:B------:R-:W-:-:S04]  /*0ce0*/  FFMA R23, R0, R30, RZ ;  /* 0x0000001e00177223 */ /* 0x000fc800000000ff */
[----:B------:R-:W-:-:S04]  /*0cf0*/  FFMA R28, -R3, R23, R30 ;  /* 0x00000017031c7223 */ /* 0x000fc8000000011e */
[----:B------:R-:W-:Y:S01]  /*0d00*/  FFMA R0, R0, R28, R23 ;  /* 0x0000001c00007223 */ /* 0x000fe20000000017 */
[----:B01----:R-:W-:Y:S06]  /*0d10*/  @!P0 BRA `(.L_x_163) ;  /* 0x00000000000c8947 */ /* 0x003fec0003800000 */
[----:B------:R-:W-:Y:S02]  /*0d20*/  MOV R0, R30 ;  /* 0x0000001e00007202 */ /* 0x000fe40000000f00 */
[----:B------:R-:W-:-:S07]  /*0d30*/  MOV R8, 0xd50 ;  /* 0x00000d5000087802 */ /* 0x000fce0000000f00 */
[----:B------:R-:W-:Y:S05]  /*0d40*/  CALL.REL.NOINC `($__internal_9_$__cuda_sm3x_div_rn_noftz_f32_slowpath) ;  /* 0x0000001400347944 */ /* 0x000fea0003c00000 */
.L_x_163:
[----:B------:R-:W-:Y:S05]  /*0d50*/  BSYNC.RECONVERGENT B2 ;  /* 0x0000000000027941 */ /* 0x000fea0003800200 */
.L_x_162:
[----:B------:R-:W2:Y:S01]  /*0d60*/  LDG.E.64.CONSTANT R24, desc[UR10][R20.64+-0x10] ;  /* 0xfffff00a14187981 */ /* 0x000ea2000c1e9b00 */
[----:B------:R-:W0:Y:S01]  /*0d70*/  MUFU.RCP R28, R3 ;  /* 0x00000003001c7308 */ /* 0x000e220000001000 */
[----:B--2---:R-:W-:-:S06]  /*0d80*/  IMAD.WIDE.U32 R24, R4, 0x4, R24 ;  /* 0x0000000404187825 */ /* 0x004fcc00078e0018 */
[----:B------:R-:W2:Y:S01]  /*0d90*/  LDG.E.CONSTANT R24, desc[UR10][R24.64] ;  /* 0x0000000a18187981 */ /* 0x000ea2000c1e9900 */
[----:B------:R-:W-:Y:S01]  /*0da0*/  MOV R8, R0 ;  /* 0x0000000000087202 */ /* 0x000fe20000000f00 */
        /* <DEDUP_REMOVED lines=14> */
.L_x_165:
[----:B------:R-:W-:Y:S05]  /*0e90*/  BSYNC.RECONVERGENT B2 ;  /* 0x0000000000027941 */ /* 0x000fea0003800200 */
.L_x_164:
        /* <DEDUP_REMOVED lines=19> */
.L_x_167:
[----:B------:R-:W-:Y:S05]  /*0fd0*/  BSYNC.RECONVERGENT B2 ;  /* 0x0000000000027941 */ /* 0x000fea0003800200 */
.L_x_166:
[----:B------:R-:W2:Y:S01]  /*0fe0*/  LDG.E.64.CONSTANT R24, desc[UR10][R20.64] ;  /* 0x0000000a14187981 */ /* 0x000ea2000c1e9b00 */
[----:B------:R-:W0:Y:S01]  /*0ff0*/  MUFU.RCP R28, R3 ;  /* 0x00000003001c7308 */ /* 0x000e220000001000 */
[----:B--2---:R-:W-:-:S06]  /*1000*/  IMAD.WIDE.U32 R24, R4, 0x4, R24 ;  /* 0x0000000404187825 */ /* 0x004fcc00078e0018 */
[----:B------:R-:W2:Y:S01]  /*1010*/  LDG.E.CONSTANT R24, desc[UR10][R24.64] ;  /* 0x0000000a18187981 */ /* 0x000ea2000c1e9900 */
[----:B------:R-:W-:Y:S02]  /*1020*/  IMAD.MOV.U32 R8, RZ, RZ, R0 ;  /* 0x000000ffff087224 */ /* 0x000fe400078e0000 */
[----:B0-----:R-:W-:Y:S01]  /*1030*/  FFMA R23, -R3, R28, 1 ;  /* 0x3f80000003177423 */ /* 0x001fe2000000011c */
[----:B------:R-:W-:Y:S01]  /*1040*/  IMAD.WIDE.U32 R26, R15, 0x10, R18 ;  /* 0x000000100f1a7825 */ /* 0x000fe200078e0012 */
[----:B------:R-:W-:Y:S03]  /*1050*/  BSSY.RECONVERGENT B2, `(.L_x_168) ;  /* 0x000000c000027945 */ /* 0x000fe60003800200 */
[----:B------:R-:W-:Y:S01]  /*1060*/  FFMA R0, R28, R23, R28 ;  /* 0x000000171c007223 */ /* 0x000fe2000000001c */
[----:B------:R0:W-:Y:S01]  /*1070*/  STG.E.128 desc[UR10][R26.64], R8 ;  /* 0x000000081a007986 */ /* 0x0001e2000c101d0a */
        /* <DEDUP_REMOVED lines=9> */
.L_x_169:
[----:B------:R-:W-:Y:S05]  /*1110*/  BSYNC.RECONVERGENT B2 ;  /* 0x0000000000027941 */ /* 0x000fea0003800200 */
.L_x_168:
        /* <DEDUP_REMOVED lines=19> */
.L_x_171:
[----:B------:R-:W-:Y:S05]  /*1250*/  BSYNC.RECONVERGENT B2 ;  /* 0x0000000000027941 */ /* 0x000fea0003800200 */
.L_x_170:
        /* <DEDUP_REMOVED lines=19> */
.L_x_173:
[----:B------:R-:W-:Y:S05]  /*1390*/  BSYNC.RECONVERGENT B2 ;  /* 0x0000000000027941 */ /* 0x000fea0003800200 */
.L_x_172:
        /* <DEDUP_REMOVED lines=19> */
.L_x_175:
[----:B------:R-:W-:Y:S05]  /*14d0*/  BSYNC.RECONVERGENT B2 ;  /* 0x0000000000027941 */ /* 0x000fea0003800200 */
.L_x_174:
[----:B------:R-:W-:Y:S01]  /*14e0*/  IMAD.WIDE.U32 R24, R7, 0x10, R18 ;  /* 0x0000001007187825 */ /* 0x000fe200078e0012 */
[----:B------:R-:W-:Y:S01]  /*14f0*/  MOV R8, R0 ;  /* 0x0000000000087202 */ /* 0x000fe20000000f00 */
[----:B------:R-:W-:Y:S01]  /*1500*/  UIADD3 UR4, UPT, UPT, UR4, 0x8, URZ ;  /* 0x0000000804047890 */ /* 0x000fe2000fffe0ff */
[----:B------:R-:W-:Y:S02]  /*1510*/  IADD3 R20, P0, PT, R20, 0x40, RZ ;  /* 0x0000004014147810 */ /* 0x000fe40007f1e0ff */
[C---:B------:R-:W-:Y:S01]  /*1520*/  LEA R6, R17.reuse, R6, 0x3 ;  /* 0x0000000611067211 */ /* 0x040fe200078e18ff */
[----:B------:R1:W-:Y:S01]  /*1530*/  STG.E.128 desc[UR10][R24.64], R8 ;  /* 0x0000000818007986 */ /* 0x0003e2000c101d0a */
[----:B------:R-:W-:Y:S01]  /*1540*/  UISETP.NE.AND UP0, UPT, UR4, URZ, UPT ;  /* 0x000000ff0400728c */ /* 0x000fe2000bf05270 */
[----:B------:R-:W-:Y:S02]  /*1550*/  IADD3.X R21, PT, PT, RZ, R21, RZ, P0, !PT ;  /* 0x00000015ff157210 */ /* 0x000fe400007fe4ff */
[----:B------:R-:W-:-:S02]  /*1560*/  LEA R16, R17, R16, 0x3 ;  /* 0x0000001011107211 */ /* 0x000fc400078e18ff */
[C---:B------:R-:W-:Y:S02]  /*1570*/  LEA R15, R17.reuse, R15, 0x3 ;  /* 0x0000000f110f7211 */ /* 0x040fe400078e18ff */
[C---:B------:R-:W-:Y:S02]  /*1580*/  LEA R14, R17.reuse, R14, 0x3 ;  /* 0x0000000e110e7211 */ /* 0x040fe400078e18ff */
[C---:B------:R-:W-:Y:S02]  /*1590*/  LEA R13, R17.reuse, R13, 0x3 ;  /* 0x0000000d110d7211 */ /* 0x040fe400078e18ff */
[C---:B------:R-:W-:Y:S02]  /*15a0*/  LEA R12, R17.reuse, R12, 0x3 ;  /* 0x0000000c110c7211 */ /* 0x040fe400078e18ff */
[C---:B------:R-:W-:Y:S02]  /*15b0*/  LEA R22, R17.reuse, R22, 0x3 ;  /* 0x0000001611167211 */ /* 0x040fe400078e18ff */
[----:B------:R-:W-:Y:S01]  /*15c0*/  LEA R7, R17, R7, 0x3 ;  /* 0x0000000711077211 */ /* 0x000fe200078e18ff */
[----:B------:R-:W-:Y:S06]  /*15d0*/  BRA.U UP0, `(.L_x_176) ;  /* 0xfffffff500487547 */ /* 0x000fec000b83ffff */
.L_x_159:
[----:B------:R-:W-:-:S13]  /*15e0*/  ISETP.NE.AND P0, PT, RZ, UR9, PT ;  /* 0x00000009ff007c0c */ /* 0x000fda000bf05270 */
[----:B------:R-:W-:Y:S05]  /*15f0*/  @!P0 EXIT ;  /* 0x000000000000894d */ /* 0x000fea0003800000 */
[----:B------:R-:W0:Y:S01]  /*1600*/  LDCU UR4, c[0x0][0x38c] ;  /* 0x00007180ff0477ac */ /* 0x000e220008000800 */
[----:B------:R-:W-:Y:S02]  /*1610*/  UISETP.GE.U32.AND UP0, UPT, UR9, 0x4, UPT ;  /* 0x000000040900788c */ /* 0x000fe4000bf06070 */
[----:B0-----:R-:W-:-:S07]  /*1620*/  ULOP3.LUT UR4, UR4, 0x3, URZ, 0xc0, !UPT ;  /* 0x0000000304047892 */ /* 0x001fce000f8ec0ff */
[----:B------:R-:W-:Y:S05]  /*1630*/  BRA.U !UP0, `(.L_x_177) ;  /* 0x0000000508987547 */ /* 0x000fea000b800000 */
[----:B------:R-:W0:Y:S01]  /*1640*/  LDC.64 R6, c[0x0][0x3a8] ;  /* 0x0000ea00ff067b82 */ /* 0x000e220000000a00 */
[----:B------:R-:W2:Y:S01]  /*1650*/  LDCU UR5, c[0x0][0x398] ;  /* 0x00007300ff0577ac */ /* 0x000ea20008000800 */
[----:B0-----:R-:W-:-:S05]  /*1660*/  IMAD.WIDE.U32 R6, R5, 0x8, R6 ;  /* 0x0000000805067825 */ /* 0x001fca00078e0006 */
[----:B------:R-:W3:Y:S01]  /*1670*/  LDG.E.64.CONSTANT R12, desc[UR10][R6.64] ;  /* 0x0000000a060c7981 */ /* 0x000ee2000c1e9b00 */
[----:B------:R-:W0:Y:S01]  /*1680*/  MUFU.RCP R0, R3 ;  /* 0x0000000300007308 */ /* 0x000e220000001000 */
[----:B---3--:R-:W-:-:S06]  /*1690*/  IMAD.WIDE.U32 R12, R4, 0x4, R12 ;  /* 0x00000004040c7825 */ /* 0x008fcc00078e000c */
[----:B------:R-:W2:Y:S01]  /*16a0*/  LDG.E.CONSTANT R12, desc[UR10][R12.64] ;  /* 0x0000000a0c0c7981 */ /* 0x000ea2000c1e9900 */
[----:B0-----:R-:W-:Y:S01]  /*16b0*/  FFMA R15, -R3, R0, 1 ;  /* 0x3f800000030f7423 */ /* 0x001fe20000000100 */
[----:B------:R-:W-:Y:S03]  /*16c0*/  BSSY.RECONVERGENT B2, `(.L_x_178) ;  /* 0x000000c000027945 */ /* 0x000fe60003800200 */
[----:B------:R-:W-:Y:S01]  /*16d0*/  FFMA R0, R0, R15, R0 ;  /* 0x0000000f00007223 */ /* 0x000fe20000000000 */
[----:B--2---:R-:W-:-:S04]  /*16e0*/  FADD R14, R12, -UR5 ;  /* 0x800000050c0e7e21 */ /* 0x004fc80008000000 */
[----:B------:R-:W0:Y:S01]  /*16f0*/  FCHK P0, R14, R3 ;  /* 0x000000030e007302 */ /* 0x000e220000000000 */
[----:B-1----:R-:W-:-:S04]  /*1700*/  FFMA R8, R0, R14, RZ ;  /* 0x0000000e00087223 */ /* 0x002fc800000000ff */
[----:B------:R-:W-:-:S04]  /*1710*/  FFMA R15, -R3, R8, R14 ;  /* 0x00000008030f7223 */ /* 0x000fc8000000010e */
[----:B------:R-:W-:Y:S01]  /*1720*/  FFMA R8, R0, R15, R8 ;  /* 0x0000000f00087223 */ /* 0x000fe20000000008 */
[----:B0-----:R-:W-:Y:S06]  /*1730*/  @!P0 BRA `(.L_x_179) ;  /* 0x0000000000108947 */ /* 0x001fec0003800000 */
[----:B------:R-:W-:Y:S02]  /*1740*/  MOV R0, R14 ;  /* 0x0000000e00007202 */ /* 0x000fe40000000f00 */
[----:B------:R-:W-:-:S07]  /*1750*/  MOV R8, 0x1770 ;  /* 0x0000177000087802 */ /* 0x000fce0000000f00 */
[----:B------:R-:W-:Y:S05]  /*1760*/  CALL.REL.NOINC `($__internal_9_$__cuda_sm3x_div_rn_noftz_f32_slowpath) ;  /* 0x0000000800ac7944 */ /* 0x000fea0003c00000 */
[----:B------:R-:W-:-:S07]  /*1770*/  IMAD.MOV.U32 R8, RZ, RZ, R0 ;  /* 0x000000ffff087224 */ /* 0x000fce00078e0000 */
.L_x_179:
[----:B------:R-:W-:Y:S05]  /*1780*/  BSYNC.RECONVERGENT B2 ;  /* 0x0000000000027941 */ /* 0x000fea0003800200 */
.L_x_178:
[----:B------:R-:W2:Y:S01]  /*1790*/  LDG.E.64.CONSTANT R12, desc[UR10][R6.64+0x8] ;  /* 0x0000080a060c7981 */ /* 0x000ea2000c1e9b00 */
[----:B------:R-:W0:Y:S01]  /*17a0*/  LDC.64 R14, c[0x0][0x3a0] ;  /* 0x0000e800ff0e7b82 */ /* 0x000e220000000a00 */
[----:B------:R-:W1:Y:S01]  /*17b0*/  LDCU UR5, c[0x0][0x3b0] ;  /* 0x00007600ff0577ac */ /* 0x000e620008000800 */
[----:B------:R-:W3:Y:S01]  /*17c0*/  LDCU UR6, c[0x0][0x398] ;  /* 0x00007300ff0677ac */ /* 0x000ee20008000800 */
[----:B--2---:R-:W-:-:S06]  /*17d0*/  IMAD.WIDE.U32 R16, R4, 0x4, R12 ;  /* 0x0000000404107825 */ /* 0x004fcc00078e000c */
[----:B------:R-:W3:Y:S01]  /*17e0*/  LDG.E.CONSTANT R16, desc[UR10][R16.64] ;  /* 0x0000000a10107981 */ /* 0x000ee2000c1e9900 */
[----:B------:R-:W-:Y:S01]  /*17f0*/  IADD3 R12, PT, PT, R2, R5, RZ ;  /* 0x00000005020c7210 */ /* 0x000fe20007ffe0ff */
[----:B------:R-:W2:Y:S01]  /*1800*/  MUFU.RCP R0, R3 ;  /* 0x0000000300007308 */ /* 0x000ea20000001000 */
[----:B------:R-:W-:Y:S03]  /*1810*/  BSSY.RECONVERGENT B2, `(.L_x_180) ;  /* 0x000000f000027945 */ /* 0x000fe60003800200 */
[----:B-1----:R-:W-:-:S04]  /*1820*/  IMAD R13, R12, UR5, RZ ;  /* 0x000000050c0d7c24 */ /* 0x002fc8000f8e02ff */
[----:B0-----:R-:W-:-:S05]  /*1830*/  IMAD.WIDE.U32 R14, R13, 0x10, R14 ;  /* 0x000000100d0e7825 */ /* 0x001fca00078e000e */
[----:B------:R0:W-:Y:S01]  /*1840*/  STG.E.128 desc[UR10][R14.64], R8 ;  /* 0x000000080e007986 */ /* 0x0001e2000c101d0a */
[----:B--2---:R-:W-:-:S04]  /*1850*/  FFMA R19, -R3, R0, 1 ;  /* 0x3f80000003137423 */ /* 0x004fc80000000100 */
[----:B------:R-:W-:Y:S01]  /*1860*/  FFMA R0, R0, R19, R0 ;  /* 0x0000001300007223 */ /* 0x000fe20000000000 */
[----:B---3--:R-:W-:-:S04]  /*1870*/  FADD R18, R16, -UR6 ;  /* 0x8000000610127e21 */ /* 0x008fc80008000000 */
        /* <DEDUP_REMOVED lines=8> */
.L_x_181:
[----:B------:R-:W-:Y:S05]  /*1900*/  BSYNC.RECONVERGENT B2 ;  /* 0x0000000000027941 */ /* 0x000fea0003800200 */
.L_x_180:
[----:B------:R-:W2:Y:S01]  /*1910*/  LDG.E.64.CONSTANT R14, desc[UR10][R6.64+0x10] ;  /* 0x0000100a060e7981 */ /* 0x000ea2000c1e9b00 */
[----:B------:R-:W0:Y:S01]  /*1920*/  LDCU UR5, c[0x0][0x3b0] ;  /* 0x00007600ff0577ac */ /* 0x000e220008000800 */
[----:B------:R-:W1:Y:S01]  /*1930*/  LDCU UR6, c[0x0][0x398] ;  /* 0x00007300ff0677ac */ /* 0x000e620008000800 */
[----:B------:R-:W3:Y:S01]  /*1940*/  MUFU.RCP R20, R3 ;  /* 0x0000000300147308 */ /* 0x000ee20000001000 */
[----:B--2---:R-:W-:Y:S02]  /*1950*/  IMAD.WIDE.U32 R16, R4, 0x4, R14 ;  /* 0x0000000404107825 */ /* 0x004fe400078e000e */
[----:B------:R-:W2:Y:S04]  /*1960*/  LDC.64 R14, c[0x0][0x3a0] ;  /* 0x0000e800ff0e7b82 */ /* 0x000ea80000000a00 */
[----:B------:R-:W1:Y:S01]  /*1970*/  LDG.E.CONSTANT R16, desc[UR10][R16.64] ;  /* 0x0000000a10107981 */ /* 0x000e62000c1e9900 */
[----:B0-----:R-:W-:Y:S01]  /*1980*/  IADD3 R13, PT, PT, R13, UR5, RZ ;  /* 0x000000050d0d7c10 */ /* 0x001fe2000fffe0ff */
[----:B------:R-:W-:Y:S01]  /*1990*/  BSSY.RECONVERGENT B2, `(.L_x_182) ;  /* 0x000000f000027945 */ /* 0x000fe20003800200 */
[----:B------:R-:W-:-:S03]  /*19a0*/  MOV R8, R0 ;  /* 0x0000000000087202 */ /* 0x000fc60000000f00 */
[----:B--2---:R-:W-:-:S04]  /*19b0*/  IMAD.WIDE.U32 R14, R13, 0x10, R14 ;  /* 0x000000100d0e7825 */ /* 0x004fc800078e000e */
[----:B---3--:R-:W-:Y:S01]  /*19c0*/  FFMA R13, -R3, R20, 1 ;  /* 0x3f800000030d7423 */ /* 0x008fe20000000114 */
[----:B------:R0:W-:Y:S03]  /*19d0*/  STG.E.128 desc[UR10][R14.64], R8 ;  /* 0x000000080e007986 */ /* 0x0001e6000c101d0a */
[----:B------:R-:W-:Y:S01]  /*19e0*/  FFMA R0, R20, R13, R20 ;  /* 0x0000000d14007223 */ /* 0x000fe20000000014 */
[----:B-1----:R-:W-:-:S04]  /*19f0*/  FADD R18, R16, -UR6 ;  /* 0x8000000610127e21 */ /* 0x002fc80008000000 */
        /* <DEDUP_REMOVED lines=8> */
.L_x_183:
[----:B------:R-:W-:Y:S05]  /*1a80*/  BSYNC.RECONVERGENT B2 ;  /* 0x0000000000027941 */ /* 0x000fea0003800200 */
.L_x_182:
[----:B------:R-:W2:Y:S01]  /*1a90*/  LDG.E.64.CONSTANT R6, desc[UR10][R6.64+0x18] ;  /* 0x0000180a06067981 */ /* 0x000ea2000c1e9b00 */
[----:B------:R-:W0:Y:S01]  /*1aa0*/  LDC.64 R14, c[0x0][0x3a0] ;  /* 0x0000e800ff0e7b82 */ /* 0x000e220000000a00 */
[----:B------:R-:W1:Y:S01]  /*1ab0*/  LDCU UR5, c[0x0][0x3b0] ;  /* 0x00007600ff0577ac */ /* 0x000e620008000800 */
[----:B------:R-:W3:Y:S01]  /*1ac0*/  LDCU UR6, c[0x0][0x398] ;  /* 0x00007300ff0677ac */ /* 0x000ee20008000800 */
[----:B------:R-:W-:Y:S01]  /*1ad0*/  IADD3 R8, PT, PT, R12, 0x2, RZ ;  /* 0x000000020c087810 */ /* 0x000fe20007ffe0ff */
[----:B--2---:R-:W-:-:S06]  /*1ae0*/  IMAD.WIDE.U32 R16, R4, 0x4, R6 ;  /* 0x0000000404107825 */ /* 0x004fcc00078e0006 */
[----:B------:R-:W3:Y:S01]  /*1af0*/  LDG.E.CONSTANT R16, desc[UR10][R16.64] ;  /* 0x0000000a10107981 */ /* 0x000ee2000c1e9900 */
[----:B------:R-:W2:Y:S01]  /*1b00*/  MUFU.RCP R18, R3 ;  /* 0x0000000300127308 */ /* 0x000ea20000001000 */
[----:B-1----:R-:W-:Y:S01]  /*1b10*/  IMAD R13, R8, UR5, RZ ;  /* 0x00000005080d7c24 */ /* 0x002fe2000f8e02ff */
[----:B------:R-:W-:Y:S01]  /*1b20*/  MOV R8, R0 ;  /* 0x0000000000087202 */ /* 0x000fe20000000f00 */
[----:B------:R-:W-:Y:S02]  /*1b30*/  BSSY.RECONVERGENT B2, `(.L_x_184) ;  /* 0x000000e000027945 */ /* 0x000fe40003800200 */
        /* <DEDUP_REMOVED lines=13> */
.L_x_185:
[----:B------:R-:W-:Y:S05]  /*1c10*/  BSYNC.RECONVERGENT B2 ;  /* 0x0000000000027941 */ /* 0x000fea0003800200 */
.L_x_184:
[----:B------:R-:W0:Y:S01]  /*1c20*/  LDC.64 R6, c[0x0][0x3a0] ;  /* 0x0000e800ff067b82 */ /* 0x000e220000000a00 */
[----:B------:R-:W1:Y:S01]  /*1c30*/  LDCU UR5, c[0x0][0x3b0] ;  /* 0x00007600ff0577ac */ /* 0x000e620008000800 */
[----:B------:R-:W-:Y:S02]  /*1c40*/  IADD3 R12, PT, PT, R12, 0x3, RZ ;  /* 0x000000030c0c7810 */ /* 0x000fe40007ffe0ff */
[----:B------:R-:W-:Y:S02]  /*1c50*/  MOV R8, R0 ;  /* 0x0000000000087202 */ /* 0x000fe40000000f00 */
[----:B------:R-:W-:Y:S01]  /*1c60*/  IADD3 R5, PT, PT, R5, 0x4, RZ ;  /* 0x0000000405057810 */ /* 0x000fe20007ffe0ff */
[----:B-1----:R-:W-:-:S04]  /*1c70*/  IMAD R13, R12, UR5, RZ ;  /* 0x000000050c0d7c24 */ /* 0x002fc8000f8e02ff */
[----:B0-----:R-:W-:-:S05]  /*1c80*/  IMAD.WIDE.U32 R6, R13, 0x10, R6 ;  /* 0x000000100d067825 */ /* 0x001fca00078e0006 */
[----:B------:R0:W-:Y:S02]  /*1c90*/  STG.E.128 desc[UR10][R6.64], R8 ;  /* 0x0000000806007986 */ /* 0x0001e4000c101d0a */
.L_x_177:
[----:B------:R-:W-:-:S13]  /*1ca0*/  ISETP.NE.AND P0, PT, RZ, UR4, PT ;  /* 0x00000004ff007c0c */ /* 0x000fda000bf05270 */
[----:B------:R-:W-:Y:S05]  /*1cb0*/  @!P0 EXIT ;  /* 0x000000000000894d */ /* 0x000fea0003800000 */
[----:B------:R-:W-:-:S09]  /*1cc0*/  UISETP.NE.AND UP0, UPT, UR4, 0x1, UPT ;  /* 0x000000010400788c */ /* 0x000fd2000bf05270 */
[----:B------:R-:W-:Y:S05]  /*1cd0*/  BRA.U !UP0, `(.L_x_186) ;  /* 0x0000000108d07547 */ /* 0x000fea000b800000 */
[----:B0-----:R-:W0:Y:S01]  /*1ce0*/  LDC.64 R6, c[0x0][0x3a8] ;  /* 0x0000ea00ff067b82 */ /* 0x001e220000000a00 */
        /* <DEDUP_REMOVED lines=18> */
[----:B------:R-:W-:-:S07]  /*1e10*/  MOV R8, R0 ;  /* 0x0000000000087202 */ /* 0x000fce0000000f00 */
.L_x_188:
[----:B------:R-:W-:Y:S05]  /*1e20*/  BSYNC.RECONVERGENT B2 ;  /* 0x0000000000027941 */ /* 0x000fea0003800200 */
.L_x_187:
[----:B------:R-:W2:Y:S01]  /*1e30*/  LDG.E.64.CONSTANT R6, desc[UR10][R6.64+0x8] ;  /* 0x0000080a06067981 */ /* 0x000ea2000c1e9b00 */
[----:B------:R-:W0:Y:S01]  /*1e40*/  LDC.64 R14, c[0x0][0x3a0] ;  /* 0x0000e800ff0e7b82 */ /* 0x000e220000000a00 */
[----:B------:R-:W1:Y:S01]  /*1e50*/  LDCU UR4, c[0x0][0x3b0] ;  /* 0x00007600ff0477ac */ /* 0x000e620008000800 */
[----:B------:R-:W3:Y:S01]  /*1e60*/  LDCU UR5, c[0x0][0x398] ;  /* 0x00007300ff0577ac */ /* 0x000ee20008000800 */
[----:B------:R-:W-:Y:S01]  /*1e70*/  IADD3 R12, PT, PT, R2, R5, RZ ;  /* 0x00000005020c7210 */ /* 0x000fe20007ffe0ff */
[----:B--2---:R-:W-:-:S06]  /*1e80*/  IMAD.WIDE.U32 R16, R4, 0x4, R6 ;  /* 0x0000000404107825 */ /* 0x004fcc00078e0006 */
[----:B------:R-:W3:Y:S01]  /*1e90*/  LDG.E.CONSTANT R16, desc[UR10][R16.64] ;  /* 0x0000000a10107981 */ /* 0x000ee2000c1e9900 */
[----:B------:R-:W2:Y:S01]  /*1ea0*/  MUFU.RCP R0, R3 ;  /* 0x0000000300007308 */ /* 0x000ea20000001000 */
[----:B-1----:R-:W-:Y:S01]  /*1eb0*/  IMAD R12, R12, UR4, RZ ;  /* 0x000000040c0c7c24 */ /* 0x002fe2000f8e02ff */
[----:B------:R-:W-:Y:S03]  /*1ec0*/  BSSY.RECONVERGENT B2, `(.L_x_189) ;  /* 0x000000e000027945 */ /* 0x000fe60003800200 */
        /* <DEDUP_REMOVED lines=13> */
.L_x_190:
[----:B------:R-:W-:Y:S05]  /*1fa0*/  BSYNC.RECONVERGENT B2 ;  /* 0x0000000000027941 */ /* 0x000fea0003800200 */
.L_x_189:
[----:B------:R-:W0:Y:S01]  /*1fb0*/  LDC.64 R6, c[0x0][0x3a0] ;  /* 0x0000e800ff067b82 */ /* 0x000e220000000a00 */
[----:B------:R-:W1:Y:S01]  /*1fc0*/  LDCU UR4, c[0x0][0x3b0] ;  /* 0x00007600ff0477ac */ /* 0x000e620008000800 */
[----:B------:R-:W-:Y:S02]  /*1fd0*/  MOV R8, R0 ;  /* 0x0000000000087202 */ /* 0x000fe40000000f00 */
[----:B------:R-:W-:Y:S02]  /*1fe0*/  IADD3 R5, PT, PT, R5, 0x2, RZ ;  /* 0x0000000205057810 */ /* 0x000fe40007ffe0ff */
[----:B-1----:R-:W-:-:S05]  /*1ff0*/  IADD3 R13, PT, PT, R12, UR4, RZ ;  /* 0x000000040c0d7c10 */ /* 0x002fca000fffe0ff */
[----:B0-----:R-:W-:-:S05]  /*2000*/  IMAD.WIDE.U32 R6, R13, 0x10, R6 ;  /* 0x000000100d067825 */ /* 0x001fca00078e0006 */
[----:B------:R2:W-:Y:S02]  /*2010*/  STG.E.128 desc[UR10][R6.64], R8 ;  /* 0x0000000806007986 */ /* 0x0005e4000c101d0a */
.L_x_186:
[----:B------:R-:W3:Y:S02]  /*2020*/  LDC R0, c[0x0][0x38c] ;  /* 0x0000e300ff007b82 */ /* 0x000ee40000000800 */
[----:B---3--:R-:W-:-:S04]  /*2030*/  LOP3.LUT R0, R0, 0x1, RZ, 0xc0, !PT ;  /* 0x0000000100007812 */ /* 0x008fc800078ec0ff */
[----:B------:R-:W-:-:S13]  /*2040*/  ISETP.NE.U32.AND P0, PT, R0, 0x1, PT ;  /* 0x000000010000780c */ /* 0x000fda0003f05070 */
[----:B------:R-:W-:Y:S05]  /*2050*/  @P0 EXIT ;  /* 0x000000000000094d */ /* 0x000fea0003800000 */
[----:B0-2---:R-:W0:Y:S01]  /*2060*/  LDC.64 R6, c[0x0][0x3a8] ;  /* 0x0000ea00ff067b82 */ /* 0x005e220000000a00 */
[----:B------:R-:W2:Y:S01]  /*2070*/  LDCU UR4, c[0x0][0x398] ;  /* 0x00007300ff0477ac */ /* 0x000ea20008000800 */
[----:B0-----:R-:W-:-:S06]  /*2080*/  IMAD.WIDE.U32 R6, R5, 0x8, R6 ;  /* 0x0000000805067825 */ /* 0x001fcc00078e0006 */
        /* <DEDUP_REMOVED lines=9> */
[----:B------:R-:W-:-:S04]  /*2120*/  FFMA R4, R0, R14, RZ ;  /* 0x0000000e00047223 */ /* 0x000fc800000000ff */
[----:B------:R-:W-:-:S04]  /*2130*/  FFMA R15, -R3, R4, R14 ;  /* 0x00000004030f7223 */ /* 0x000fc8000000010e */
[----:B-1----:R-:W-:Y:S01]  /*2140*/  FFMA R8, R0, R15, R4 ;  /* 0x0000000f00087223 */ /* 0x002fe20000000004 */
[----:B0-----:R-:W-:Y:S06]  /*2150*/  @!P0 BRA `(.L_x_192) ;  /* 0x0000000000108947 */ /* 0x001fec0003800000 */
[----:B------:R-:W-:Y:S02]  /*2160*/  MOV R0, R14 ;  /* 0x0000000e00007202 */ /* 0x000fe40000000f00 */
[----:B------:R-:W-:-:S07]  /*2170*/  MOV R8, 0x2190 ;  /* 0x0000219000087802 */ /* 0x000fce0000000f00 */
[----:B------:R-:W-:Y:S05]  /*2180*/  CALL.REL.NOINC `($__internal_9_$__cuda_sm3x_div_rn_noftz_f32_slowpath) ;  /* 0x0000000000247944 */ /* 0x000fea0003c00000 */
[----:B------:R-:W-:-:S07]  /*2190*/  IMAD.MOV.U32 R8, RZ, RZ, R0 ;  /* 0x000000ffff087224 */ /* 0x000fce00078e0000 */
.L_x_192:
[----:B------:R-:W-:Y:S05]  /*21a0*/  BSYNC.RECONVERGENT B2 ;  /* 0x0000000000027941 */ /* 0x000fea0003800200 */
.L_x_191:
[----:B------:R-:W0:Y:S01]  /*21b0*/  LDC.64 R6, c[0x0][0x3a0] ;  /* 0x0000e800ff067b82 */ /* 0x000e220000000a00 */
[----:B------:R-:W1:Y:S01]  /*21c0*/  LDCU UR4, c[0x0][0x3b0] ;  /* 0x00007600ff0477ac */ /* 0x000e620008000800 */
[----:B------:R-:W-:-:S05]  /*21d0*/  IADD3 R2, PT, PT, R2, R5, RZ ;  /* 0x0000000502027210 */ /* 0x000fca0007ffe0ff */
[----:B-1----:R-:W-:-:S04]  /*21e0*/  IMAD R3, R2, UR4, RZ ;  /* 0x0000000402037c24 */ /* 0x002fc8000f8e02ff */
[----:B0-----:R-:W-:-:S05]  /*21f0*/  IMAD.WIDE.U32 R2, R3, 0x10, R6 ;  /* 0x0000001003027825 */ /* 0x001fca00078e0006 */
[----:B------:R-:W-:Y:S01]  /*2200*/  STG.E.128 desc[UR10][R2.64], R8 ;  /* 0x0000000802007986 */ /* 0x000fe2000c101d0a */
[----:B------:R-:W-:Y:S05]  /*2210*/  EXIT ;  /* 0x000000000000794d */ /* 0x000fea0003800000 */
        .weak           $__internal_9_$__cuda_sm3x_div_rn_noftz_f32_slowpath
        .type           $__internal_9_$__cuda_sm3x_div_rn_noftz_f32_slowpath,@function
        .size           $__internal_9_$__cuda_sm3x_div_rn_noftz_f32_slowpath,(.L_x_475 - $__internal_9_$__cuda_sm3x_div_rn_noftz_f32_slowpath)
$__internal_9_$__cuda_sm3x_div_rn_noftz_f32_slowpath:
[----:B------:R-:W-:Y:S01]  /*2220*/  SHF.R.U32.HI R24, RZ, 0x17, R3 ;  /* 0x00000017ff187819 */ /* 0x000fe20000011603 */
[----:B------:R-:W-:Y:S01]  /*2230*/  BSSY.RECONVERGENT B0, `(.L_x_193) ;  /* 0x0000063000007945 */ /* 0x000fe20003800200 */
[----:B------:R-:W-:Y:S02]  /*2240*/  SHF.R.U32.HI R25, RZ, 0x17, R0 ;  /* 0x00000017ff197819 */ /* 0x000fe40000011600 */
[----:B------:R-:W-:Y:S02]  /*2250*/  LOP3.LUT R24, R24, 0xff, RZ, 0xc0, !PT ;  /* 0x000000ff18187812 */ /* 0x000fe400078ec0ff */
[----:B------:R-:W-:Y:S02]  /*2260*/  LOP3.LUT R25, R25, 0xff, RZ, 0xc0, !PT ;  /* 0x000000ff19197812 */ /* 0x000fe400078ec0ff */
[----:B------:R-:W-:Y:S02]  /*2270*/  IADD3 R26, PT, PT, R24, -0x1, RZ ;  /* 0xffffffff181a7810 */ /* 0x000fe40007ffe0ff */
[----:B------:R-:W-:-:S02]  /*2280*/  IADD3 R27, PT, PT, R25, -0x1, RZ ;  /* 0xffffffff191b7810 */ /* 0x000fc40007ffe0ff */
[----:B------:R-:W-:Y:S02]  /*2290*/  ISETP.GT.U32.AND P0, PT, R26, 0xfd, PT ;  /* 0x000000fd1a00780c */ /* 0x000fe40003f04070 */
[----:B------:R-:W-:Y:S02]  /*22a0*/  MOV R29, R3 ;  /* 0x00000003001d7202 */ /* 0x000fe40000000f00 */
        /* <DEDUP_REMOVED lines=22> */
[----:B------:R-:W-:Y:S01]  /*2410*/  @!P0 FFMA R0, R0, 1.84467440737095516160e+19, RZ ;  /* 0x5f80000000008823 */ /* 0x000fe200000000ff */
[----:B------:R-:W-:Y:S01]  /*2420*/  @!P0 MOV R23, 0xffffffc0 ;  /* 0xffffffc000178802 */ /* 0x000fe20000000f00 */
[----:B------:R-:W-:-:S03]  /*2430*/  @!P1 FFMA R29, R3, 1.84467440737095516160e+19, RZ ;  /* 0x5f800000031d9823 */ /* 0x000fc600000000ff */
[----:B------:R-:W-:-:S07]  /*2440*/  @!P1 IADD3 R23, PT, PT, R23, 0x40, RZ ;  /* 0x0000004017179810 */ /* 0x000fce0007ffe0ff */
.L_x_194:
[----:B------:R-:W-:Y:S01]  /*2450*/  LEA R26, R24, 0xc0800000, 0x17 ;  /* 0xc0800000181a7811 */ /* 0x000fe200078eb8ff */
[----:B------:R-:W-:Y:S01]  /*2460*/  BSSY.RECONVERGENT B1, `(.L_x_199) ;  /* 0x0000036000017945 */ /* 0x000fe20003800200 */
[----:B------:R-:W-:Y:S02]  /*2470*/  IADD3 R27, PT, PT, R25, -0x7f, RZ ;  /* 0xffffff81191b7810 */ /* 0x000fe40007ffe0ff */
[----:B------:R-:W-:Y:S02]  /*2480*/  IADD3 R29, PT, PT, -R26, R29, RZ ;  /* 0x0000001d1a1d7210 */ /* 0x000fe40007ffe1ff */
[C---:B------:R-:W-:Y:S01]  /*2490*/  IADD3 R24, PT, PT, R27.reuse, 0x7f, -R24 ;  /* 0x0000007f1b187810 */ /* 0x040fe20007ffe818 */
[----:B------:R-:W-:Y:S01]  /*24a0*/  IMAD R0, R27, -0x800000, R0 ;  /* 0xff8000001b007824 */ /* 0x000fe200078e0200 */
[----:B------:R-:W0:Y:S01]  /*24b0*/  MUFU.RCP R26, R29 ;  /* 0x0000001d001a7308 */ /* 0x000e220000001000 */
[----:B------:R-:W-:Y:S01]  /*24c0*/  FADD.FTZ R25, -R29, -RZ ;  /* 0x800000ff1d197221 */ /* 0x000fe20000010100 */
[----:B------:R-:W-:-:S03]  /*24d0*/  IADD3 R23, PT, PT, R24, R23, RZ ;  /* 0x0000001718177210 */ /* 0x000fc60007ffe0ff */
        /* <DEDUP_REMOVED lines=9> */
[----:B------:R-:W-:-:S04]  /*2570*/  IADD3 R26, PT, PT, R26, R23, RZ ;  /* 0x000000171a1a7210 */ /* 0x000fc80007ffe0ff */
        /* <DEDUP_REMOVED lines=10> */
[CCC-:B------:R-:W-:Y:S01]  /*2620*/  FFMA.RP R23, R27.reuse, R25.reuse, R24.reuse ;  /* 0x000000191b177223 */ /* 0x1c0fe20000008018 */
[CCC-:B------:R-:W-:Y:S01]  /*2630*/  FFMA.RM R28, R27.reuse, R25.reuse, R24.reuse ;  /* 0x000000191b1c7223 */ /* 0x1c0fe20000004018 */
[----:B------:R-:W-:Y:S01]  /*2640*/  FFMA.RZ R24, R27, R25, R24 ;  /* 0x000000191b187223 */ /* 0x000fe2000000c018 */
[C---:B------:R-:W-:Y:S02]  /*2650*/  ISETP.NE.AND P2, PT, R26.reuse, RZ, PT ;  /* 0x000000ff1a00720c */ /* 0x040fe40003f45270 */
[----:B------:R-:W-:Y:S02]  /*2660*/  ISETP.NE.AND P1, PT, R26, RZ, PT ;  /* 0x000000ff1a00720c */ /* 0x000fe40003f25270 */
[----:B------:R-:W-:Y:S02]  /*2670*/  LOP3.LUT R24, R24, 0x7fffff, RZ, 0xc0, !PT ;  /* 0x007fffff18187812 */ /* 0x000fe400078ec0ff */
[----:B------:R-:W-:Y:S02]  /*2680*/  FSETP.NEU.FTZ.AND P0, PT, R23, R28, PT ;  /* 0x0000001c1700720b */ /* 0x000fe40003f1d000 */
[----:B------:R-:W-:-:S02]  /*2690*/  IADD3 R23, PT, PT, R26, 0x20, RZ ;  /* 0x000000201a177810 */ /* 0x000fc40007ffe0ff */
[----:B------:R-:W-:Y:S02]  /*26a0*/  LOP3.LUT R24, R24, 0x800000, RZ, 0xfc, !PT ;  /* 0x0080000018187812 */ /* 0x000fe400078efcff */
[----:B------:R-:W-:Y:S02]  /*26b0*/  IADD3 R25, PT, PT, -R26, RZ, RZ ;  /* 0x000000ff1a197210 */ /* 0x000fe40007ffe1ff */
[----:B------:R-:W-:Y:S02]  /*26c0*/  SHF.L.U32 R23, R24, R23, RZ ;  /* 0x0000001718177219 */ /* 0x000fe400000006ff */
[----:B------:R-:W-:Y:S02]  /*26d0*/  SEL R25, R25, RZ, P2 ;  /* 0x000000ff19197207 */ /* 0x000fe40001000000 */
[----:B------:R-:W-:Y:S02]  /*26e0*/  ISETP.NE.AND P1, PT, R23, RZ, P1 ;  /* 0x000000ff1700720c */ /* 0x000fe40000f25270 */
[----:B------:R-:W-:-:S02]  /*26f0*/  SHF.R.U32.HI R25, RZ, R25, R24 ;  /* 0x00000019ff197219 */ /* 0x000fc40000011618 */
[----:B------:R-:W-:Y:S02]  /*2700*/  PLOP3.LUT P0, PT, P0, P1, PT, 0xf8, 0x8f ;  /* 0x00000000008f781c */ /* 0x000fe40000703f70 */
[----:B------:R-:W-:Y:S02]  /*2710*/  SHF.R.U32.HI R23, RZ, 0x1, R25 ;  /* 0x00000001ff177819 */ /* 0x000fe40000011619 */
[----:B------:R-:W-:-:S04]  /*2720*/  SEL R24, RZ, 0x1, !P0 ;  /* 0x00000001ff187807 */ /* 0x000fc80004000000 */
[----:B------:R-:W-:-:S04]  /*2730*/  LOP3.LUT R24, R24, 0x1, R23, 0xf8, !PT ;  /* 0x0000000118187812 */ /* 0x000fc800078ef817 */
[----:B------:R-:W-:-:S04]  /*2740*/  LOP3.LUT R24, R24, R25, RZ, 0xc0, !PT ;  /* 0x0000001918187212 */ /* 0x000fc800078ec0ff */
[----:B------:R-:W-:-:S04]  /*2750*/  IADD3 R23, PT, PT, R23, R24, RZ ;  /* 0x0000001817177210 */ /* 0x000fc80007ffe0ff */
[----:B------:R-:W-:Y:S01]  /*2760*/  LOP3.LUT R0, R23, R0, RZ, 0xfc, !PT ;  /* 0x0000000017007212 */ /* 0x000fe200078efcff */
[----:B------:R-:W-:Y:S06]  /*2770*/  BRA `(.L_x_202) ;  /* 0x0000000000107947 */ /* 0x000fec0003800000 */
.L_x_201:
[----:B------:R-:W-:-:S04]  /*2780*/  LOP3.LUT R0, R0, 0x80000000, RZ, 0xc0, !PT ;  /* 0x8000000000007812 */ /* 0x000fc800078ec0ff */
[----:B------:R-:W-:Y:S01]  /*2790*/  LOP3.LUT R0, R0, 0x7f800000, RZ, 0xfc, !PT ;  /* 0x7f80000000007812 */ /* 0x000fe200078efcff */
[----:B------:R-:W-:Y:S06]  /*27a0*/  BRA `(.L_x_202) ;  /* 0x0000000000047947 */ /* 0x000fec0003800000 */
.L_x_200:
[----:B------:R-:W-:-:S07]  /*27b0*/  LEA R0, R23, R0, 0x17 ;  /* 0x0000000017007211 */ /* 0x000fce00078eb8ff */
.L_x_202:
[----:B------:R-:W-:Y:S05]  /*27c0*/  BSYNC.RECONVERGENT B1 ;  /* 0x0000000000017941 */ /* 0x000fea0003800200 */
.L_x_199:
[----:B------:R-:W-:Y:S05]  /*27d0*/  BRA `(.L_x_203) ;  /* 0x0000000000207947 */ /* 0x000fea0003800000 */
.L_x_198:
[----:B------:R-:W-:-:S04]  /*27e0*/  LOP3.LUT R0, R29, 0x80000000, R0, 0x48, !PT ;  /* 0x800000001d007812 */ /* 0x000fc800078e4800 */
[----:B------:R-:W-:Y:S01]  /*27f0*/  LOP3.LUT R0, R0, 0x7f800000, RZ, 0xfc, !PT ;  /* 0x7f80000000007812 */ /* 0x000fe200078efcff */
[----:B------:R-:W-:Y:S06]  /*2800*/  BRA `(.L_x_203) ;  /* 0x0000000000147947 */ /* 0x000fec0003800000 */
.L_x_197:
[----:B------:R-:W-:Y:S01]  /*2810*/  LOP3.LUT R0, R29, 0x80000000, R0, 0x48, !PT ;  /* 0x800000001d007812 */ /* 0x000fe200078e4800 */
[----:B------:R-:W-:Y:S06]  /*2820*/  BRA `(.L_x_203) ;  /* 0x00000000000c7947 */ /* 0x000fec0003800000 */
.L_x_196:
[----:B------:R-:W0:Y:S01]  /*2830*/  MUFU.RSQ R0, -QNAN ;  /* 0xffc0000000007908 */ /* 0x000e220000001400 */
[----:B------:R-:W-:Y:S05]  /*2840*/  BRA `(.L_x_203) ;  /* 0x0000000000047947 */ /* 0x000fea0003800000 */
.L_x_195:
[----:B------:R-:W-:-:S07]  /*2850*/  FADD.FTZ R0, R0, R3 ;  /* 0x0000000300007221 */ /* 0x000fce0000010000 */
.L_x_203:
[----:B------:R-:W-:Y:S05]  /*2860*/  BSYNC.RECONVERGENT B0 ;  /* 0x0000000000007941 */ /* 0x000fea0003800200 */
.L_x_193:
[----:B------:R-:W-:Y:S01]  /*2870*/  HFMA2 R25, -RZ, RZ, 0, 0 ;  /* 0x00000000ff197431 */ /* 0x000fe200000001ff */
[----:B------:R-:W-:-:S04]  /*2880*/  MOV R24, R8 ;  /* 0x0000000800187202 */ /* 0x000fc80000000f00 */
[----:B0-----:R-:W-:Y:S05]  /*2890*/  RET.REL.NODEC R24 `(combineCorrelationMembersAlignedBufferTiled) ;  /* 0xffffffd418d87950 */ /* 0x001fea0003c3ffff */
.L_x_204:
        /* <DEDUP_REMOVED lines=14> */
.L_x_475:


//--------------------- .text.combineCorrelationMembersAlignedBuffer --------------------------
	.section	.text.combineCorrelationMembersAlignedBuffer,"ax",@progbits
	.align	128
        .global         combineCorrelationMembersAlignedBuffer
        .type           combineCorrelationMembersAlignedBuffer,@function
        .size           combineCorrelationMembersAlignedBuffer,(.L_x_476 - combineCorrelationMembersAlignedBuffer)
        .other          combineCorrelationMembersAlignedBuffer,@"STO_CUDA_ENTRY STV_DEFAULT"
combineCorrelationMembersAlignedBuffer:
.text.combineCorrelationMembersAlignedBuffer:
        /* <DEDUP_REMOVED lines=55> */
[----:B------:R-:W-:Y:S01]  /*0370*/  I2FP.F32.U32 R3, UR5 ;  /* 0x0000000500037c45 */ /* 0x000fe20008201000 */
[----:B------:R-:W0:Y:S02]  /*0380*/  LDCU UR5, c[0x0][0x38c] ;  /* 0x00007180ff0577ac */ /* 0x000e240008000800 */
[----:B------:R-:W-:Y:S01]  /*0390*/  IMAD R4, R7, UR7, R0 ;  /* 0x0000000707047c24 */ /* 0x000fe2000f8e0200 */
[----:B------:R-:W1:Y:S01]  /*03a0*/  MUFU.RCP R8, R3 ;  /* 0x0000000300087308 */ /* 0x000e620000001000 */
[----:B------:R-:W-:Y:S02]  /*03b0*/  IADD3 R7, PT, PT, -R0, RZ, RZ ;  /* 0x000000ff00077210 */ /* 0x000fe40007ffe1ff */
[----:B------:R-:W-:Y:S02]  /*03c0*/  @P0 IADD3 R2, PT, PT, R2, -UR4, RZ ;  /* 0x8000000402020c10 */ /* 0x000fe4000fffe0ff */
[----:B------:R-:W-:Y:S01]  /*03d0*/  ISETP.GE.U32.AND P1, PT, R4, UR7, PT ;  /* 0x0000000704007c0c */ /* 0x000fe2000bf26070 */
[----:B------:R-:W-:Y:S01]  /*03e0*/  IMAD R6, R7, UR6, R6 ;  /* 0x0000000607067c24 */ /* 0x000fe2000f8e0206 */
[----:B------:R-:W-:-:S02]  /*03f0*/  @P0 IADD3 R5, PT, PT, R5, 0x1, RZ ;  /* 0x0000000105050810 */ /* 0x000fc40007ffe0ff */
[----:B------:R-:W-:Y:S02]  /*0400*/  ISETP.GE.U32.AND P3, PT, R2, UR4, PT ;  /* 0x0000000402007c0c */ /* 0x000fe4000bf66070 */
[----:B------:R-:W-:-:S05]  /*0410*/  I2FP.F32.U32 R0, R6 ;  /* 0x0000000600007245 */ /* 0x000fca0000201000 */
[----:B------:R-:W-:Y:S01]  /*0420*/  FADD R0, R0, R0 ;  /* 0x0000000000007221 */ /* 0x000fe20000000000 */
[----:B-1----:R-:W-:Y:S01]  /*0430*/  FFMA R7, -R3, R8, 1 ;  /* 0x3f80000003077423 */ /* 0x002fe20000000108 */
[----:B------:R-:W-:Y:S02]  /*0440*/  @P1 IADD3 R4, PT, PT, R4, -UR7, RZ ;  /* 0x8000000704041c10 */ /* 0x000fe4000fffe0ff */
[----:B------:R-:W1:Y:S01]  /*0450*/  FCHK P0, R0, R3 ;  /* 0x0000000300007302 */ /* 0x000e620000000000 */
[----:B------:R-:W-:Y:S01]  /*0460*/  FFMA R7, R8, R7, R8 ;  /* 0x0000000708077223 */ /* 0x000fe20000000008 */
[----:B------:R-:W-:Y:S02]  /*0470*/  ISETP.GE.U32.AND P4, PT, R4, UR7, PT ;  /* 0x0000000704007c0c */ /* 0x000fe4000bf86070 */
[----:B------:R-:W-:Y:S01]  /*0480*/  ISETP.NE.U32.AND P1, PT, RZ, UR4, PT ;  /* 0x00000004ff007c0c */ /* 0x000fe2000bf25070 */
[----:B------:R-:W-:Y:S01]  /*0490*/  FFMA R2, R0, R7, RZ ;  /* 0x0000000700027223 */ /* 0x000fe200000000ff */
[----:B------:R-:W-:-:S03]  /*04a0*/  @P3 IADD3 R5, PT, PT, R5, 0x1, RZ ;  /* 0x0000000105053810 */ /* 0x000fc60007ffe0ff */
[----:B------:R-:W-:-:S04]  /*04b0*/  FFMA R8, -R3, R2, R0 ;  /* 0x0000000203087223 */ /* 0x000fc80000000100 */
[----:B------:R-:W-:Y:S01]  /*04c0*/  FFMA R9, R7, R8, R2 ;  /* 0x0000000807097223 */ /* 0x000fe20000000002 */
[----:B0-----:R-:W-:Y:S01]  /*04d0*/  IMAD R2, R22, UR5, RZ ;  /* 0x0000000516027c24 */ /* 0x001fe2000f8e02ff */
[----:B------:R-:W-:Y:S02]  /*04e0*/  @P4 IADD3 R4, PT, PT, R4, -UR7, RZ ;  /* 0x8000000704044c10 */ /* 0x000fe4000fffe0ff */
[----:B------:R-:W-:Y:S02]  /*04f0*/  @!P2 LOP3.LUT R4, RZ, UR7, RZ, 0x33, !PT ;  /* 0x00000007ff04ac12 */ /* 0x000fe4000f8e33ff */
[----:B------:R-:W-:Y:S01]  /*0500*/  @!P1 LOP3.LUT R5, RZ, UR4, RZ, 0x33, !PT ;  /* 0x00000004ff059c12 */ /* 0x000fe2000f8e33ff */
[----:B-1----:R-:W-:Y:S06]  /*0510*/  @!P0 BRA `(.L_x_206) ;  /* 0x00000000000c8947 */ /* 0x002fec0003800000 */
[----:B------:R-:W-:-:S07]  /*0520*/  MOV R8, 0x540 ;  /* 0x0000054000087802 */ /* 0x000fce0000000f00 */
[----:B------:R-:W-:Y:S05]  /*0530*/  CALL.REL.NOINC `($__internal_10_$__cuda_sm3x_div_rn_noftz_f32_slowpath) ;  /* 0x0000001c00087944 */ /* 0x000fea0003c00000 */
[----:B------:R-:W-:-:S07]  /*0540*/  MOV R9, R0 ;  /* 0x0000000000097202 */ /* 0x000fce0000000f00 */
.L_x_206:
[----:B------:R-:W-:Y:S05]  /*0550*/  BSYNC.RECONVERGENT B2 ;  /* 0x0000000000027941 */ /* 0x000fea0003800200 */
.L_x_205:
        /* <DEDUP_REMOVED lines=16> */
[----:B------:R-:W-:Y:S05]  /*0660*/  CALL.REL.NOINC `($__internal_10_$__cuda_sm3x_div_rn_noftz_f32_slowpath) ;  /* 0x0000001800bc7944 */ /* 0x000fea0003c00000 */
[----:B------:R-:W-:-:S07]  /*0670*/  MOV R10, R0 ;  /* 0x00000000000a7202 */ /* 0x000fce0000000f00 */
.L_x_208:
[----:B------:R-:W-:Y:S05]  /*0680*/  BSYNC.RECONVERGENT B2 ;  /* 0x0000000000027941 */ /* 0x000fea0003800200 */
.L_x_207:
        /* <DEDUP_REMOVED lines=18> */
.L_x_210:
[----:B------:R-:W-:Y:S05]  /*07b0*/  BSYNC.RECONVERGENT B2 ;  /* 0x0000000000027941 */ /* 0x000fea0003800200 */
.L_x_209:
[----:B------:R-:W0:Y:S02]  /*07c0*/  LDCU UR4, c[0x0][0x38c] ;  /* 0x00007180ff0477ac */ /* 0x000e240008000800 */
[----:B0-----:R-:W-:-:S13]  /*07d0*/  ISETP.NE.AND P0, PT, RZ, UR4, PT ;  /* 0x00000004ff007c0c */ /* 0x001fda000bf05270 */
[----:B------:R-:W-:Y:S05]  /*07e0*/  @!P0 EXIT ;  /* 0x000000000000894d */ /* 0x000fea0003800000 */
[----:B------:R-:W0:Y:S01]  /*07f0*/  LDCU.64 UR6, c[0x0][0x380] ;  /* 0x00007000ff0677ac */ /* 0x000e220008000a00 */
[----:B------:R-:W1:Y:S01]  /*0800*/  LDC.64 R12, c[0x0][0x398] ;  /* 0x0000e600ff0c7b82 */ /* 0x000e620000000a00 */
[----:B------:R-:W-:Y:S01]  /*0810*/  FADD R11, R11, -1 ;  /* 0xbf8000000b0b7421 */ /* 0x000fe20000000000 */
[----:B------:R-:W-:Y:S01]  /*0820*/  UISETP.GE.U32.AND UP0, UPT, UR4, 0x8, UPT ;  /* 0x000000080400788c */ /* 0x000fe2000bf06070 */
[----:B------:R-:W2:Y:S01]  /*0830*/  LDCU.64 UR10, c[0x0][0x358] ;  /* 0x00006b00ff0a77ac */ /* 0x000ea20008000a00 */
[----:B------:R-:W-:Y:S01]  /*0840*/  ULOP3.LUT UR8, UR4, 0x7, URZ, 0xc0, !UPT ;  /* 0x0000000704087892 */ /* 0x000fe2000f8ec0ff */
[----:B0-----:R-:W-:-:S04]  /*0850*/  IMAD R5, R5, UR7, R4 ;  /* 0x0000000705057c24 */ /* 0x001fc8000f8e0204 */
[----:B------:R-:W-:Y:S02]  /*0860*/  IMAD R4, R5, UR6, R6 ;  /* 0x0000000605047c24 */ /* 0x000fe4000f8e0206 */
[----:B------:R-:W-:Y:S02]  /*0870*/  HFMA2 R5, -RZ, RZ, 0, 0 ;  /* 0x00000000ff057431 */ /* 0x000fe400000001ff */
[----:B-1----:R-:W-:Y:S01]  /*0880*/  FADD R3, R13, -R12 ;  /* 0x8000000c0d037221 */ /* 0x002fe20000000000 */
[----:B--2---:R-:W-:Y:S06]  /*0890*/  BRA.U !UP0, `(.L_x_211) ;  /* 0x0000000d08207547 */ /* 0x004fec000b800000 */
[----:B------:R-:W0:Y:S01]  /*08a0*/  LDC R21, c[0x0][0x3b0] ;  /* 0x0000ec00ff157b82 */ /* 0x000e220000000800 */
[----:B------:R-:W1:Y:S01]  /*08b0*/  LDCU.64 UR6, c[0x0][0x3a8] ;  /* 0x00007500ff0677ac */ /* 0x000e620008000a00 */
[C---:B------:R-:W-:Y:S02]  /*08c0*/  IADD3 R16, PT, PT, R2.reuse, 0x2, RZ ;  /* 0x0000000202107810 */ /* 0x040fe40007ffe0ff */
[C---:B------:R-:W-:Y:S02]  /*08d0*/  IADD3 R15, PT, PT, R2.reuse, 0x3, RZ ;  /* 0x00000003020f7810 */ /* 0x040fe40007ffe0ff */
[C---:B------:R-:W-:Y:S02]  /*08e0*/  IADD3 R14, PT, PT, R2.reuse, 0x4, RZ ;  /* 0x00000004020e7810 */ /* 0x040fe40007ffe0ff */
[----:B------:R-:W2:Y:S01]  /*08f0*/  LDC R17, c[0x0][0x3b0] ;  /* 0x0000ec00ff117b82 */ /* 0x000ea20000000800 */
[C---:B------:R-:W-:Y:S02]  /*0900*/  IADD3 R13, PT, PT, R2.reuse, 0x5, RZ ;  /* 0x00000005020d7810 */ /* 0x040fe40007ffe0ff */
[----:B------:R-:W-:-:S02]  /*0910*/  IADD3 R12, PT, PT, R2, 0x6, RZ ;  /* 0x00000006020c7810 */ /* 0x000fc40007ffe0ff */
[----:B------:R-:W-:-:S03]  /*0920*/  IADD3 R7, PT, PT, R2, 0x7, RZ ;  /* 0x0000000702077810 */ /* 0x000fc60007ffe0ff */
[----:B------:R-:W3:Y:S01]  /*0930*/  LDC.64 R18, c[0x0][0x3a0] ;  /* 0x0000e800ff127b82 */ /* 0x000ee20000000a00 */
[----:B-1----:R-:W-:-:S04]  /*0940*/  UIADD3 UR5, UP0, UPT, UR6, 0x20, URZ ;  /* 0x0000002006057890 */ /* 0x002fc8000ff1e0ff */
[----:B------:R-:W-:Y:S01]  /*0950*/  UIADD3.X UR6, UPT, UPT, URZ, UR7, URZ, UP0, !UPT ;  /* 0x00000007ff067290 */ /* 0x000fe200087fe4ff */
[----:B0-----:R-:W-:Y:S01]  /*0960*/  IMAD R5, R21, UR4, RZ ;  /* 0x0000000415057c24 */ /* 0x001fe2000f8e02ff */
[----:B------:R-:W-:Y:S01]  /*0970*/  ULOP3.LUT UR4, UR4, 0xfffffff8, URZ, 0xc0, !UPT ;  /* 0xfffffff804047892 */ /* 0x000fe2000f8ec0ff */
[-C--:B------:R-:W-:Y:S01]  /*0980*/  IMAD R16, R16, R21.reuse, RZ ;  /* 0x0000001510107224 */ /* 0x080fe200078e02ff */
[----:B------:R-:W-:Y:S01]  /*0990*/  MOV R20, UR5 ;  /* 0x0000000500147c02 */ /* 0x000fe20008000f00 */
[-C--:B------:R-:W-:Y:S01]  /*09a0*/  IMAD R15, R15, R21.reuse, RZ ;  /* 0x000000150f0f7224 */ /* 0x080fe200078e02ff */
[----:B------:R-:W0:Y:S01]  /*09b0*/  LDCU UR7, c[0x0][0x398] ;  /* 0x00007300ff0777ac */ /* 0x000e220008000800 */
[-C--:B------:R-:W-:Y:S02]  /*09c0*/  IMAD R14, R14, R21.reuse, RZ ;  /* 0x000000150e0e7224 */ /* 0x080fe400078e02ff */
[-C--:B------:R-:W-:Y:S01]  /*09d0*/  IMAD R13, R13, R21.reuse, RZ ;  /* 0x000000150d0d7224 */ /* 0x080fe200078e02ff */
[----:B------:R-:W-:Y:S01]  /*09e0*/  UIADD3 UR4, UPT, UPT, -UR4, URZ, URZ ;  /* 0x000000ff04047290 */ /* 0x000fe2000fffe1ff */
[----:B------:R-:W-:-:S02]  /*09f0*/  IMAD R12, R12, R21, RZ ;  /* 0x000000150c0c7224 */ /* 0x000fc400078e02ff */
[-C--:B------:R-:W-:Y:S02]  /*0a00*/  IMAD R7, R7, R21.reuse, RZ ;  /* 0x0000001507077224 */ /* 0x080fe400078e02ff */
[----:B------:R-:W-:Y:S01]  /*0a10*/  IMAD R6, R2, R21, R21 ;  /* 0x0000001502067224 */ /* 0x000fe200078e0215 */
[----:B------:R-:W-:Y:S01]  /*0a20*/  MOV R21, UR6 ;  /* 0x0000000600157c02 */ /* 0x000fe20008000f00 */
[----:B--23--:R-:W-:-:S07]  /*0a30*/  IMAD R22, R22, R5, RZ ;  /* 0x0000000516167224 */ /* 0x00cfce00078e02ff */
.L_x_228:
        /* <DEDUP_REMOVED lines=16> */
[----:B------:R-:W-:Y:S05]  /*0b40*/  CALL.REL.NOINC `($__internal_10_$__cuda_sm3x_div_rn_noftz_f32_slowpath) ;  /* 0x0000001400847944 */ /* 0x000fea0003c00000 */
[----:B------:R-:W-:-:S07]  /*0b50*/  MOV R8, R0 ;  /* 0x0000000000087202 */ /* 0x000fce0000000f00 */
.L_x_213:
[----:B------:R-:W-:Y:S05]  /*0b60*/  BSYNC.RECONVERGENT B2 ;  /* 0x0000000000027941 */ /* 0x000fea0003800200 */
.L_x_212:
        /* <DEDUP_REMOVED lines=17> */
[----:B------:R-:W-:Y:S05]  /*0c80*/  CALL.REL.NOINC `($__internal_10_$__cuda_sm3x_div_rn_noftz_f32_slowpath) ;  /* 0x0000001400347944 */ /* 0x000fea0003c00000 */
.L_x_215:
[----:B------:R-:W-:Y:S05]  /*0c90*/  BSYNC.RECONVERGENT B2 ;  /* 0x0000000000027941 */ /* 0x000fea0003800200 */
.L_x_214:
        /* <DEDUP_REMOVED lines=19> */
.L_x_217:
[----:B------:R-:W-:Y:S05]  /*0dd0*/  BSYNC.RECONVERGENT B2 ;  /* 0x0000000000027941 */ /* 0x000fea0003800200 */
.L_x_216:
        /* <DEDUP_REMOVED lines=19> */
.L_x_219:
[----:B------:R-:W-:Y:S05]  /*0f10*/  BSYNC.RECONVERGENT B2 ;  /* 0x0000000000027941 */ /* 0x000fea0003800200 */
.L_x_218:
        /* <DEDUP_REMOVED lines=19> */
.L_x_221:
[----:B------:R-:W-:Y:S05]  /*1050*/  BSYNC.RECONVERGENT B2 ;  /* 0x0000000000027941 */ /* 0x000fea0003800200 */
.L_x_220:
        /* <DEDUP_REMOVED lines=19> */
.L_x_223:
[----:B------:R-:W-:Y:S05]  /*1190*/  BSYNC.RECONVERGENT B2 ;  /* 0x0000000000027941 */ /* 0x000fea0003800200 */
.L_x_222:
        /* <DEDUP_REMOVED lines=19> */
.L_x_225:
[----:B------:R-:W-:Y:S05]  /*12d0*/  BSYNC.RECONVERGENT B2 ;  /* 0x0000000000027941 */ /* 0x000fea0003800200 */
.L_x_224:
        /* <DEDUP_REMOVED lines=19> */
.L_x_227:
[----:B------:R-:W-:Y:S05]  /*1410*/  BSYNC.RECONVERGENT B2 ;  /* 0x0000000000027941 */ /* 0x000fea0003800200 */
.L_x_226:
        /* <DEDUP_REMOVED lines=16> */
.L_x_211:
        /* <DEDUP_REMOVED lines=24> */
[----:B------:R-:W-:Y:S05]  /*16a0*/  CALL.REL.NOINC `($__internal_10_$__cuda_sm3x_div_rn_noftz_f32_slowpath) ;  /* 0x0000000800ac7944 */ /* 0x000fea0003c00000 */
[----:B------:R-:W-:-:S07]  /*16b0*/  MOV R8, R0 ;  /* 0x0000000000087202 */ /* 0x000fce0000000f00 */
.L_x_231:
[----:B------:R-:W-:Y:S05]  /*16c0*/  BSYNC.RECONVERGENT B2 ;  /* 0x0000000000027941 */ /* 0x000fea0003800200 */
.L_x_230:
        /* <DEDUP_REMOVED lines=23> */
.L_x_233:
[----:B------:R-:W-:Y:S05]  /*1840*/  BSYNC.RECONVERGENT B2 ;  /* 0x0000000000027941 */ /* 0x000fea0003800200 */
.L_x_232:
        /* <DEDUP_REMOVED lines=23> */
.L_x_235:
[----:B------:R-:W-:Y:S05]  /*19c0*/  BSYNC.RECONVERGENT B2 ;  /* 0x0000000000027941 */ /* 0x000fea0003800200 */
.L_x_234:
        /* <DEDUP_REMOVED lines=24> */
.L_x_237:
[----:B------:R-:W-:Y:S05]  /*1b50*/  BSYNC.RECONVERGENT B2 ;  /* 0x0000000000027941 */ /* 0x000fea0003800200 */
.L_x_236:
        /* <DEDUP_REMOVED lines=8> */
.L_x_229:
        /* <DEDUP_REMOVED lines=24> */
.L_x_240:
[----:B------:R-:W-:Y:S05]  /*1d60*/  BSYNC.RECONVERGENT B2 ;  /* 0x0000000000027941 */ /* 0x000fea0003800200 */
.L_x_239:
        /* <DEDUP_REMOVED lines=23> */
.L_x_242:
[----:B------:R-:W-:Y:S05]  /*1ee0*/  BSYNC.RECONVERGENT B2 ;  /* 0x0000000000027941 */ /* 0x000fea0003800200 */
.L_x_241:
[----:B------:R-:W0:Y:S01]  /*1ef0*/  LDC.64 R6, c[0x0][0x3a0] ;  /* 0x0000e800ff067b82 */ /* 0x000e220000000a00 */
[----:B------:R-:W1:Y:S01]  /*1f00*/  LDCU UR4, c[0x0][0x3b0] ;  /* 0x00007600ff0477ac */ /* 0x000e620008000800 */
[----:B------:R-:W-:Y:S02]  /*1f10*/  MOV R8, R0 ;  /* 0x0000000000087202 */ /* 0x000fe40000000f00 */
[----:B------:R-:W-:Y:S02]  /*1f20*/  IADD3 R5, PT, PT, R5, 0x2, RZ ;  /* 0x0000000205057810 */ /* 0x000fe40007ffe0ff */
[----:B-1----:R-:W-:-:S05]  /*1f30*/  IADD3 R13, PT, PT, R12, UR4, RZ ;  /* 0x000000040c0d7c10 */ /* 0x002fca000fffe0ff */
[----:B0-----:R-:W-:-:S05]  /*1f40*/  IMAD.WIDE.U32 R6, R13, 0x10, R6 ;  /* 0x000000100d067825 */ /* 0x001fca00078e0006 */
[----:B------:R2:W-:Y:S02]  /*1f50*/  STG.E.128 desc[UR10][R6.64], R8 ;  /* 0x0000000806007986 */ /* 0x0005e4000c101d0a */
.L_x_238:
        /* <DEDUP_REMOVED lines=22> */
[----:B------:R-:W-:Y:S05]  /*20c0*/  CALL.REL.NOINC `($__internal_10_$__cuda_sm3x_div_rn_noftz_f32_slowpath) ;  /* 0x0000000000247944 */ /* 0x000fea0003c00000 */
[----:B------:R-:W-:-:S07]  /*20d0*/  MOV R8, R0 ;  /* 0x0000000000087202 */ /* 0x000fce0000000f00 */
.L_x_244:
[----:B------:R-:W-:Y:S05]  /*20e0*/  BSYNC.RECONVERGENT B2 ;  /* 0x0000000000027941 */ /* 0x000fea0003800200 */
.L_x_243:
[----:B------:R-:W0:Y:S01]  /*20f0*/  LDC.64 R6, c[0x0][0x3a0] ;  /* 0x0000e800ff067b82 */ /* 0x000e220000000a00 */
[----:B------:R-:W1:Y:S01]  /*2100*/  LDCU UR4, c[0x0][0x3b0] ;  /* 0x00007600ff0477ac */ /* 0x000e620008000800 */
[----:B------:R-:W-:-:S05]  /*2110*/  IADD3 R2, PT, PT, R2, R5, RZ ;  /* 0x0000000502027210 */ /* 0x000fca0007ffe0ff */
[----:B-1----:R-:W-:-:S04]  /*2120*/  IMAD R3, R2, UR4, RZ ;  /* 0x0000000402037c24 */ /* 0x002fc8000f8e02ff */
[----:B0-----:R-:W-:-:S05]  /*2130*/  IMAD.WIDE.U32 R2, R3, 0x10, R6 ;  /* 0x0000001003027825 */ /* 0x001fca00078e0006 */
[----:B------:R-:W-:Y:S01]  /*2140*/  STG.E.128 desc[UR10][R2.64], R8 ;  /* 0x0000000802007986 */ /* 0x000fe2000c101d0a */
[----:B------:R-:W-:Y:S05]  /*2150*/  EXIT ;  /* 0x000000000000794d */ /* 0x000fea0003800000 */
        .weak           $__internal_10_$__cuda_sm3x_div_rn_noftz_f32_slowpath
        .type           $__internal_10_$__cuda_sm3x_div_rn_noftz_f32_slowpath,@function
        .size           $__internal_10_$__cuda_sm3x_div_rn_noftz_f32_slowpath,(.L_x_476 - $__internal_10_$__cuda_sm3x_div_rn_noftz_f32_slowpath)
$__internal_10_$__cuda_sm3x_div_rn_noftz_f32_slowpath:
        /* <DEDUP_REMOVED lines=35> */
.L_x_246:
        /* <DEDUP_REMOVED lines=51> */
.L_x_253:
[----:B------:R-:W-:-:S04]  /*26c0*/  LOP3.LUT R0, R0, 0x80000000, RZ, 0xc0, !PT ;  /* 0x8000000000007812 */ /* 0x000fc800078ec0ff */
[----:B------:R-:W-:Y:S01]  /*26d0*/  LOP3.LUT R0, R0, 0x7f800000, RZ, 0xfc, !PT ;  /* 0x7f80000000007812 */ /* 0x000fe200078efcff */
[----:B------:R-:W-:Y:S06]  /*26e0*/  BRA `(.L_x_254) ;  /* 0x0000000000047947 */ /* 0x000fec0003800000 */
.L_x_252:
[----:B------:R-:W-:-:S07]  /*26f0*/  LEA R0, R23, R0, 0x17 ;  /* 0x0000000017007211 */ /* 0x000fce00078eb8ff */
.L_x_254:
[----:B------:R-:W-:Y:S05]  /*2700*/  BSYNC.RECONVERGENT B1 ;  /* 0x0000000000017941 */ /* 0x000fea0003800200 */
.L_x_251:
[----:B------:R-:W-:Y:S05]  /*2710*/  BRA `(.L_x_255) ;  /* 0x0000000000207947 */ /* 0x000fea0003800000 */
.L_x_250:
[----:B------:R-:W-:-:S04]  /*2720*/  LOP3.LUT R0, R29, 0x80000000, R0, 0x48, !PT ;  /* 0x800000001d007812 */ /* 0x000fc800078e4800 */
[----:B------:R-:W-:Y:S01]  /*2730*/  LOP3.LUT R0, R0, 0x7f800000, RZ, 0xfc, !PT ;  /* 0x7f80000000007812 */ /* 0x000fe200078efcff */
[----:B------:R-:W-:Y:S06]  /*2740*/  BRA `(.L_x_255) ;  /* 0x0000000000147947 */ /* 0x000fec0003800000 */
.L_x_249:
[----:B------:R-:W-:Y:S01]  /*2750*/  LOP3.LUT R0, R29, 0x80000000, R0, 0x48, !PT ;  /* 0x800000001d007812 */ /* 0x000fe200078e4800 */
[----:B------:R-:W-:Y:S06]  /*2760*/  BRA `(.L_x_255) ;  /* 0x00000000000c7947 */ /* 0x000fec0003800000 */
.L_x_248:
[----:B------:R-:W0:Y:S01]  /*2770*/  MUFU.RSQ R0, -QNAN ;  /* 0xffc0000000007908 */ /* 0x000e220000001400 */
[----:B------:R-:W-:Y:S05]  /*2780*/  BRA `(.L_x_255) ;  /* 0x0000000000047947 */ /* 0x000fea0003800000 */
.L_x_247:
[----:B------:R-:W-:-:S07]  /*2790*/  FADD.FTZ R0, R0, R3 ;  /* 0x0000000300007221 */ /* 0x000fce0000010000 */
.L_x_255:
[----:B------:R-:W-:Y:S05]  /*27a0*/  BSYNC.RECONVERGENT B0 ;  /* 0x0000000000007941 */ /* 0x000fea0003800200 */
.L_x_245:
[----:B------:R-:W-:Y:S01]  /*27b0*/  HFMA2 R25, -RZ, RZ, 0, 0 ;  /* 0x00000000ff197431 */ /* 0x000fe200000001ff */
[----:B------:R-:W-:-:S04]  /*27c0*/  MOV R24, R8 ;  /* 0x0000000800187202 */ /* 0x000fc80000000f00 */
[----:B0-----:R-:W-:Y:S05]  /*27d0*/  RET.REL.NODEC R24 `(combineCorrelationMembersAlignedBuffer) ;  /* 0xffffffd818087950 */ /* 0x001fea0003c3ffff */
.L_x_256:
        /* <DEDUP_REMOVED lines=10> */
.L_x_476:


//--------------------- .text.combineCorrelationMembersAligned --------------------------
	.section	.text.combineCorrelationMembersAligned,"ax",@progbits
	.align	128
        .global         combineCorrelationMembersAligned
        .type           combineCorrelationMembersAligned,@function
        .size           combineCorrelationMembersAligned,(.L_x_477 - combineCorrelationMembersAligned)
        .other          combineCorrelationMembersAligned,@"STO_CUDA_ENTRY STV_DEFAULT"
combineCorrelationMembersAligned:
.text.combineCorrelationMembersAligned:
        /* <DEDUP_REMOVED lines=13> */
[----:B------:R-:W-:-:S05]  /*00d0*/  ISETP.NE.U32.AND P2, PT, RZ, UR6, PT ;  /* 0x00000006ff007c0c */ /* 0x000fca000bf45070 */
[----:B------:R-:W2:Y:S08]  /*00e0*/  I2F.U32.RP R8, UR7 ;  /* 0x0000000700087d06 */ /* 0x000eb00008209000 */
[----:B0-----:R-:W0:Y:S08]  /*00f0*/  MUFU.RCP R0, R0 ;  /* 0x0000000000007308 */ /* 0x001e300000001000 */
[----:B------:R-:W3:Y:S08]  /*0100*/  I2F.U32.RP R9, UR4 ;  /* 0x0000000400097d06 */ /* 0x000ef00008209000 */
[----:B--2---:R-:W2:Y:S01]  /*0110*/  MUFU.RCP R8, R8 ;  /* 0x0000000800087308 */ /* 0x004ea20000001000 */
[----:B0-----:R-:W-:-:S02]  /*0120*/  IADD3 R2, PT, PT, R0, 0xffffffe, RZ ;  /* 0x0ffffffe00027810 */ /* 0x001fc40007ffe0ff */
[----:B-1----:R-:W-:Y:S01]  /*0130*/  IADD3 R0, PT, PT, R17, UR5, RZ ;  /* 0x0000000511007c10 */ /* 0x002fe2000fffe0ff */
[----:B------:R-:W-:-:S04]  /*0140*/  UIADD3 UR5, UPT, UPT, UR6, -0x1, URZ ;  /* 0xffffffff06057890 */ /* 0x000fc8000fffe0ff */
[----:B------:R0:W1:Y:S08]  /*0150*/  F2I.FTZ.U32.TRUNC.NTZ R3, R2 ;  /* 0x0000000200037305 */ /* 0x000070000021f000 */
[----:B---3--:R-:W3:Y:S01]  /*0160*/  MUFU.RCP R9, R9 ;  /* 0x0000000900097308 */ /* 0x008ee20000001000 */
[----:B0-----:R-:W-:Y:S01]  /*0170*/  HFMA2 R2, -RZ, RZ, 0, 0 ;  /* 0x00000000ff027431 */ /* 0x001fe200000001ff */
[----:B--2---:R-:W-:-:S02]  /*0180*/  IADD3 R4, PT, PT, R8, 0xffffffe, RZ ;  /* 0x0ffffffe08047810 */ /* 0x004fc40007ffe0ff */
[----:B-1----:R-:W-:-:S05]  /*0190*/  IADD3 R5, PT, PT, RZ, -R3, RZ ;  /* 0x80000003ff057210 */ /* 0x002fca0007ffe0ff */
[----:B------:R-:W-:-:S04]  /*01a0*/  IMAD R5, R5, UR6, RZ ;  /* 0x0000000605057c24 */ /* 0x000fc8000f8e02ff */
[----:B------:R-:W-:Y:S01]  /*01b0*/  IMAD.HI.U32 R3, R3, R5, R2 ;  /* 0x0000000503037227 */ /* 0x000fe200078e0002 */
[----:B---3--:R-:W-:Y:S01]  /*01c0*/  IADD3 R6, PT, PT, R9, 0xffffffe, RZ ;  /* 0x0ffffffe09067810 */ /* 0x008fe20007ffe0ff */
[----:B------:R0:W-:Y:S02]  /*01d0*/  F2I.FTZ.U32.TRUNC.NTZ R5, R4 ;  /* 0x0000000400057305 */ /* 0x0001e4000021f000 */
[----:B------:R-:W-:Y:S02]  /*01e0*/  IMAD R9, RZ, RZ, -UR4 ;  /* 0x80000004ff097e24 */ /* 0x000fe4000f8e02ff */
[----:B------:R-:W-:-:S04]  /*01f0*/  IMAD.HI.U32 R2, R3, R0, RZ ;  /* 0x0000000003027227 */ /* 0x000fc800078e00ff */
[----:B------:R-:W-:Y:S01]  /*0200*/  IMAD.MOV R3, RZ, RZ, -R2 ;  /* 0x000000ffff037224 */ /* 0x000fe200078e0a02 */
[----:B------:R1:W2:Y:S01]  /*0210*/  F2I.FTZ.U32.TRUNC.NTZ R7, R6 ;  /* 0x0000000600077305 */ /* 0x0002a2000021f000 */
[----:B0-----:R-:W-:Y:S02]  /*0220*/  MOV R4, RZ ;  /* 0x000000ff00047202 */ /* 0x001fe40000000f00 */
[----:B------:R-:W-:-:S05]  /*0230*/  IMAD R3, R3, UR6, R0 ;  /* 0x0000000603037c24 */ /* 0x000fca000f8e0200 */
[----:B------:R-:W-:Y:S01]  /*0240*/  ISETP.GE.U32.AND P0, PT, R3, UR6, PT ;  /* 0x0000000603007c0c */ /* 0x000fe2000bf06070 */
[----:B-1----:R-:W-:Y:S02]  /*0250*/  HFMA2 R6, -RZ, RZ, 0, 0 ;  /* 0x00000000ff067431 */ /* 0x002fe400000001ff */
[----:B--2---:R-:W-:-:S04]  /*0260*/  IMAD R9, R9, R7, RZ ;  /* 0x0000000709097224 */ /* 0x004fc800078e02ff */
[----:B------:R-:W-:-:S06]  /*0270*/  IMAD.HI.U32 R7, R7, R9, R6 ;  /* 0x0000000907077227 */ /* 0x000fcc00078e0006 */
[----:B------:R-:W-:Y:S02]  /*0280*/  @P0 IADD3 R3, PT, PT, R3, -UR6, RZ ;  /* 0x8000000603030c10 */ /* 0x000fe4000fffe0ff */
[----:B------:R-:W-:Y:S02]  /*0290*/  @P0 IADD3 R2, PT, PT, R2, 0x1, RZ ;  /* 0x0000000102020810 */ /* 0x000fe40007ffe0ff */
[----:B------:R-:W-:Y:S01]  /*02a0*/  ISETP.GE.U32.AND P1, PT, R3, UR6, PT ;  /* 0x0000000603007c0c */ /* 0x000fe2000bf26070 */
[----:B------:R-:W-:Y:S01]  /*02b0*/  IMAD.HI.U32 R10, R7, R0, RZ ;  /* 0x00000000070a7227 */ /* 0x000fe200078e00ff */
[----:B------:R-:W-:-:S05]  /*02c0*/  IADD3 R3, PT, PT, RZ, -R5, RZ ;  /* 0x80000005ff037210 */ /* 0x000fca0007ffe0ff */
[----:B------:R-:W-:-:S04]  /*02d0*/  IMAD R3, R3, UR7, RZ ;  /* 0x0000000703037c24 */ /* 0x000fc8000f8e02ff */
[----:B------:R-:W-:Y:S01]  /*02e0*/  IMAD.HI.U32 R5, R5, R3, R4 ;  /* 0x0000000305057227 */ /* 0x000fe200078e0004 */
[----:B------:R-:W-:Y:S02]  /*02f0*/  IADD3 R3, PT, PT, -R10, RZ, RZ ;  /* 0x000000ff0a037210 */ /* 0x000fe40007ffe1ff */
[----:B------:R-:W-:Y:S02]  /*0300*/  @P1 IADD3 R2, PT, PT, R2, 0x1, RZ ;  /* 0x0000000102021810 */ /* 0x000fe40007ffe0ff */
[----:B------:R-:W-:Y:S01]  /*0310*/  @!P2 LOP3.LUT R2, RZ, UR6, RZ, 0x33, !PT ;  /* 0x00000006ff02ac12 */ /* 0x000fe2000f8e33ff */
[----:B------:R-:W-:Y:S01]  /*0320*/  IMAD R3, R3, UR4, R0 ;  /* 0x0000000403037c24 */ /* 0x000fe2000f8e0200 */
[----:B------:R-:W-:Y:S02]  /*0330*/  ISETP.NE.U32.AND P2, PT, RZ, UR7, PT ;  /* 0x00000007ff007c0c */ /* 0x000fe4000bf45070 */
[----:B------:R-:W-:Y:S01]  /*0340*/  IADD3 R7, PT, PT, -R2, RZ, RZ ;  /* 0x000000ff02077210 */ /* 0x000fe20007ffe1ff */
[----:B------:R-:W-:Y:S01]  /*0350*/  IMAD.HI.U32 R5, R5, R2, RZ ;  /* 0x0000000205057227 */ /* 0x000fe200078e00ff */
[----:B------:R-:W-:-:S03]  /*0360*/  ISETP.GE.U32.AND P0, PT, R3, UR4, PT ;  /* 0x0000000403007c0c */ /* 0x000fc6000bf06070 */
[----:B------:R-:W-:Y:S01]  /*0370*/  IMAD.MOV R9, RZ, RZ, -R5 ;  /* 0x000000ffff097224 */ /* 0x000fe200078e0a05 */
[----:B------:R-:W-:Y:S01]  /*0380*/  I2FP.F32.U32 R5, UR5 ;  /* 0x0000000500057c45 */ /* 0x000fe20008201000 */
[----:B------:R-:W-:Y:S01]  /*0390*/  IMAD R8, R7, UR6, R0 ;  /* 0x0000000607087c24 */ /* 0x000fe2000f8e0200 */
[----:B------:R-:W0:Y:S01]  /*03a0*/  LDCU UR5, c[0x0][0x38c] ;  /* 0x00007180ff0577ac */ /* 0x000e220008000800 */
[----:B------:R-:W-:Y:S01]  /*03b0*/  IMAD R9, R9, UR7, R2 ;  /* 0x0000000709097c24 */ /* 0x000fe2000f8e0202 */
[----:B------:R-:W1:Y:S02]  /*03c0*/  MUFU.RCP R4, R5 ;  /* 0x0000000500047308 */ /* 0x000e640000001000 */
[----:B------:R-:W-:Y:S02]  /*03d0*/  I2FP.F32.U32 R8, R8 ;  /* 0x0000000800087245 */ /* 0x000fe40000201000 */
[----:B------:R-:W-:Y:S01]  /*03e0*/  ISETP.GE.U32.AND P1, PT, R9, UR7, PT ;  /* 0x0000000709007c0c */ /* 0x000fe2000bf26070 */
[----:B------:R-:W-:Y:S01]  /*03f0*/  @P0 VIADD R10, R10, 0x1 ;  /* 0x000000010a0a0836 */ /* 0x000fe20000000000 */
[----:B------:R-:W-:Y:S01]  /*0400*/  @P0 IADD3 R3, PT, PT, R3, -UR4, RZ ;  /* 0x8000000403030c10 */ /* 0x000fe2000fffe0ff */
[----:B------:R-:W-:-:S03]  /*0410*/  FADD R0, R8, R8 ;  /* 0x0000000808007221 */ /* 0x000fc60000000000 */
[----:B------:R-:W-:Y:S01]  /*0420*/  ISETP.GE.U32.AND P3, PT, R3, UR4, PT ;  /* 0x0000000403007c0c */ /* 0x000fe2000bf66070 */
[----:B------:R-:W2:Y:S01]  /*0430*/  FCHK P0, R0, R5 ;  /* 0x0000000500007302 */ /* 0x000ea20000000000 */
[----:B0-----:R-:W-:-:S05]  /*0440*/  IMAD R21, R17, UR5, RZ ;  /* 0x0000000511157c24 */ /* 0x001fca000f8e02ff */
[----:B------:R-:W-:Y:S01]  /*0450*/  @P1 IADD3 R9, PT, PT, R9, -UR7, RZ ;  /* 0x8000000709091c10 */ /* 0x000fe2000fffe0ff */
[----:B-1----:R-:W-:Y:S01]  /*0460*/  FFMA R7, -R5, R4, 1 ;  /* 0x3f80000005077423 */ /* 0x002fe20000000104 */
[----:B------:R-:W-:Y:S02]  /*0470*/  ISETP.NE.U32.AND P1, PT, RZ, UR4, PT ;  /* 0x00000004ff007c0c */ /* 0x000fe4000bf25070 */
        /* <DEDUP_REMOVED lines=9> */
[----:B--2---:R-:W-:Y:S06]  /*0510*/  @!P0 BRA `(.L_x_258) ;  /* 0x0000000000108947 */ /* 0x004fec0003800000 */
[----:B------:R-:W-:Y:S02]  /*0520*/  MOV R3, R5 ;  /* 0x0000000500037202 */ /* 0x000fe40000000f00 */
[----:B------:R-:W-:-:S07]  /*0530*/  MOV R24, 0x550 ;  /* 0x0000055000187802 */ /* 0x000fce0000000f00 */
[----:B------:R-:W-:Y:S05]  /*0540*/  CALL.REL.NOINC `($__internal_11_$__cuda_sm3x_div_rn_noftz_f32_slowpath) ;  /* 0x0000001c009c7944 */ /* 0x000fea0003c00000 */
[----:B------:R-:W-:-:S07]  /*0550*/  MOV R13, R0 ;  /* 0x00000000000d7202 */ /* 0x000fce0000000f00 */
.L_x_258:
[----:B------:R-:W-:Y:S05]  /*0560*/  BSYNC.RECONVERGENT B2 ;  /* 0x0000000000027941 */ /* 0x000fea0003800200 */
.L_x_257:
        /* <DEDUP_REMOVED lines=16> */
[----:B------:R-:W-:Y:S05]  /*0670*/  CALL.REL.NOINC `($__internal_11_$__cuda_sm3x_div_rn_noftz_f32_slowpath) ;  /* 0x0000001c00507944 */ /* 0x000fea0003c00000 */
[----:B------:R-:W-:-:S07]  /*0680*/  IMAD.MOV.U32 R14, RZ, RZ, R0 ;  /* 0x000000ffff0e7224 */ /* 0x000fce00078e0000 */
.L_x_260:
[----:B------:R-:W-:Y:S05]  /*0690*/  BSYNC.RECONVERGENT B2 ;  /* 0x0000000000027941 */ /* 0x000fea0003800200 */
.L_x_259:
        /* <DEDUP_REMOVED lines=17> */
[----:B------:R-:W-:-:S07]  /*07b0*/  MOV R15, R0 ;  /* 0x00000000000f7202 */ /* 0x000fce0000000f00 */
.L_x_262:
[----:B------:R-:W-:Y:S05]  /*07c0*/  BSYNC.RECONVERGENT B2 ;  /* 0x0000000000027941 */ /* 0x000fea0003800200 */
.L_x_261:
[----:B------:R-:W0:Y:S02]  /*07d0*/  LDCU UR4, c[0x0][0x38c] ;  /* 0x00007180ff0477ac */ /* 0x000e240008000800 */
[----:B0-----:R-:W-:-:S13]  /*07e0*/  ISETP.NE.AND P0, PT, RZ, UR4, PT ;  /* 0x00000004ff007c0c */ /* 0x001fda000bf05270 */
[----:B------:R-:W-:Y:S05]  /*07f0*/  @!P0 EXIT ;  /* 0x000000000000894d */ /* 0x000fea0003800000 */
[----:B------:R-:W0:Y:S01]  /*0800*/  LDC.64 R2, c[0x0][0x398] ;  /* 0x0000e600ff027b82 */ /* 0x000e220000000a00 */
[----:B------:R-:W-:Y:S01]  /*0810*/  UISETP.GE.U32.AND UP0, UPT, UR4, 0x8, UPT ;  /* 0x000000080400788c */ /* 0x000fe2000bf06070 */
[----:B------:R-:W-:Y:S02]  /*0820*/  HFMA2 R20, -RZ, RZ, 0, 0 ;  /* 0x00000000ff147431 */ /* 0x000fe400000001ff */
[----:B------:R-:W-:Y:S01]  /*0830*/  FADD R15, R15, -1 ;  /* 0xbf8000000f0f7421 */ /* 0x000fe20000000000 */
[----:B------:R-:W-:Y:S01]  /*0840*/  FADD R8, R8, 0.5 ;  /* 0x3f00000008087421 */ /* 0x000fe20000000000 */
[----:B------:R-:W-:Y:S01]  /*0850*/  FADD R9, R9, 0.5 ;  /* 0x3f00000009097421 */ /* 0x000fe20000000000 */
[----:B------:R-:W-:Y:S01]  /*0860*/  FADD R10, R10, 0.5 ;  /* 0x3f0000000a0a7421 */ /* 0x000fe20000000000 */
[----:B------:R-:W1:Y:S01]  /*0870*/  LDCU.64 UR8, c[0x0][0x358] ;  /* 0x00006b00ff0877ac */ /* 0x000e620008000a00 */
[----:B------:R-:W-:Y:S01]  /*0880*/  ULOP3.LUT UR10, UR4, 0x7, URZ, 0xc0, !UPT ;  /* 0x00000007040a7892 */ /* 0x000fe2000f8ec0ff */
[----:B0-----:R-:W-:Y:S01]  /*0890*/  FADD R3, R3, -R2 ;  /* 0x8000000203037221 */ /* 0x001fe20000000000 */
[----:B-1----:R-:W-:Y:S10]  /*08a0*/  BRA.U !UP0, `(.L_x_263) ;  /* 0x0000000d087c7547 */ /* 0x002ff4000b800000 */
[----:B------:R-:W0:Y:S01]  /*08b0*/  LDC R2, c[0x0][0x3b0] ;  /* 0x0000ec00ff027b82 */ /* 0x000e220000000800 */
[----:B------:R-:W1:Y:S01]  /*08c0*/  LDCU.64 UR6, c[0x0][0x3a8] ;  /* 0x00007500ff0677ac */ /* 0x000e620008000a00 */
[C---:B------:R-:W-:Y:S01]  /*08d0*/  IADD3 R16, PT, PT, R21.reuse, 0x2, RZ ;  /* 0x0000000215107810 */ /* 0x040fe20007ffe0ff */
[C---:B------:R-:W-:Y:S01]  /*08e0*/  VIADD R7, R21.reuse, 0x4 ;  /* 0x0000000415077836 */ /* 0x040fe20000000000 */
[C---:B------:R-:W-:Y:S01]  /*08f0*/  IADD3 R11, PT, PT, R21.reuse, 0x3, RZ ;  /* 0x00000003150b7810 */ /* 0x040fe20007ffe0ff */
[----:B------:R-:W2:Y:S01]  /*0900*/  LDCU UR11, c[0x0][0x398] ;  /* 0x00007300ff0b77ac */ /* 0x000ea20008000800 */
[C---:B------:R-:W-:Y:S02]  /*0910*/  IADD3 R6, PT, PT, R21.reuse, 0x5, RZ ;  /* 0x0000000515067810 */ /* 0x040fe40007ffe0ff */
[C---:B------:R-:W-:Y:S02]  /*0920*/  IADD3 R5, PT, PT, R21.reuse, 0x6, RZ ;  /* 0x0000000615057810 */ /* 0x040fe40007ffe0ff */
[----:B------:R-:W-:Y:S01]  /*0930*/  IADD3 R4, PT, PT, R21, 0x7, RZ ;  /* 0x0000000715047810 */ /* 0x000fe20007ffe0ff */
[----:B-1----:R-:W-:-:S04]  /*0940*/  UIADD3 UR5, UP0, UPT, UR6, 0x20, URZ ;  /* 0x0000002006057890 */ /* 0x002fc8000ff1e0ff */
[----:B------:R-:W-:Y:S01]  /*0950*/  UIADD3.X UR7, UPT, UPT, URZ, UR7, URZ, UP0, !UPT ;  /* 0x00000007ff077290 */ /* 0x000fe200087fe4ff */
[----:B0-----:R-:W-:Y:S01]  /*0960*/  IMAD R0, R2, UR4, RZ ;  /* 0x0000000402007c24 */ /* 0x001fe2000f8e02ff */
[----:B------:R-:W-:Y:S01]  /*0970*/  ULOP3.LUT UR4, UR4, 0xfffffff8, URZ, 0xc0, !UPT ;  /* 0xfffffff804047892 */ /* 0x000fe2000f8ec0ff */
[-C--:B------:R-:W-:Y:S01]  /*0980*/  IMAD R16, R16, R2.reuse, RZ ;  /* 0x0000000210107224 */ /* 0x080fe200078e02ff */
[----:B------:R-:W-:Y:S01]  /*0990*/  MOV R18, UR5 ;  /* 0x0000000500127c02 */ /* 0x000fe20008000f00 */
[-C--:B------:R-:W-:Y:S01]  /*09a0*/  IMAD R11, R11, R2.reuse, RZ ;  /* 0x000000020b0b7224 */ /* 0x080fe200078e02ff */
[----:B------:R-:W-:Y:S01]  /*09b0*/  UIADD3 UR6, UPT, UPT, -UR4, URZ, URZ ;  /* 0x000000ff04067290 */ /* 0x000fe2000fffe1ff */
[-C--:B------:R-:W-:Y:S02]  /*09c0*/  IMAD R7, R7, R2.reuse, RZ ;  /* 0x0000000207077224 */ /* 0x080fe400078e02ff */
[-C--:B------:R-:W-:Y:S02]  /*09d0*/  IMAD R6, R6, R2.reuse, RZ ;  /* 0x0000000206067224 */ /* 0x080fe400078e02ff */
[----:B------:R-:W-:-:S02]  /*09e0*/  IMAD R5, R5, R2, RZ ;  /* 0x0000000205057224 */ /* 0x000fc400078e02ff */
[----:B------:R-:W-:Y:S02]  /*09f0*/  IMAD R4, R4, R2, RZ ;  /* 0x0000000204047224 */ /* 0x000fe400078e02ff */
[----:B------:R-:W-:Y:S02]  /*0a00*/  IMAD R17, R17, R0, RZ ;  /* 0x0000000011117224 */ /* 0x000fe400078e02ff */
[----:B------:R-:W-:Y:S02]  /*0a10*/  IMAD R2, R21, R2, R2 ;  /* 0x0000000215027224 */ /* 0x000fe400078e0202 */
[----:B--2---:R-:W-:-:S07]  /*0a20*/  IMAD.U32 R19, RZ, RZ, UR7 ;  /* 0x00000007ff137e24 */ /* 0x004fce000f8e00ff */
.L_x_280:
[----:B------:R-:W2:Y:S01]  /*0a30*/  LDG.E.CONSTANT R0, desc[UR8][R18.64+-0x20] ;  /* 0xffffe00812007981 */ /* 0x000ea2000c1e9900 */
[----:B------:R-:W-:Y:S01]  /*0a40*/  MOV R25, 0xc2000000 ;  /* 0xc200000000197802 */ /* 0x000fe20000000f00 */
[----:B------:R-:W-:Y:S01]  /*0a50*/  UMOV UR5, URZ ;  /* 0x000000ff00057c82 */ /* 0x000fe20008000000 */
[----:B--2---:R-:W-:-:S13]  /*0a60*/  R2UR UR4, R0 ;  /* 0x00000000000472ca */ /* 0x004fda00000e0000 */
[----:B------:R-:W5:Y:S01]  /*0a70*/  TEX.LL RZ, R0, R8, R25, UR4, 3D, 0x1 ;  /* 0x48ff041908007f60 */ /* 0x000f6200089e01ff */
[----:B0-----:R-:W0:Y:S01]  /*0a80*/  MUFU.RCP R12, R3 ;  /* 0x00000003000c7308 */ /* 0x001e220000001000 */
[----:B------:R-:W1:Y:S01]  /*0a90*/  LDC R20, c[0x0][0x38c] ;  /* 0x0000e300ff147b82 */ /* 0x000e620000000800 */
[----:B------:R-:W-:Y:S01]  /*0aa0*/  BSSY.RECONVERGENT B2, `(.L_x_264) ;  /* 0x000000d000027945 */ /* 0x000fe20003800200 */
[----:B0-----:R-:W-:-:S04]  /*0ab0*/  FFMA R23, -R3, R12, 1 ;  /* 0x3f80000003177423 */ /* 0x001fc8000000010c */
[----:B------:R-:W-:Y:S01]  /*0ac0*/  FFMA R23, R12, R23, R12 ;  /* 0x000000170c177223 */ /* 0x000fe2000000000c */
[----:B-1----:R-:W-:Y:S01]  /*0ad0*/  LOP3.LUT R20, R20, 0xfffffff8, RZ, 0xc0, !PT ;  /* 0xfffffff814147812 */ /* 0x002fe200078ec0ff */
[----:B-----5:R-:W-:-:S04]  /*0ae0*/  FADD R0, R0, -UR11 ;  /* 0x8000000b00007e21 */ /* 0x020fc80008000000 */
[----:B------:R-:W0:Y:S01]  /*0af0*/  FCHK P0, R0, R3 ;  /* 0x0000000300007302 */ /* 0x000e220000000000 */
[----:B------:R-:W-:-:S04]  /*0b00*/  FFMA R12, R0, R23, RZ ;  /* 0x00000017000c7223 */ /* 0x000fc800000000ff */
[----:B------:R-:W-:-:S04]  /*0b10*/  FFMA R22, -R3, R12, R0 ;  /* 0x0000000c03167223 */ /* 0x000fc80000000100 */
[----:B------:R-:W-:Y:S01]  /*0b20*/  FFMA R12, R23, R22, R12 ;  /* 0x00000016170c7223 */ /* 0x000fe2000000000c */
[----:B0-----:R-:W-:Y:S06]  /*0b30*/  @!P0 BRA `(.L_x_265) ;  /* 0x00000000000c8947 */ /* 0x001fec0003800000 */
[----:B------:R-:W-:-:S07]  /*0b40*/  MOV R24, 0xb60 ;  /* 0x00000b6000187802 */ /* 0x000fce0000000f00 */
[----:B------:R-:W-:Y:S05]  /*0b50*/  CALL.REL.NOINC `($__internal_11_$__cuda_sm3x_div_rn_noftz_f32_slowpath) ;  /* 0x0000001800187944 */ /* 0x000fea0003c00000 */
[----:B------:R-:W-:-:S07]  /*0b60*/  MOV R12, R0 ;  /* 0x00000000000c7202 */ /* 0x000fce0000000f00 */
.L_x_265:
[----:B------:R-:W-:Y:S05]  /*0b70*/  BSYNC.RECONVERGENT B2 ;  /* 0x0000000000027941 */ /* 0x000fea0003800200 */
.L_x_264:
[----:B------:R-:W2:Y:S01]  /*0b80*/  LDG.E.CONSTANT R0, desc[UR8][R18.64+-0x18] ;  /* 0xffffe80812007981 */ /* 0x000ea2000c1e9900 */
[----:B------:R-:W-:Y:S01]  /*0b90*/  HFMA2 R25, -RZ, RZ, -3, 0 ;  /* 0xc2000000ff197431 */ /* 0x000fe200000001ff */
[----:B------:R-:W-:Y:S01]  /*0ba0*/  UMOV UR5, URZ ;  /* 0x000000ff00057c82 */ /* 0x000fe20008000000 */
[----:B--2---:R-:W-:-:S13]  /*0bb0*/  R2UR UR4, R0 ;  /* 0x00000000000472ca */ /* 0x004fda00000e0000 */
[----:B------:R-:W5:Y:S01]  /*0bc0*/  TEX.LL RZ, R24, R8, R25, UR4, 3D, 0x1 ;  /* 0x48ff041908187f60 */ /* 0x000f6200089e01ff */
[----:B------:R-:W0:Y:S01]  /*0bd0*/  LDC.64 R22, c[0x0][0x3a0] ;  /* 0x0000e800ff167b82 */ /* 0x000e220000000a00 */
[----:B------:R-:W1:Y:S01]  /*0be0*/  MUFU.RCP R0, R3 ;  /* 0x0000000300007308 */ /* 0x000e620000001000 */
[----:B------:R-:W-:Y:S01]  /*0bf0*/  BSSY.RECONVERGENT B2, `(.L_x_266) ;  /* 0x000000e000027945 */ /* 0x000fe20003800200 */
[----:B-1----:R-:W-:-:S04]  /*0c00*/  FFMA R27, -R3, R0, 1 ;  /* 0x3f800000031b7423 */ /* 0x002fc80000000100 */
[----:B------:R-:W-:Y:S01]  /*0c10*/  FFMA R0, R0, R27, R0 ;  /* 0x0000001b00007223 */ /* 0x000fe20000000000 */
[----:B0-----:R-:W-:-:S05]  /*0c20*/  IMAD.WIDE.U32 R22, R17, 0x10, R22 ;  /* 0x0000001011167825 */ /* 0x001fca00078e0016 */
[----:B------:R0:W-:Y:S01]  /*0c30*/  STG.E.128 desc[UR8][R22.64], R12 ;  /* 0x0000000c16007986 */ /* 0x0001e2000c101d08 */
[----:B-----5:R-:W-:-:S04]  /*0c40*/  FADD R26, R24, -UR11 ;  /* 0x8000000b181a7e21 */ /* 0x020fc80008000000 */
[----:B------:R-:W1:Y:S01]  /*0c50*/  FCHK P0, R26, R3 ;  /* 0x000000031a007302 */ /* 0x000e620000000000 */
[----:B------:R-:W-:-:S04]  /*0c60*/  FFMA R24, R0, R26, RZ ;  /* 0x0000001a00187223 */ /* 0x000fc800000000ff */
[----:B------:R-:W-:-:S04]  /*0c70*/  FFMA R25, -R3, R24, R26 ;  /* 0x0000001803197223 */ /* 0x000fc8000000011a */
[----:B------:R-:W-:Y:S01]  /*0c80*/  FFMA R0, R0, R25, R24 ;  /* 0x0000001900007223 */ /* 0x000fe20000000018 */
[----:B01----:R-:W-:Y:S06]  /*0c90*/  @!P0 BRA `(.L_x_267) ;  /* 0x00000000000c8947 */ /* 0x003fec0003800000 */
[----:B------:R-:W-:Y:S02]  /*0ca0*/  MOV R0, R26 ;  /* 0x0000001a00007202 */ /* 0x000fe40000000f00 */
[----:B------:R-:W-:-:S07]  /*0cb0*/  MOV R24, 0xcd0 ;  /* 0x00000cd000187802 */ /* 0x000fce0000000f00 */
[----:B------:R-:W-:Y:S05]  /*0cc0*/  CALL.REL.NOINC `($__internal_11_$__cuda_sm3x_div_rn_noftz_f32_slowpath) ;  /* 0x0000001400bc7944 */ /* 0x000fea0003c00000 */
.L_x_267:
[----:B------:R-:W-:Y:S05]  /*0cd0*/  BSYNC.RECONVERGENT B2 ;  /* 0x0000000000027941 */ /* 0x000fea0003800200 */
.L_x_266:
[----:B------:R-:W2:Y:S01]  /*0ce0*/  LDG.E.CONSTANT R12, desc[UR8][R18.64+-0x10] ;  /* 0xfffff008120c7981 */ /* 0x000ea2000c1e9900 */
[----:B------:R-:W-:Y:S01]  /*0cf0*/  IMAD.MOV.U32 R25, RZ, RZ, -0x3e000000 ;  /* 0xc2000000ff197424 */ /* 0x000fe200078e00ff */
[----:B------:R-:W-:Y:S01]  /*0d00*/  UMOV UR5, URZ ;  /* 0x000000ff00057c82 */ /* 0x000fe20008000000 */
[----:B--2---:R-:W-:-:S13]  /*0d10*/  R2UR UR4, R12 ;  /* 0x000000000c0472ca */ /* 0x004fda00000e0000 */
[----:B------:R-:W5:Y:S01]  /*0d20*/  TEX.LL RZ, R24, R8, R25, UR4, 3D, 0x1 ;  /* 0x48ff041908187f60 */ /* 0x000f6200089e01ff */
[----:B------:R-:W0:Y:S01]  /*0d30*/  LDC.64 R22, c[0x0][0x3a0] ;  /* 0x0000e800ff167b82 */ /* 0x000e220000000a00 */
[----:B------:R-:W1:Y:S01]  /*0d40*/  MUFU.RCP R26, R3 ;  /* 0x00000003001a7308 */ /* 0x000e620000001000 */
[----:B------:R-:W-:Y:S01]  /*0d50*/  MOV R12, R0 ;  /* 0x00000000000c7202 */ /* 0x000fe20000000f00 */
        /* <DEDUP_REMOVED lines=14> */
.L_x_269:
[----:B------:R-:W-:Y:S05]  /*0e40*/  BSYNC.RECONVERGENT B2 ;  /* 0x0000000000027941 */ /* 0x000fea0003800200 */
.L_x_268:
[----:B------:R-:W2:Y:S01]  /*0e50*/  LDG.E.CONSTANT R12, desc[UR8][R18.64+-0x8] ;  /* 0xfffff808120c7981 */ /* 0x000ea2000c1e9900 */
[----:B------:R-:W-:Y:S01]  /*0e60*/  HFMA2 R25, -RZ, RZ, -3, 0 ;  /* 0xc2000000ff197431 */ /* 0x000fe200000001ff */
        /* <DEDUP_REMOVED lines=17> */
[----:B------:R-:W-:Y:S01]  /*0f80*/  IMAD.MOV.U32 R0, RZ, RZ, R26 ;  /* 0x000000ffff007224 */ /* 0x000fe200078e001a */
[----:B------:R-:W-:-:S07]  /*0f90*/  MOV R24, 0xfb0 ;  /* 0x00000fb000187802 */ /* 0x000fce0000000f00 */
[----:B------:R-:W-:Y:S05]  /*0fa0*/  CALL.REL.NOINC `($__internal_11_$__cuda_sm3x_div_rn_noftz_f32_slowpath) ;  /* 0x0000001400047944 */ /* 0x000fea0003c00000 */
.L_x_271:
[----:B------:R-:W-:Y:S05]  /*0fb0*/  BSYNC.RECONVERGENT B2 ;  /* 0x0000000000027941 */ /* 0x000fea0003800200 */
.L_x_270:
        /* <DEDUP_REMOVED lines=22> */
.L_x_273:
[----:B------:R-:W-:Y:S05]  /*1120*/  BSYNC.RECONVERGENT B2 ;  /* 0x0000000000027941 */ /* 0x000fea0003800200 */
.L_x_272:
[----:B------:R-:W2:Y:S01]  /*1130*/  LDG.E.CONSTANT R12, desc[UR8][R18.64+0x8] ;  /* 0x00000808120c7981 */ /* 0x000ea2000c1e9900 */
[----:B------:R-:W-:Y:S01]  /*1140*/  HFMA2 R25, -RZ, RZ, -3, 0 ;  /* 0xc2000000ff197431 */ /* 0x000fe200000001ff */
[----:B------:R-:W-:Y:S01]  /*1150*/  UMOV UR5, URZ ;  /* 0x000000ff00057c82 */ /* 0x000fe20008000000 */
[----:B--2---:R-:W-:-:S13]  /*1160*/  R2UR UR4, R12 ;  /* 0x000000000c0472ca */ /* 0x004fda00000e0000 */
[----:B------:R-:W5:Y:S01]  /*1170*/  TEX.LL RZ, R24, R8, R25, UR4, 3D, 0x1 ;  /* 0x48ff041908187f60 */ /* 0x000f6200089e01ff */
[----:B------:R-:W0:Y:S01]  /*1180*/  LDC.64 R22, c[0x0][0x3a0] ;  /* 0x0000e800ff167b82 */ /* 0x000e220000000a00 */
[----:B------:R-:W1:Y:S01]  /*1190*/  MUFU.RCP R26, R3 ;  /* 0x00000003001a7308 */ /* 0x000e620000001000 */
[----:B------:R-:W-:Y:S01]  /*11a0*/  IMAD.MOV.U32 R12, RZ, RZ, R0 ;  /* 0x000000ffff0c7224 */ /* 0x000fe200078e0000 */
        /* <DEDUP_REMOVED lines=14> */
.L_x_275:
[----:B------:R-:W-:Y:S05]  /*1290*/  BSYNC.RECONVERGENT B2 ;  /* 0x0000000000027941 */ /* 0x000fea0003800200 */
.L_x_274:
        /* <DEDUP_REMOVED lines=22> */
.L_x_277:
[----:B------:R-:W-:Y:S05]  /*1400*/  BSYNC.RECONVERGENT B2 ;  /* 0x0000000000027941 */ /* 0x000fea0003800200 */
.L_x_276:
        /* <DEDUP_REMOVED lines=22> */
.L_x_279:
[----:B------:R-:W-:Y:S05]  /*1570*/  BSYNC.RECONVERGENT B2 ;  /* 0x0000000000027941 */ /* 0x000fea0003800200 */
.L_x_278:
[----:B------:R-:W0:Y:S01]  /*1580*/  LDC.64 R22, c[0x0][0x3a0] ;  /* 0x0000e800ff167b82 */ /* 0x000e220000000a00 */
[----:B------:R-:W-:Y:S01]  /*1590*/  MOV R12, R0 ;  /* 0x00000000000c7202 */ /* 0x000fe20000000f00 */
[----:B------:R-:W-:Y:S01]  /*15a0*/  UIADD3 UR6, UPT, UPT, UR6, 0x8, URZ ;  /* 0x0000000806067890 */ /* 0x000fe2000fffe0ff */
[----:B------:R-:W-:-:S03]  /*15b0*/  IADD3 R18, P0, PT, R18, 0x40, RZ ;  /* 0x0000004012127810 */ /* 0x000fc60007f1e0ff */
[----:B------:R-:W-:Y:S01]  /*15c0*/  UISETP.NE.AND UP0, UPT, UR6, URZ, UPT ;  /* 0x000000ff0600728c */ /* 0x000fe2000bf05270 */
[----:B------:R-:W-:Y:S01]  /*15d0*/  IADD3.X R19, PT, PT, RZ, R19, RZ, P0, !PT ;  /* 0x00000013ff137210 */ /* 0x000fe200007fe4ff */
[----:B------:R-:W1:Y:S01]  /*15e0*/  LDC R24, c[0x0][0x3b0] ;  /* 0x0000ec00ff187b82 */ /* 0x000e620000000800 */
[----:B0-----:R-:W-:-:S05]  /*15f0*/  IMAD.WIDE.U32 R22, R4, 0x10, R22 ;  /* 0x0000001004167825 */ /* 0x001fca00078e0016 */
[----:B------:R0:W-:Y:S01]  /*1600*/  STG.E.128 desc[UR8][R22.64], R12 ;  /* 0x0000000c16007986 */ /* 0x0001e2000c101d08 */
[C---:B-1----:R-:W-:Y:S01]  /*1610*/  IMAD R2, R24.reuse, 0x8, R2 ;  /* 0x0000000818027824 */ /* 0x042fe200078e0202 */
[C---:B------:R-:W-:Y:S01]  /*1620*/  LEA R16, R24.reuse, R16, 0x3 ;  /* 0x0000001018107211 */ /* 0x040fe200078e18ff */
[C---:B------:R-:W-:Y:S01]  /*1630*/  IMAD R5, R24.reuse, 0x8, R5 ;  /* 0x0000000818057824 */ /* 0x040fe200078e0205 */
[C---:B------:R-:W-:Y:S02]  /*1640*/  LEA R11, R24.reuse, R11, 0x3 ;  /* 0x0000000b180b7211 */ /* 0x040fe400078e18ff */
[C---:B------:R-:W-:Y:S02]  /*1650*/  LEA R7, R24.reuse, R7, 0x3 ;  /* 0x0000000718077211 */ /* 0x040fe400078e18ff */
[C---:B------:R-:W-:Y:S02]  /*1660*/  LEA R6, R24.reuse, R6, 0x3 ;  /* 0x0000000618067211 */ /* 0x040fe400078e18ff */
[----:B------:R-:W-:-:S02]  /*1670*/  LEA R17, R24, R17, 0x3 ;  /* 0x0000001118117211 */ /* 0x000fc400078e18ff */
[----:B------:R-:W-:Y:S01]  /*1680*/  LEA R4, R24, R4, 0x3 ;  /* 0x0000000418047211 */ /* 0x000fe200078e18ff */
[----:B------:R-:W-:Y:S06]  /*1690*/  BRA.U UP0, `(.L_x_280) ;  /* 0xfffffff100e47547 */ /* 0x000fec000b83ffff */
.L_x_263:
[----:B------:R-:W-:-:S13]  /*16a0*/  ISETP.NE.AND P0, PT, RZ, UR10, PT ;  /* 0x0000000aff007c0c */ /* 0x000fda000bf05270 */
[----:B------:R-:W-:Y:S05]  /*16b0*/  @!P0 EXIT ;  /* 0x000000000000894d */ /* 0x000fea0003800000 */
[----:B------:R-:W1:Y:S01]  /*16c0*/  LDCU UR6, c[0x0][0x38c] ;  /* 0x00007180ff0677ac */ /* 0x000e620008000800 */
[----:B------:R-:W-:Y:S02]  /*16d0*/  UISETP.GE.U32.AND UP0, UPT, UR10, 0x4, UPT ;  /* 0x000000040a00788c */ /* 0x000fe4000bf06070 */
[----:B-1----:R-:W-:-:S07]  /*16e0*/  ULOP3.LUT UR6, UR6, 0x3, URZ, 0xc0, !UPT ;  /* 0x0000000306067892 */ /* 0x002fce000f8ec0ff */
[----:B------:R-:W-:Y:S05]  /*16f0*/  BRA.U !UP0, `(.L_x_281) ;  /* 0x0000000508b87547 */ /* 0x000fea000b800000 */
[----:B------:R-:W1:Y:S02]  /*1700*/  LDC.64 R6, c[0x0][0x3a8] ;  /* 0x0000ea00ff067b82 */ /* 0x000e640000000a00 */
[----:B-1----:R-:W-:-:S05]  /*1710*/  IMAD.WIDE.U32 R6, R20, 0x8, R6 ;  /* 0x0000000814067825 */ /* 0x002fca00078e0006 */
[----:B------:R-:W2:Y:S01]  /*1720*/  LDG.E.CONSTANT R0, desc[UR8][R6.64] ;  /* 0x0000000806007981 */ /* 0x000ea2000c1e9900 */
[----:B------:R-:W-:Y:S01]  /*1730*/  HFMA2 R11, -RZ, RZ, -3, 0 ;  /* 0xc2000000ff0b7431 */ /* 0x000fe200000001ff */
[----:B------:R-:W-:Y:S01]  /*1740*/  UMOV UR5, URZ ;  /* 0x000000ff00057c82 */ /* 0x000fe20008000000 */
[----:B--2---:R-:W-:-:S13]  /*1750*/  R2UR UR4, R0 ;  /* 0x00000000000472ca */ /* 0x004fda00000e0000 */
[----:B------:R1:W5:Y:S01]  /*1760*/  TEX.LL RZ, R2, R8, R11, UR4, 3D, 0x1 ;  /* 0x48ff040b08027f60 */ /* 0x00036200089e01ff */
[----:B------:R-:W2:Y:S01]  /*1770*/  MUFU.RCP R0, R3 ;  /* 0x0000000300007308 */ /* 0x000ea20000001000 */
[----:B------:R-:W-:Y:S01]  /*1780*/  BSSY.RECONVERGENT B2, `(.L_x_282) ;  /* 0x000000d000027945 */ /* 0x000fe20003800200 */
[----:B--2---:R-:W-:Y:S01]  /*1790*/  FFMA R5, -R3, R0, 1 ;  /* 0x3f80000003057423 */ /* 0x004fe20000000100 */
[----:B-1----:R-:W1:Y:S03]  /*17a0*/  LDCU UR4, c[0x0][0x398] ;  /* 0x00007300ff0477ac */ /* 0x002e660008000800 */
[----:B------:R-:W-:Y:S01]  /*17b0*/  FFMA R0, R0, R5, R0 ;  /* 0x0000000500007223 */ /* 0x000fe20000000000 */
[----:B-1---5:R-:W-:-:S04]  /*17c0*/  FADD R4, R2, -UR4 ;  /* 0x8000000402047e21 */ /* 0x022fc80008000000 */
[----:B------:R-:W1:Y:S01]  /*17d0*/  FCHK P0, R4, R3 ;  /* 0x0000000304007302 */ /* 0x000e620000000000 */
[----:B------:R-:W-:-:S04]  /*17e0*/  FFMA R2, R0, R4, RZ ;  /* 0x0000000400027223 */ /* 0x000fc800000000ff */
[----:B------:R-:W-:-:S04]  /*17f0*/  FFMA R5, -R3, R2, R4 ;  /* 0x0000000203057223 */ /* 0x000fc80000000104 */
[----:B------:R-:W-:Y:S01]  /*1800*/  FFMA R0, R0, R5, R2 ;  /* 0x0000000500007223 */ /* 0x000fe20000000002 */
[----:B-1----:R-:W-:Y:S06]  /*1810*/  @!P0 BRA `(.L_x_283) ;  /* 0x00000000000c8947 */ /* 0x002fec0003800000 */
[----:B------:R-:W-:Y:S02]  /*1820*/  MOV R0, R4 ;  /* 0x0000000400007202 */ /* 0x000fe40000000f00 */
[----:B------:R-:W-:-:S07]  /*1830*/  MOV R24, 0x1850 ;  /* 0x0000185000187802 */ /* 0x000fce0000000f00 */
[----:B0-----:R-:W-:Y:S05]  /*1840*/  CALL.REL.NOINC `($__internal_11_$__cuda_sm3x_div_rn_noftz_f32_slowpath) ;  /* 0x0000000800dc7944 */ /* 0x001fea0003c00000 */
.L_x_283:
[----:B------:R-:W-:Y:S05]  /*1850*/  BSYNC.RECONVERGENT B2 ;  /* 0x0000000000027941 */ /* 0x000fea0003800200 */
.L_x_282:
[----:B------:R-:W2:Y:S01]  /*1860*/  LDG.E.CONSTANT R2, desc[UR8][R6.64+0x8] ;  /* 0x0000080806027981 */ /* 0x000ea2000c1e9900 */
[----:B------:R-:W-:Y:S01]  /*1870*/  IMAD.MOV.U32 R5, RZ, RZ, -0x3e000000 ;  /* 0xc2000000ff057424 */ /* 0x000fe200078e00ff */
[----:B------:R-:W-:Y:S01]  /*1880*/  UMOV UR5, URZ ;  /* 0x000000ff00057c82 */ /* 0x000fe20008000000 */
[----:B--2---:R-:W-:-:S13]  /*1890*/  R2UR UR4, R2 ;  /* 0x00000000020472ca */ /* 0x004fda00000e0000 */
[----:B------:R1:W5:Y:S01]  /*18a0*/  TEX.LL RZ, R5, R8, R5, UR4, 3D, 0x1 ;  /* 0x48ff040508057f60 */ /* 0x00036200089e01ff */
[----:B------:R-:W2:Y:S01]  /*18b0*/  LDC.64 R16, c[0x0][0x3a0] ;  /* 0x0000e800ff107b82 */ /* 0x000ea20000000a00 */
[----:B------:R-:W-:Y:S01]  /*18c0*/  IADD3 R4, PT, PT, R21, R20, RZ ;  /* 0x0000001415047210 */ /* 0x000fe20007ffe0ff */
[----:B------:R-:W3:Y:S01]  /*18d0*/  MUFU.RCP R18, R3 ;  /* 0x0000000300127308 */ /* 0x000ee20000001000 */
[----:B0-----:R-:W-:Y:S01]  /*18e0*/  MOV R12, R0 ;  /* 0x00000000000c7202 */ /* 0x001fe20000000f00 */
[----:B------:R-:W-:Y:S01]  /*18f0*/  BSSY.RECONVERGENT B2, `(.L_x_284) ;  /* 0x0000011000027945 */ /* 0x000fe20003800200 */
[----:B-1----:R-:W0:Y:S01]  /*1900*/  LDCU UR4, c[0x0][0x3b0] ;  /* 0x00007600ff0477ac */ /* 0x002e220008000800 */
[----:B---3--:R-:W-:Y:S01]  /*1910*/  FFMA R11, -R3, R18, 1 ;  /* 0x3f800000030b7423 */ /* 0x008fe20000000112 */
[----:B------:R-:W1:Y:S03]  /*1920*/  LDCU UR5, c[0x0][0x398] ;  /* 0x00007300ff0577ac */ /* 0x000e660008000800 */
[----:B------:R-:W-:Y:S01]  /*1930*/  FFMA R0, R18, R11, R18 ;  /* 0x0000000b12007223 */ /* 0x000fe20000000012 */
[----:B0-----:R-:W-:-:S04]  /*1940*/  IMAD R2, R4, UR4, RZ ;  /* 0x0000000404027c24 */ /* 0x001fc8000f8e02ff */
[----:B--2---:R-:W-:-:S05]  /*1950*/  IMAD.WIDE.U32 R16, R2, 0x10, R16 ;  /* 0x0000001002107825 */ /* 0x004fca00078e0010 */
[----:B------:R0:W-:Y:S01]  /*1960*/  STG.E.128 desc[UR8][R16.64], R12 ;  /* 0x0000000c10007986 */ /* 0x0001e2000c101d08 */
[----:B-1---5:R-:W-:-:S04]  /*1970*/  FADD R22, R5, -UR5 ;  /* 0x8000000505167e21 */ /* 0x022fc80008000000 */
        /* <DEDUP_REMOVED lines=8> */
.L_x_285:
[----:B------:R-:W-:Y:S05]  /*1a00*/  BSYNC.RECONVERGENT B2 ;  /* 0x0000000000027941 */ /* 0x000fea0003800200 */
.L_x_284:
[----:B------:R-:W2:Y:S01]  /*1a10*/  LDG.E.CONSTANT R5, desc[UR8][R6.64+0x10] ;  /* 0x0000100806057981 */ /* 0x000ea2000c1e9900 */
[----:B------:R-:W-:Y:S01]  /*1a20*/  HFMA2 R11, -RZ, RZ, -3, 0 ;  /* 0xc2000000ff0b7431 */ /* 0x000fe200000001ff */
[----:B------:R-:W-:Y:S01]  /*1a30*/  UMOV UR5, URZ ;  /* 0x000000ff00057c82 */ /* 0x000fe20008000000 */
[----:B--2---:R-:W-:-:S13]  /*1a40*/  R2UR UR4, R5 ;  /* 0x00000000050472ca */ /* 0x004fda00000e0000 */
[----:B------:R0:W5:Y:S01]  /*1a50*/  TEX.LL RZ, R11, R8, R11, UR4, 3D, 0x1 ;  /* 0x48ff040b080b7f60 */ /* 0x00016200089e01ff */
[----:B------:R-:W1:Y:S01]  /*1a60*/  LDC.64 R16, c[0x0][0x3a0] ;  /* 0x0000e800ff107b82 */ /* 0x000e620000000a00 */
[----:B------:R-:W2:Y:S01]  /*1a70*/  MUFU.RCP R18, R3 ;  /* 0x0000000300127308 */ /* 0x000ea20000001000 */
[----:B------:R-:W-:Y:S01]  /*1a80*/  MOV R12, R0 ;  /* 0x00000000000c7202 */ /* 0x000fe20000000f00 */
[----:B------:R-:W-:Y:S01]  /*1a90*/  BSSY.RECONVERGENT B2, `(.L_x_286) ;  /* 0x0000011000027945 */ /* 0x000fe20003800200 */
[----:B0-----:R-:W0:Y:S01]  /*1aa0*/  LDCU UR4, c[0x0][0x3b0] ;  /* 0x00007600ff0477ac */ /* 0x001e220008000800 */
[----:B------:R-:W3:Y:S01]  /*1ab0*/  LDCU UR5, c[0x0][0x398] ;  /* 0x00007300ff0577ac */ /* 0x000ee20008000800 */
[----:B0-----:R-:W-:-:S04]  /*1ac0*/  VIADD R5, R2, UR4 ;  /* 0x0000000402057c36 */ /* 0x001fc80008000000 */
[----:B-1----:R-:W-:-:S04]  /*1ad0*/  IMAD.WIDE.U32 R16, R5, 0x10, R16 ;  /* 0x0000001005107825 */ /* 0x002fc800078e0010 */
[----:B--2---:R-:W-:-:S04]  /*1ae0*/  FFMA R5, -R3, R18, 1 ;  /* 0x3f80000003057423 */ /* 0x004fc80000000112 */
[----:B------:R-:W-:Y:S01]  /*1af0*/  FFMA R0, R18, R5, R18 ;  /* 0x0000000512007223 */ /* 0x000fe20000000012 */
[----:B------:R0:W-:Y:S01]  /*1b00*/  STG.E.128 desc[UR8][R16.64], R12 ;  /* 0x0000000c10007986 */ /* 0x0001e2000c101d08 */
[----:B---3-5:R-:W-:-:S04]  /*1b10*/  FADD R18, R11, -UR5 ;  /* 0x800000050b127e21 */ /* 0x028fc80008000000 */
        /* <DEDUP_REMOVED lines=8> */
.L_x_287:
[----:B------:R-:W-:Y:S05]  /*1ba0*/  BSYNC.RECONVERGENT B2 ;  /* 0x0000000000027941 */ /* 0x000fea0003800200 */
.L_x_286:
[----:B------:R-:W2:Y:S01]  /*1bb0*/  LDG.E.CONSTANT R6, desc[UR8][R6.64+0x18] ;  /* 0x0000180806067981 */ /* 0x000ea2000c1e9900 */
[----:B------:R-:W-:Y:S01]  /*1bc0*/  HFMA2 R11, -RZ, RZ, -3, 0 ;  /* 0xc2000000ff0b7431 */ /* 0x000fe200000001ff */
[----:B------:R-:W-:Y:S01]  /*1bd0*/  UMOV UR5, URZ ;  /* 0x000000ff00057c82 */ /* 0x000fe20008000000 */
[----:B--2---:R-:W-:-:S13]  /*1be0*/  R2UR UR4, R6 ;  /* 0x00000000060472ca */ /* 0x004fda00000e0000 */
[----:B------:R0:W5:Y:S01]  /*1bf0*/  TEX.LL RZ, R11, R8, R11, UR4, 3D, 0x1 ;  /* 0x48ff040b080b7f60 */ /* 0x00016200089e01ff */
[----:B------:R-:W1:Y:S01]  /*1c00*/  LDC.64 R16, c[0x0][0x3a0] ;  /* 0x0000e800ff107b82 */ /* 0x000e620000000a00 */
[----:B------:R-:W-:Y:S01]  /*1c10*/  IADD3 R2, PT, PT, R4, 0x2, RZ ;  /* 0x0000000204027810 */ /* 0x000fe20007ffe0ff */
[----:B------:R-:W2:Y:S01]  /*1c20*/  MUFU.RCP R18, R3 ;  /* 0x0000000300127308 */ /* 0x000ea20000001000 */
[----:B------:R-:W-:Y:S01]  /*1c30*/  IMAD.MOV.U32 R12, RZ, RZ, R0 ;  /* 0x000000ffff0c7224 */ /* 0x000fe200078e0000 */
[----:B------:R-:W-:Y:S01]  /*1c40*/  BSSY.RECONVERGENT B2, `(.L_x_288) ;  /* 0x0000011000027945 */ /* 0x000fe20003800200 */
[----:B0-----:R-:W0:Y:S01]  /*1c50*/  LDCU UR4, c[0x0][0x3b0] ;  /* 0x00007600ff0477ac */ /* 0x001e220008000800 */
[----:B------:R-:W3:Y:S01]  /*1c60*/  LDCU UR5, c[0x0][0x398] ;  /* 0x00007300ff0577ac */ /* 0x000ee20008000800 */
[----:B0-----:R-:W-:-:S04]  /*1c70*/  IMAD R5, R2, UR4, RZ ;  /* 0x0000000402057c24 */ /* 0x001fc8000f8e02ff */
[----:B-1----:R-:W-:-:S04]  /*1c80*/  IMAD.WIDE.U32 R6, R5, 0x10, R16 ;  /* 0x0000001005067825 */ /* 0x002fc800078e0010 */
[----:B--2---:R-:W-:Y:S01]  /*1c90*/  FFMA R5, -R3, R18, 1 ;  /* 0x3f80000003057423 */ /* 0x004fe20000000112 */
[----:B------:R0:W-:Y:S03]  /*1ca0*/  STG.E.128 desc[UR8][R6.64], R12 ;  /* 0x0000000c06007986 */ /* 0x0001e6000c101d08 */
[----:B------:R-:W-:Y:S01]  /*1cb0*/  FFMA R0, R18, R5, R18 ;  /* 0x0000000512007223 */ /* 0x000fe20000000012 */
        /* <DEDUP_REMOVED lines=9> */
.L_x_289:
[----:B------:R-:W-:Y:S05]  /*1d50*/  BSYNC.RECONVERGENT B2 ;  /* 0x0000000000027941 */ /* 0x000fea0003800200 */
.L_x_288:
        /* <DEDUP_REMOVED lines=8> */
.L_x_281:
[----:B------:R-:W-:-:S13]  /*1de0*/  ISETP.NE.AND P0, PT, RZ, UR6, PT ;  /* 0x00000006ff007c0c */ /* 0x000fda000bf05270 */
[----:B------:R-:W-:Y:S05]  /*1df0*/  @!P0 EXIT ;  /* 0x000000000000894d */ /* 0x000fea0003800000 */
[----:B------:R-:W-:-:S09]  /*1e00*/  UISETP.NE.AND UP0, UPT, UR6, 0x1, UPT ;  /* 0x000000010600788c */ /* 0x000fd2000bf05270 */
[----:B------:R-:W-:Y:S05]  /*1e10*/  BRA.U !UP0, `(.L_x_290) ;  /* 0x0000000108e07547 */ /* 0x000fea000b800000 */
[----:B-1----:R-:W1:Y:S02]  /*1e20*/  LDC.64 R4, c[0x0][0x3a8] ;  /* 0x0000ea00ff047b82 */ /* 0x002e640000000a00 */
[----:B-1----:R-:W-:-:S05]  /*1e30*/  IMAD.WIDE.U32 R4, R20, 0x8, R4 ;  /* 0x0000000814047825 */ /* 0x002fca00078e0004 */
[----:B------:R-:W2:Y:S01]  /*1e40*/  LDG.E.CONSTANT R0, desc[UR8][R4.64] ;  /* 0x0000000804007981 */ /* 0x000ea2000c1e9900 */
[----:B------:R-:W-:Y:S01]  /*1e50*/  IMAD.MOV.U32 R11, RZ, RZ, -0x3e000000 ;  /* 0xc2000000ff0b7424 */ /* 0x000fe200078e00ff */
        /* <DEDUP_REMOVED lines=17> */
.L_x_292:
[----:B------:R-:W-:Y:S05]  /*1f70*/  BSYNC.RECONVERGENT B2 ;  /* 0x0000000000027941 */ /* 0x000fea0003800200 */
.L_x_291:
[----:B------:R-:W2:Y:S01]  /*1f80*/  LDG.E.CONSTANT R4, desc[UR8][R4.64+0x8] ;  /* 0x0000080804047981 */ /* 0x000ea2000c1e9900 */
[----:B------:R-:W-:Y:S01]  /*1f90*/  HFMA2 R11, -RZ, RZ, -3, 0 ;  /* 0xc2000000ff0b7431 */ /* 0x000fe200000001ff */
[----:B------:R-:W-:Y:S01]  /*1fa0*/  UMOV UR5, URZ ;  /* 0x000000ff00057c82 */ /* 0x000fe20008000000 */
[----:B--2---:R-:W-:-:S13]  /*1fb0*/  R2UR UR4, R4 ;  /* 0x00000000040472ca */ /* 0x004fda00000e0000 */
[----:B------:R1:W5:Y:S01]  /*1fc0*/  TEX.LL RZ, R11, R8, R11, UR4, 3D, 0x1 ;  /* 0x48ff040b080b7f60 */ /* 0x00036200089e01ff */
[----:B------:R-:W2:Y:S01]  /*1fd0*/  LDC.64 R6, c[0x0][0x3a0] ;  /* 0x0000e800ff067b82 */ /* 0x000ea20000000a00 */
[----:B------:R-:W3:Y:S01]  /*1fe0*/  MUFU.RCP R16, R3 ;  /* 0x0000000300107308 */ /* 0x000ee20000001000 */
[----:B------:R-:W-:Y:S01]  /*1ff0*/  IADD3 R2, PT, PT, R21, R20, RZ ;  /* 0x0000001415027210 */ /* 0x000fe20007ffe0ff */
[----:B------:R-:W-:Y:S01]  /*2000*/  BSSY.RECONVERGENT B2, `(.L_x_293) ;  /* 0x0000012000027945 */ /* 0x000fe20003800200 */
[----:B0-----:R-:W-:Y:S01]  /*2010*/  MOV R12, R0 ;  /* 0x00000000000c7202 */ /* 0x001fe20000000f00 */
[----:B-1----:R-:W0:Y:S01]  /*2020*/  LDCU UR4, c[0x0][0x3b0] ;  /* 0x00007600ff0477ac */ /* 0x002e220008000800 */
[----:B------:R-:W1:Y:S01]  /*2030*/  LDCU UR5, c[0x0][0x398] ;  /* 0x00007300ff0577ac */ /* 0x000e620008000800 */
[----:B0-----:R-:W-:-:S04]  /*2040*/  IMAD R2, R2, UR4, RZ ;  /* 0x0000000402027c24 */ /* 0x001fc8000f8e02ff */
[----:B--2---:R-:W-:-:S04]  /*2050*/  IMAD.WIDE.U32 R4, R2, 0x10, R6 ;  /* 0x0000001002047825 */ /* 0x004fc800078e0006 */
[----:B---3--:R-:W-:-:S04]  /*2060*/  FFMA R7, -R3, R16, 1 ;  /* 0x3f80000003077423 */ /* 0x008fc80000000110 */
[----:B------:R-:W-:Y:S01]  /*2070*/  FFMA R0, R16, R7, R16 ;  /* 0x0000000710007223 */ /* 0x000fe20000000010 */
[----:B------:R0:W-:Y:S01]  /*2080*/  STG.E.128 desc[UR8][R4.64], R12 ;  /* 0x0000000c04007986 */ /* 0x0001e2000c101d08 */
[----:B-1---5:R-:W-:-:S04]  /*2090*/  FADD R16, R11, -UR5 ;  /* 0x800000050b107e21 */ /* 0x022fc80008000000 */
        /* <DEDUP_REMOVED lines=8> */
.L_x_294:
[----:B------:R-:W-:Y:S05]  /*2120*/  BSYNC.RECONVERGENT B2 ;  /* 0x0000000000027941 */ /* 0x000fea0003800200 */
.L_x_293:
[----:B------:R-:W0:Y:S01]  /*2130*/  LDC.64 R4, c[0x0][0x3a0] ;  /* 0x0000e800ff047b82 */ /* 0x000e220000000a00 */
[----:B------:R-:W1:Y:S01]  /*2140*/  LDCU UR4, c[0x0][0x3b0] ;  /* 0x00007600ff0477ac */ /* 0x000e620008000800 */
[----:B------:R-:W-:Y:S02]  /*2150*/  MOV R12, R0 ;  /* 0x00000000000c7202 */ /* 0x000fe40000000f00 */
[----:B------:R-:W-:Y:S02]  /*2160*/  IADD3 R20, PT, PT, R20, 0x2, RZ ;  /* 0x0000000214147810 */ /* 0x000fe40007ffe0ff */
[----:B-1----:R-:W-:-:S05]  /*2170*/  IADD3 R7, PT, PT, R2, UR4, RZ ;  /* 0x0000000402077c10 */ /* 0x002fca000fffe0ff */
[----:B0-----:R-:W-:-:S05]  /*2180*/  IMAD.WIDE.U32 R4, R7, 0x10, R4 ;  /* 0x0000001007047825 */ /* 0x001fca00078e0004 */
[----:B------:R2:W-:Y:S02]  /*2190*/  STG.E.128 desc[UR8][R4.64], R12 ;  /* 0x0000000c04007986 */ /* 0x0005e4000c101d08 */
.L_x_290:
[----:B------:R-:W3:Y:S02]  /*21a0*/  LDC R0, c[0x0][0x38c] ;  /* 0x0000e300ff007b82 */ /* 0x000ee40000000800 */
[----:B---3--:R-:W-:-:S04]  /*21b0*/  LOP3.LUT R0, R0, 0x1, RZ, 0xc0, !PT ;  /* 0x0000000100007812 */ /* 0x008fc800078ec0ff */
[----:B------:R-:W-:-:S13]  /*21c0*/  ISETP.NE.U32.AND P0, PT, R0, 0x1, PT ;  /* 0x000000010000780c */ /* 0x000fda0003f05070 */
[----:B------:R-:W-:Y:S05]  /*21d0*/  @P0 EXIT ;  /* 0x000000000000094d */ /* 0x000fea0003800000 */
[----:B-12---:R-:W1:Y:S02]  /*21e0*/  LDC.64 R4, c[0x0][0x3a8] ;  /* 0x0000ea00ff047b82 */ /* 0x006e640000000a00 */
[----:B-1----:R-:W-:-:S06]  /*21f0*/  IMAD.WIDE.U32 R4, R20, 0x8, R4 ;  /* 0x0000000814047825 */ /* 0x002fcc00078e0004 */
        /* <DEDUP_REMOVED lines=16> */
[----:B------:R-:W-:Y:S01]  /*2300*/  IMAD.MOV.U32 R0, RZ, RZ, R6 ;  /* 0x000000ffff007224 */ /* 0x000fe200078e0006 */
[----:B------:R-:W-:-:S07]  /*2310*/  MOV R24, 0x2330 ;  /* 0x0000233000187802 */ /* 0x000fce0000000f00 */
[----:B0-----:R-:W-:Y:S05]  /*2320*/  CALL.REL.NOINC `($__internal_11_$__cuda_sm3x_div_rn_noftz_f32_slowpath) ;  /* 0x0000000000247944 */ /* 0x001fea0003c00000 */
.L_x_296:
[----:B------:R-:W-:Y:S05]  /*2330*/  BSYNC.RECONVERGENT B2 ;  /* 0x0000000000027941 */ /* 0x000fea0003800200 */
.L_x_295:
[----:B------:R-:W1:Y:S01]  /*2340*/  LDC.64 R2, c[0x0][0x3a0] ;  /* 0x0000e800ff027b82 */ /* 0x000e620000000a00 */
[----:B------:R-:W2:Y:S01]  /*2350*/  LDCU UR4, c[0x0][0x3b0] ;  /* 0x00007600ff0477ac */ /* 0x000ea20008000800 */
[----:B------:R-:W-:Y:S02]  /*2360*/  IADD3 R20, PT, PT, R21, R20, RZ ;  /* 0x0000001415147210 */ /* 0x000fe40007ffe0ff */
[----:B0-----:R-:W-:-:S03]  /*2370*/  MOV R12, R0 ;  /* 0x00000000000c7202 */ /* 0x001fc60000000f00 */
[----:B--2---:R-:W-:-:S04]  /*2380*/  IMAD R5, R20, UR4, RZ ;  /* 0x0000000414057c24 */ /* 0x004fc8000f8e02ff */
[----:B-1----:R-:W-:-:S05]  /*2390*/  IMAD.WIDE.U32 R2, R5, 0x10, R2 ;  /* 0x0000001005027825 */ /* 0x002fca00078e0002 */
[----:B------:R-:W-:Y:S01]  /*23a0*/  STG.E.128 desc[UR8][R2.64], R12 ;  /* 0x0000000c02007986 */ /* 0x000fe2000c101d08 */
[----:B------:R-:W-:Y:S05]  /*23b0*/  EXIT ;  /* 0x000000000000794d */ /* 0x000fea0003800000 */
        .weak           $__internal_11_$__cuda_sm3x_div_rn_noftz_f32_slowpath
        .type           $__internal_11_$__cuda_sm3x_div_rn_noftz_f32_slowpath,@function
        .size           $__internal_11_$__cuda_sm3x_div_rn_noftz_f32_slowpath,(.L_x_477 - $__internal_11_$__cuda_sm3x_div_rn_noftz_f32_slowpath)
$__internal_11_$__cuda_sm3x_div_rn_noftz_f32_slowpath:
[--C-:B------:R-:W-:Y:S01]  /*23c0*/  SHF.R.U32.HI R22, RZ, 0x17, R3.reuse ;  /* 0x00000017ff167819 */ /* 0x100fe20000011603 */
[----:B------:R-:W-:Y:S01]  /*23d0*/  BSSY.RECONVERGENT B0, `(.L_x_297) ;  /* 0x0000064000007945 */ /* 0x000fe20003800200 */
[----:B------:R-:W-:Y:S01]  /*23e0*/  SHF.R.U32.HI R25, RZ, 0x17, R0 ;  /* 0x00000017ff197819 */ /* 0x000fe20000011600 */
[----:B------:R-:W-:Y:S01]  /*23f0*/  IMAD.MOV.U32 R27, RZ, RZ, R3 ;  /* 0x000000ffff1b7224 */ /* 0x000fe200078e0003 */
[----:B------:R-:W-:Y:S02]  /*2400*/  LOP3.LUT R22, R22, 0xff, RZ, 0xc0, !PT ;  /* 0x000000ff16167812 */ /* 0x000fe400078ec0ff */
[----:B------:R-:W-:Y:S02]  /*2410*/  LOP3.LUT R25, R25, 0xff, RZ, 0xc0, !PT ;  /* 0x000000ff19197812 */ /* 0x000fe400078ec0ff */
[----:B------:R-:W-:Y:S02]  /*2420*/  IADD3 R23, PT, PT, R22, -0x1, RZ ;  /* 0xffffffff16177810 */ /* 0x000fe40007ffe0ff */
[----:B------:R-:W-:-:S02]  /*2430*/  IADD3 R26, PT, PT, R25, -0x1, RZ ;  /* 0xffffffff191a7810 */ /* 0x000fc40007ffe0ff */
        /* <DEDUP_REMOVED lines=27> */
.L_x_298:
[----:B------:R-:W-:Y:S01]  /*25f0*/  LEA R28, R22, 0xc0800000, 0x17 ;  /* 0xc0800000161c7811 */ /* 0x000fe200078eb8ff */
[----:B------:R-:W-:Y:S01]  /*2600*/  BSSY.RECONVERGENT B1, `(.L_x_303) ;  /* 0x0000036000017945 */ /* 0x000fe20003800200 */
[----:B------:R-:W-:-:S03]  /*2610*/  IADD3 R25, PT, PT, R25, -0x7f, RZ ;  /* 0xffffff8119197810 */ /* 0x000fc60007ffe0ff */
[----:B------:R-:W-:Y:S01]  /*2620*/  IMAD.IADD R28, R27, 0x1, -R28 ;  /* 0x000000011b1c7824 */ /* 0x000fe200078e0a1c */
[----:B------:R-:W-:-:S03]  /*2630*/  IADD3 R29, PT, PT, R25, 0x7f, -R22 ;  /* 0x0000007f191d7810 */ /* 0x000fc60007ffe816 */
[----:B------:R-:W0:Y:S01]  /*2640*/  MUFU.RCP R26, R28 ;  /* 0x0000001c001a7308 */ /* 0x000e220000001000 */
[----:B------:R-:W-:-:S04]  /*2650*/  FADD.FTZ R27, -R28, -RZ ;  /* 0x800000ff1c1b7221 */ /* 0x000fc80000010100 */
[----:B0-----:R-:W-:-:S04]  /*2660*/  FFMA R23, R26, R27, 1 ;  /* 0x3f8000001a177423 */ /* 0x001fc8000000001b */
[----:B------:R-:W-:Y:S01]  /*2670*/  FFMA R23, R26, R23, R26 ;  /* 0x000000171a177223 */ /* 0x000fe2000000001a */
[----:B------:R-:W-:-:S04]  /*2680*/  IMAD R26, R25, -0x800000, R0 ;  /* 0xff800000191a7824 */ /* 0x000fc800078e0200 */
[----:B------:R-:W-:-:S04]  /*2690*/  FFMA R22, R26, R23, RZ ;  /* 0x000000171a167223 */ /* 0x000fc800000000ff */
[----:B------:R-:W-:-:S04]  /*26a0*/  FFMA R0, R27, R22, R26 ;  /* 0x000000161b007223 */ /* 0x000fc8000000001a */
[----:B------:R-:W-:-:S04]  /*26b0*/  FFMA R0, R23, R0, R22 ;  /* 0x0000000017007223 */ /* 0x000fc80000000016 */
[----:B------:R-:W-:Y:S01]  /*26c0*/  FFMA R25, R27, R0, R26 ;  /* 0x000000001b197223 */ /* 0x000fe2000000001a */
[----:B------:R-:W-:-:S03]  /*26d0*/  IADD3 R27, PT, PT, R29, R12, RZ ;  /* 0x0000000c1d1b7210 */ /* 0x000fc60007ffe0ff */
        /* <DEDUP_REMOVED lines=15> */
[CCC-:B------:R-:W-:Y:S01]  /*27d0*/  FFMA.RP R27, R23.reuse, R25.reuse, R0.reuse ;  /* 0x00000019171b7223 */ /* 0x1c0fe20000008000 */
[----:B------:R-:W-:Y:S01]  /*27e0*/  FFMA.RM R0, R23, R25, R0 ;  /* 0x0000001917007223 */ /* 0x000fe20000004000 */
[C---:B------:R-:W-:Y:S01]  /*27f0*/  VIADD R23, R12.reuse, 0x20 ;  /* 0x000000200c177836 */ /* 0x040fe20000000000 */
[----:B------:R-:W-:Y:S02]  /*2800*/  ISETP.NE.AND P2, PT, R12, RZ, PT ;  /* 0x000000ff0c00720c */ /* 0x000fe40003f45270 */
[----:B------:R-:W-:Y:S02]  /*2810*/  LOP3.LUT R26, R26, 0x7fffff, RZ, 0xc0, !PT ;  /* 0x007fffff1a1a7812 */ /* 0x000fe400078ec0ff */
        /* <DEDUP_REMOVED lines=16> */
.L_x_305:
[----:B------:R-:W-:-:S04]  /*2920*/  LOP3.LUT R22, R22, 0x80000000, RZ, 0xc0, !PT ;  /* 0x8000000016167812 */ /* 0x000fc800078ec0ff */
[----:B------:R-:W-:Y:S01]  /*2930*/  LOP3.LUT R22, R22, 0x7f800000, RZ, 0xfc, !PT ;  /* 0x7f80000016167812 */ /* 0x000fe200078efcff */
[----:B------:R-:W-:Y:S06]  /*2940*/  BRA `(.L_x_306) ;  /* 0x0000000000047947 */ /* 0x000fec0003800000 */
.L_x_304:
[----:B------:R-:W-:-:S07]  /*2950*/  LEA R22, R27, R22, 0x17 ;  /* 0x000000161b167211 */ /* 0x000fce00078eb8ff */
.L_x_306:
[----:B------:R-:W-:Y:S05]  /*2960*/  BSYNC.RECONVERGENT B1 ;  /* 0x0000000000017941 */ /* 0x000fea0003800200 */
.L_x_303:
[----:B------:R-:W-:Y:S01]  /*2970*/  MOV R0, R22 ;  /* 0x0000001600007202 */ /* 0x000fe20000000f00 */
[----:B------:R-:W-:Y:S06]  /*2980*/  BRA `(.L_x_307) ;  /* 0x0000000000207947 */ /* 0x000fec0003800000 */
.L_x_302:
[----:B------:R-:W-:-:S04]  /*2990*/  LOP3.LUT R0, R27, 0x80000000, R0, 0x48, !PT ;  /* 0x800000001b007812 */ /* 0x000fc800078e4800 */
[----:B------:R-:W-:Y:S01]  /*29a0*/  LOP3.LUT R0, R0, 0x7f800000, RZ, 0xfc, !PT ;  /* 0x7f80000000007812 */ /* 0x000fe200078efcff */
[----:B------:R-:W-:Y:S06]  /*29b0*/  BRA `(.L_x_307) ;  /* 0x0000000000147947 */ /* 0x000fec0003800000 */
.L_x_301:
[----:B------:R-:W-:Y:S01]  /*29c0*/  LOP3.LUT R0, R27, 0x80000000, R0, 0x48, !PT ;  /* 0x800000001b007812 */ /* 0x000fe200078e4800 */
[----:B------:R-:W-:Y:S06]  /*29d0*/  BRA `(.L_x_307) ;  /* 0x00000000000c7947 */ /* 0x000fec0003800000 */
.L_x_300:
[----:B------:R-:W0:Y:S01]  /*29e0*/  MUFU.RSQ R0, -QNAN ;  /* 0xffc0000000007908 */ /* 0x000e220000001400 */
[----:B------:R-:W-:Y:S05]  /*29f0*/  BRA `(.L_x_307) ;  /* 0x0000000000047947 */ /* 0x000fea0003800000 */
.L_x_299:
[----:B------:R-:W-:-:S07]  /*2a00*/  FADD.FTZ R0, R0, R3 ;  /* 0x0000000300007221 */ /* 0x000fce0000010000 */
.L_x_307:
[----:B------:R-:W-:Y:S05]  /*2a10*/  BSYNC.RECONVERGENT B0 ;  /* 0x0000000000007941 */ /* 0x000fea0003800200 */
.L_x_297:
[----:B------:R-:W-:-:S04]  /*2a20*/  HFMA2 R25, -RZ, RZ, 0, 0 ;  /* 0x00000000ff197431 */ /* 0x000fc800000001ff */
[----:B0-----:R-:W-:Y:S05]  /*2a30*/  RET.REL.NODEC R24 `(combineCorrelationMembersAligned) ;  /* 0xffffffd418707950 */ /* 0x001fea0003c3ffff */
.L_x_308:
        /* <DEDUP_REMOVED lines=12> */
.L_x_477:


//--------------------- .text.combineCorrelationMembersBufferTiled --------------------------
	.section	.text.combineCorrelationMembersBufferTiled,"ax",@progbits
	.align	128
        .global         combineCorrelationMembersBufferTiled
        .type           combineCorrelationMembersBufferTiled,@function
        .size           combineCorrelationMembersBufferTiled,(.L_x_478 - combineCorrelationMembersBufferTiled)
        .other          combineCorrelationMembersBufferTiled,@"STO_CUDA_ENTRY STV_DEFAULT"
combineCorrelationMembersBufferTiled:
.text.combineCorrelationMembersBufferTiled:
        /* <DEDUP_REMOVED lines=13> */
[----:B------:R-:W-:Y:S01]  /*00d0*/  ISETP.NE.U32.AND P2, PT, RZ, UR8, PT ;  /* 0x00000008ff007c0c */ /* 0x000fe2000bf45070 */
[----:B------:R-:W-:Y:S01]  /*00e0*/  UIADD3 UR6, UPT, UPT, UR8, -0x1, URZ ;  /* 0xffffffff08067890 */ /* 0x000fe2000fffe0ff */
[----:B-1----:R-:W-:Y:S02]  /*00f0*/  IADD3 R11, PT, PT, R5, UR5, RZ ;  /* 0x00000005050b7c10 */ /* 0x002fe4000fffe0ff */
        /* <DEDUP_REMOVED lines=12> */
[----:B------:R-:W-:Y:S02]  /*01c0*/  IADD3 R3, PT, PT, R4, 0xffffffe, RZ ;  /* 0x0ffffffe04037810 */ /* 0x000fe40007ffe0ff */
[----:B--2---:R-:W-:-:S03]  /*01d0*/  IADD3 R6, PT, PT, R8, 0xffffffe, RZ ;  /* 0x0ffffffe08067810 */ /* 0x004fc60007ffe0ff */
[----:B------:R-:W-:Y:S01]  /*01e0*/  IMAD.HI.U32 R0, R0, R11, RZ ;  /* 0x0000000b00007227 */ /* 0x000fe200078e00ff */
[----:B------:R-:W0:Y:S04]  /*01f0*/  F2I.FTZ.U32.TRUNC.NTZ R3, R3 ;  /* 0x0000000300037305 */ /* 0x000e28000021f000 */
[----:B------:R-:W-:-:S04]  /*0200*/  IADD3 R2, PT, PT, -R0, RZ, RZ ;  /* 0x000000ff00027210 */ /* 0x000fc80007ffe1ff */
[----:B------:R1:W2:Y:S01]  /*0210*/  F2I.FTZ.U32.TRUNC.NTZ R7, R6 ;  /* 0x0000000600077305 */ /* 0x0002a2000021f000 */
[----:B------:R-:W-:-:S05]  /*0220*/  IMAD R2, R2, UR8, R11 ;  /* 0x0000000802027c24 */ /* 0x000fca000f8e020b */
[----:B------:R-:W-:Y:S02]  /*0230*/  ISETP.GE.U32.AND P0, PT, R2, UR8, PT ;  /* 0x0000000802007c0c */ /* 0x000fe4000bf06070 */
[----:B0-----:R-:W-:Y:S02]  /*0240*/  IADD3 R9, PT, PT, RZ, -R3, RZ ;  /* 0x80000003ff097210 */ /* 0x001fe40007ffe0ff */
[----:B-1----:R-:W-:-:S03]  /*0250*/  MOV R6, RZ ;  /* 0x000000ff00067202 */ /* 0x002fc60000000f00 */
[----:B------:R-:W-:Y:S02]  /*0260*/  IMAD R9, R9, UR9, RZ ;  /* 0x0000000909097c24 */ /* 0x000fe4000f8e02ff */
[----:B--2---:R-:W-:-:S04]  /*0270*/  IMAD R13, R13, R7, RZ ;  /* 0x000000070d0d7224 */ /* 0x004fc800078e02ff */
[----:B------:R-:W-:Y:S01]  /*0280*/  @P0 IADD3 R2, PT, PT, R2, -UR8, RZ ;  /* 0x8000000802020c10 */ /* 0x000fe2000fffe0ff */
[----:B------:R-:W-:Y:S01]  /*0290*/  IMAD.HI.U32 R6, R7, R13, R6 ;  /* 0x0000000d07067227 */ /* 0x000fe200078e0006 */
[----:B------:R-:W-:Y:S02]  /*02a0*/  @P0 IADD3 R0, PT, PT, R0, 0x1, RZ ;  /* 0x0000000100000810 */ /* 0x000fe40007ffe0ff */
[----:B------:R-:W-:Y:S01]  /*02b0*/  ISETP.GE.U32.AND P1, PT, R2, UR8, PT ;  /* 0x0000000802007c0c */ /* 0x000fe2000bf26070 */
[----:B------:R-:W-:Y:S01]  /*02c0*/  HFMA2 R2, -RZ, RZ, 0, 0 ;  /* 0x00000000ff027431 */ /* 0x000fe200000001ff */
[----:B------:R-:W-:-:S04]  /*02d0*/  I2FP.F32.U32 R7, UR6 ;  /* 0x0000000600077c45 */ /* 0x000fc80008201000 */
[----:B------:R-:W-:-:S07]  /*02e0*/  IMAD.HI.U32 R3, R3, R9, R2 ;  /* 0x0000000903037227 */ /* 0x000fce00078e0002 */
[----:B------:R-:W-:Y:S02]  /*02f0*/  @P1 IADD3 R0, PT, PT, R0, 0x1, RZ ;  /* 0x0000000100001810 */ /* 0x000fe40007ffe0ff */
[----:B------:R-:W-:Y:S01]  /*0300*/  @!P2 LOP3.LUT R0, RZ, UR8, RZ, 0x33, !PT ;  /* 0x00000008ff00ac12 */ /* 0x000fe2000f8e33ff */
[----:B------:R-:W-:Y:S01]  /*0310*/  IMAD.HI.U32 R2, R6, R11, RZ ;  /* 0x0000000b06027227 */ /* 0x000fe200078e00ff */
[----:B------:R-:W-:-:S03]  /*0320*/  ISETP.NE.U32.AND P2, PT, RZ, UR9, PT ;  /* 0x00000009ff007c0c */ /* 0x000fc6000bf45070 */
[----:B------:R-:W-:Y:S01]  /*0330*/  IMAD.HI.U32 R3, R3, R0, RZ ;  /* 0x0000000003037227 */ /* 0x000fe200078e00ff */
[----:B------:R-:W-:-:S04]  /*0340*/  IADD3 R6, PT, PT, -R2, RZ, RZ ;  /* 0x000000ff02067210 */ /* 0x000fc80007ffe1ff */
[----:B------:R-:W-:-:S05]  /*0350*/  IADD3 R3, PT, PT, -R3, RZ, RZ ;  /* 0x000000ff03037210 */ /* 0x000fca0007ffe1ff */
[----:B------:R-:W-:Y:S01]  /*0360*/  IMAD R4, R3, UR9, R0 ;  /* 0x0000000903047c24 */ /* 0x000fe2000f8e0200 */
[----:B------:R-:W-:Y:S01]  /*0370*/  IADD3 R0, PT, PT, -R0, RZ, RZ ;  /* 0x000000ff00007210 */ /* 0x000fe20007ffe1ff */
[--C-:B------:R-:W-:Y:S02]  /*0380*/  IMAD R3, R6, UR4, R11.reuse ;  /* 0x0000000406037c24 */ /* 0x100fe4000f8e020b */
[----:B------:R-:W0:Y:S01]  /*0390*/  MUFU.RCP R6, R7 ;  /* 0x0000000700067308 */ /* 0x000e220000001000 */
[----:B------:R-:W-:Y:S01]  /*03a0*/  ISETP.GE.U32.AND P1, PT, R4, UR9, PT ;  /* 0x0000000904007c0c */ /* 0x000fe2000bf26070 */
[----:B------:R-:W-:Y:S01]  /*03b0*/  IMAD R11, R0, UR8, R11 ;  /* 0x00000008000b7c24 */ /* 0x000fe2000f8e020b */
[----:B------:R-:W-:-:S04]  /*03c0*/  ISETP.GE.U32.AND P0, PT, R3, UR4, PT ;  /* 0x0000000403007c0c */ /* 0x000fc8000bf06070 */
[----:B------:R-:W-:-:S05]  /*03d0*/  I2FP.F32.U32 R0, R11 ;  /* 0x0000000b00007245 */ /* 0x000fca0000201000 */
[----:B------:R-:W-:Y:S02]  /*03e0*/  FADD R0, R0, R0 ;  /* 0x0000000000007221 */ /* 0x000fe40000000000 */
[----:B------:R-:W-:Y:S02]  /*03f0*/  @P1 IADD3 R4, PT, PT, R4, -UR9, RZ ;  /* 0x8000000904041c10 */ /* 0x000fe4000fffe0ff */
[----:B------:R-:W-:Y:S01]  /*0400*/  @P0 IADD3 R3, PT, PT, R3, -UR4, RZ ;  /* 0x8000000403030c10 */ /* 0x000fe2000fffe0ff */
[----:B0-----:R-:W-:Y:S01]  /*0410*/  FFMA R9, -R7, R6, 1 ;  /* 0x3f80000007097423 */ /* 0x001fe20000000106 */
[----:B------:R-:W-:Y:S01]  /*0420*/  @P0 IADD3 R2, PT, PT, R2, 0x1, RZ ;  /* 0x0000000102020810 */ /* 0x000fe20007ffe0ff */
[----:B------:R-:W0:Y:S01]  /*0430*/  FCHK P0, R0, R7 ;  /* 0x0000000700007302 */ /* 0x000e220000000000 */
[----:B------:R-:W-:Y:S01]  /*0440*/  ISETP.GE.U32.AND P4, PT, R4, UR9, PT ;  /* 0x0000000904007c0c */ /* 0x000fe2000bf86070 */
[----:B------:R-:W-:Y:S01]  /*0450*/  FFMA R9, R6, R9, R6 ;  /* 0x0000000906097223 */ /* 0x000fe20000000006 */
[----:B------:R-:W-:-:S02]  /*0460*/  ISETP.GE.U32.AND P3, PT, R3, UR4, PT ;  /* 0x0000000403007c0c */ /* 0x000fc4000bf66070 */
[----:B------:R-:W-:Y:S01]  /*0470*/  ISETP.NE.U32.AND P1, PT, RZ, UR4, PT ;  /* 0x00000004ff007c0c */ /* 0x000fe2000bf25070 */
[----:B------:R-:W-:-:S04]  /*0480*/  FFMA R6, R0, R9, RZ ;  /* 0x0000000900067223 */ /* 0x000fc800000000ff */
[----:B------:R-:W-:-:S04]  /*0490*/  FFMA R3, -R7, R6, R0 ;  /* 0x0000000607037223 */ /* 0x000fc80000000100 */
[----:B------:R-:W-:Y:S01]  /*04a0*/  @P4 IADD3 R4, PT, PT, R4, -UR9, RZ ;  /* 0x8000000904044c10 */ /* 0x000fe2000fffe0ff */
[----:B------:R-:W-:Y:S01]  /*04b0*/  FFMA R9, R9, R3, R6 ;  /* 0x0000000309097223 */ /* 0x000fe20000000006 */
[----:B------:R-:W-:Y:S02]  /*04c0*/  @P3 IADD3 R2, PT, PT, R2, 0x1, RZ ;  /* 0x0000000102023810 */ /* 0x000fe40007ffe0ff */
[----:B------:R-:W-:Y:S02]  /*04d0*/  @!P2 LOP3.LUT R4, RZ, UR9, RZ, 0x33, !PT ;  /* 0x00000009ff04ac12 */ /* 0x000fe4000f8e33ff */
[----:B------:R-:W-:Y:S01]  /*04e0*/  @!P1 LOP3.LUT R2, RZ, UR4, RZ, 0x33, !PT ;  /* 0x00000004ff029c12 */ /* 0x000fe2000f8e33ff */
[----:B0-----:R-:W-:Y:S06]  /*04f0*/  @!P0 BRA `(.L_x_310) ;  /* 0x0000000000108947 */ /* 0x001fec0003800000 */
[----:B------:R-:W-:Y:S01]  /*0500*/  IMAD.MOV.U32 R3, RZ, RZ, R7 ;  /* 0x000000ffff037224 */ /* 0x000fe200078e0007 */
[----:B------:R-:W-:-:S07]  /*0510*/  MOV R6, 0x530 ;  /* 0x0000053000067802 */ /* 0x000fce0000000f00 */
[----:B------:R-:W-:Y:S05]  /*0520*/  CALL.REL.NOINC `($__internal_12_$__cuda_sm3x_div_rn_noftz_f32_slowpath) ;  /* 0x0000001800bc7944 */ /* 0x000fea0003c00000 */
[----:B------:R-:W-:-:S07]  /*0530*/  MOV R9, R0 ;  /* 0x0000000000097202 */ /* 0x000fce0000000f00 */
.L_x_310:
[----:B------:R-:W-:Y:S05]  /*0540*/  BSYNC.RECONVERGENT B2 ;  /* 0x0000000000027941 */ /* 0x000fea0003800200 */
.L_x_309:
        /* <DEDUP_REMOVED lines=16> */
[----:B------:R-:W-:Y:S05]  /*0650*/  CALL.REL.NOINC `($__internal_12_$__cuda_sm3x_div_rn_noftz_f32_slowpath) ;  /* 0x0000001800707944 */ /* 0x000fea0003c00000 */
[----:B------:R-:W-:-:S07]  /*0660*/  MOV R10, R0 ;  /* 0x00000000000a7202 */ /* 0x000fce0000000f00 */
.L_x_312:
[----:B------:R-:W-:Y:S05]  /*0670*/  BSYNC.RECONVERGENT B2 ;  /* 0x0000000000027941 */ /* 0x000fea0003800200 */
.L_x_311:
        /* <DEDUP_REMOVED lines=18> */
.L_x_314:
[----:B------:R-:W-:Y:S05]  /*07a0*/  BSYNC.RECONVERGENT B2 ;  /* 0x0000000000027941 */ /* 0x000fea0003800200 */
.L_x_313:
[----:B------:R-:W0:Y:S02]  /*07b0*/  LDCU UR5, c[0x0][0x38c] ;  /* 0x00007180ff0577ac */ /* 0x000e240008000800 */
[----:B0-----:R-:W-:-:S13]  /*07c0*/  ISETP.NE.AND P0, PT, RZ, UR5, PT ;  /* 0x00000005ff007c0c */ /* 0x001fda000bf05270 */
[----:B------:R-:W-:Y:S05]  /*07d0*/  @!P0 EXIT ;  /* 0x000000000000894d */ /* 0x000fea0003800000 */
[----:B------:R-:W0:Y:S01]  /*07e0*/  LDCU UR4, c[0x0][0x384] ;  /* 0x00007080ff0477ac */ /* 0x000e220008000800 */
[----:B------:R-:W-:Y:S01]  /*07f0*/  SHF.R.U32.HI R0, RZ, 0x2, R2 ;  /* 0x00000002ff007819 */ /* 0x000fe20000011602 */
[----:B------:R-:W1:Y:S01]  /*0800*/  LDC.64 R6, c[0x0][0x398] ;  /* 0x0000e600ff067b82 */ /* 0x000e620000000a00 */
[----:B------:R-:W-:Y:S01]  /*0810*/  SHF.L.U32 R13, R2, 0x6, RZ ;  /* 0x00000006020d7819 */ /* 0x000fe200000006ff */
        /* <DEDUP_REMOVED lines=9> */
[----:B------:R-:W-:-:S04]  /*08b0*/  LOP3.LUT R0, R0, 0x38, RZ, 0xc0, !PT ;  /* 0x0000003800007812 */ /* 0x000fc800078ec0ff */
[----:B------:R-:W-:Y:S01]  /*08c0*/  LOP3.LUT R2, R0, 0x7, R11, 0xf8, !PT ;  /* 0x0000000700027812 */ /* 0x000fe200078ef80b */
[----:B------:R-:W-:Y:S02]  /*08d0*/  IMAD R0, R3, UR4, R3 ;  /* 0x0000000403007c24 */ /* 0x000fe4000f8e0203 */
[----:B-1----:R-:W-:Y:S01]  /*08e0*/  FADD R3, R7, -R6 ;  /* 0x8000000607037221 */ /* 0x002fe20000000000 */
[----:B------:R-:W-:Y:S01]  /*08f0*/  LOP3.LUT R13, R2, 0xc0, R13, 0xf8, !PT ;  /* 0x000000c0020d7812 */ /* 0x000fe200078ef80d */
[----:B------:R-:W-:Y:S01]  /*0900*/  HFMA2 R2, -RZ, RZ, 0, 0 ;  /* 0x00000000ff027431 */ /* 0x000fe200000001ff */
[----:B------:R-:W-:Y:S01]  /*0910*/  LEA.HI R0, R11, R0, RZ, 0x1d ;  /* 0x000000000b007211 */ /* 0x000fe200078fe8ff */
[----:B------:R-:W-:-:S03]  /*0920*/  FADD R11, R8, -1 ;  /* 0xbf800000080b7421 */ /* 0x000fc60000000000 */
[----:B------:R-:W-:Y:S01]  /*0930*/  LEA R4, R0, R13, 0x8 ;  /* 0x0000000d00047211 */ /* 0x000fe200078e40ff */
[----:B--2---:R-:W-:Y:S06]  /*0940*/  BRA.U !UP0, `(.L_x_315) ;  /* 0x0000000908c87547 */ /* 0x004fec000b800000 */
[----:B------:R-:W0:Y:S01]  /*0950*/  LDC.64 R16, c[0x0][0x3a0] ;  /* 0x0000e800ff107b82 */ /* 0x000e220000000a00 */
[----:B------:R-:W-:Y:S01]  /*0960*/  ULOP3.LUT UR4, UR5, 0xfffffff8, URZ, 0xc0, !UPT ;  /* 0xfffffff805047892 */ /* 0x000fe2000f8ec0ff */
[----:B------:R-:W-:Y:S01]  /*0970*/  MOV R23, RZ ;  /* 0x000000ff00177202 */ /* 0x000fe20000000f00 */
[----:B------:R-:W1:Y:S04]  /*0980*/  LDCU UR6, c[0x0][0x398] ;  /* 0x00007300ff0677ac */ /* 0x000e680008000800 */
[----:B------:R-:W-:Y:S01]  /*0990*/  MOV R2, UR4 ;  /* 0x0000000400027c02 */ /* 0x000fe20008000f00 */
[----:B------:R-:W2:Y:S01]  /*09a0*/  LDC.64 R14, c[0x0][0x3a8] ;  /* 0x0000ea00ff0e7b82 */ /* 0x000ea20000000a00 */
[----:B------:R-:W3:Y:S05]  /*09b0*/  LDCU UR10, c[0x0][0x38c] ;  /* 0x00007180ff0a77ac */ /* 0x000eea0008000800 */
.L_x_332:
[----:B--2---:R-:W-:-:S05]  /*09c0*/  IMAD.WIDE.U32 R12, R23, 0x8, R14 ;  /* 0x00000008170c7825 */ /* 0x004fca00078e000e */
[----:B----4-:R-:W2:Y:S01]  /*09d0*/  LDG.E.64.CONSTANT R6, desc[UR8][R12.64] ;  /* 0x000000080c067981 */ /* 0x010ea2000c1e9b00 */
[----:B------:R-:W4:Y:S01]  /*09e0*/  MUFU.RCP R8, R3 ;  /* 0x0000000300087308 */ /* 0x000f220000001000 */
[----:B--2---:R-:W-:-:S05]  /*09f0*/  IMAD.WIDE.U32 R6, R4, 0x4, R6 ;  /* 0x0000000404067825 */ /* 0x004fca00078e0006 */
[----:B------:R-:W1:Y:S01]  /*0a00*/  LDG.E.CONSTANT R0, desc[UR8][R6.64] ;  /* 0x0000000806007981 */ /* 0x000e62000c1e9900 */
[----:B----4-:R-:W-:Y:S01]  /*0a10*/  FFMA R19, -R3, R8, 1 ;  /* 0x3f80000003137423 */ /* 0x010fe20000000108 */
[----:B------:R-:W-:Y:S03]  /*0a20*/  BSSY.RECONVERGENT B2, `(.L_x_316) ;  /* 0x000000b000027945 */ /* 0x000fe60003800200 */
[----:B------:R-:W-:Y:S01]  /*0a30*/  FFMA R19, R8, R19, R8 ;  /* 0x0000001308137223 */ /* 0x000fe20000000008 */
[----:B-1----:R-:W-:-:S04]  /*0a40*/  FADD R0, R0, -UR6 ;  /* 0x8000000600007e21 */ /* 0x002fc80008000000 */
[----:B------:R-:W1:Y:S01]  /*0a50*/  FCHK P0, R0, R3 ;  /* 0x0000000300007302 */ /* 0x000e620000000000 */
[----:B------:R-:W-:-:S04]  /*0a60*/  FFMA R8, R0, R19, RZ ;  /* 0x0000001300087223 */ /* 0x000fc800000000ff */
[----:B------:R-:W-:-:S04]  /*0a70*/  FFMA R18, -R3, R8, R0 ;  /* 0x0000000803127223 */ /* 0x000fc80000000100 */
[----:B------:R-:W-:Y:S01]  /*0a80*/  FFMA R8, R19, R18, R8 ;  /* 0x0000001213087223 */ /* 0x000fe20000000008 */
[----:B-1----:R-:W-:Y:S06]  /*0a90*/  @!P0 BRA `(.L_x_317) ;  /* 0x00000000000c8947 */ /* 0x002fec0003800000 */
[----:B------:R-:W-:-:S07]  /*0aa0*/  MOV R6, 0xac0 ;  /* 0x00000ac000067802 */ /* 0x000fce0000000f00 */
[----:B0--3--:R-:W-:Y:S05]  /*0ab0*/  CALL.REL.NOINC `($__internal_12_$__cuda_sm3x_div_rn_noftz_f32_slowpath) ;  /* 0x0000001400587944 */ /* 0x009fea0003c00000 */
[----:B------:R-:W-:-:S07]  /*0ac0*/  MOV R8, R0 ;  /* 0x0000000000087202 */ /* 0x000fce0000000f00 */
.L_x_317:
[----:B---3--:R-:W-:Y:S05]  /*0ad0*/  BSYNC.RECONVERGENT B2 ;  /* 0x0000000000027941 */ /* 0x008fea0003800200 */
.L_x_316:
[----:B------:R-:W2:Y:S01]  /*0ae0*/  LDG.E.64.CONSTANT R6, desc[UR8][R12.64+0x8] ;  /* 0x000008080c067981 */ /* 0x000ea2000c1e9b00 */
[----:B------:R-:W1:Y:S01]  /*0af0*/  MUFU.RCP R0, R3 ;  /* 0x0000000300007308 */ /* 0x000e620000001000 */
[----:B------:R-:W-:Y:S02]  /*0b00*/  IMAD R25, R5, UR10, R23 ;  /* 0x0000000a05197c24 */ /* 0x000fe4000f8e0217 */
[----:B--2---:R-:W-:-:S06]  /*0b10*/  IMAD.WIDE.U32 R18, R4, 0x4, R6 ;  /* 0x0000000404127825 */ /* 0x004fcc00078e0006 */
[----:B------:R-:W2:Y:S01]  /*0b20*/  LDG.E.CONSTANT R18, desc[UR8][R18.64] ;  /* 0x0000000812127981 */ /* 0x000ea2000c1e9900 */
[----:B0-----:R-:W-:-:S04]  /*0b30*/  IMAD.WIDE.U32 R6, R25, 0x10, R16 ;  /* 0x0000001019067825 */ /* 0x001fc800078e0010 */
[----:B-1----:R-:W-:Y:S01]  /*0b40*/  FFMA R21, -R3, R0, 1 ;  /* 0x3f80000003157423 */ /* 0x002fe20000000100 */
        /* <DEDUP_REMOVED lines=11> */
[----:B------:R-:W-:Y:S05]  /*0c00*/  CALL.REL.NOINC `($__internal_12_$__cuda_sm3x_div_rn_noftz_f32_slowpath) ;  /* 0x0000001400047944 */ /* 0x000fea0003c00000 */
.L_x_319:
[----:B------:R-:W-:Y:S05]  /*0c10*/  BSYNC.RECONVERGENT B2 ;  /* 0x0000000000027941 */ /* 0x000fea0003800200 */
.L_x_318:
[----:B------:R-:W2:Y:S01]  /*0c20*/  LDG.E.64.CONSTANT R6, desc[UR8][R12.64+0x10] ;  /* 0x000010080c067981 */ /* 0x000ea2000c1e9b00 */
[----:B------:R-:W0:Y:S01]  /*0c30*/  MUFU.RCP R20, R3 ;  /* 0x0000000300147308 */ /* 0x000e220000001000 */
[----:B--2---:R-:W-:-:S06]  /*0c40*/  IMAD.WIDE.U32 R18, R4, 0x4, R6 ;  /* 0x0000000404127825 */ /* 0x004fcc00078e0006 */
[----:B------:R-:W2:Y:S01]  /*0c50*/  LDG.E.CONSTANT R18, desc[UR8][R18.64] ;  /* 0x0000000812127981 */ /* 0x000ea2000c1e9900 */
[----:B------:R-:W-:Y:S01]  /*0c60*/  IADD3 R7, PT, PT, R25, 0x1, RZ ;  /* 0x0000000119077810 */ /* 0x000fe20007ffe0ff */
[----:B0-----:R-:W-:Y:S01]  /*0c70*/  FFMA R21, -R3, R20, 1 ;  /* 0x3f80000003157423 */ /* 0x001fe20000000114 */
[----:B------:R-:W-:Y:S01]  /*0c80*/  MOV R8, R0 ;  /* 0x0000000000087202 */ /* 0x000fe20000000f00 */
[----:B------:R-:W-:Y:S02]  /*0c90*/  BSSY.RECONVERGENT B2, `(.L_x_320) ;  /* 0x000000d000027945 */ /* 0x000fe40003800200 */
[----:B------:R-:W-:-:S04]  /*0ca0*/  IMAD.WIDE.U32 R6, R7, 0x10, R16 ;  /* 0x0000001007067825 */ /* 0x000fc800078e0010 */
        /* <DEDUP_REMOVED lines=11> */
.L_x_321:
[----:B------:R-:W-:Y:S05]  /*0d60*/  BSYNC.RECONVERGENT B2 ;  /* 0x0000000000027941 */ /* 0x000fea0003800200 */
.L_x_320:
        /* <DEDUP_REMOVED lines=17> */
[----:B------:R-:W-:Y:S01]  /*0e80*/  IMAD.MOV.U32 R0, RZ, RZ, R22 ;  /* 0x000000ffff007224 */ /* 0x000fe200078e0016 */
[----:B------:R-:W-:-:S07]  /*0e90*/  MOV R6, 0xeb0 ;  /* 0x00000eb000067802 */ /* 0x000fce0000000f00 */
[----:B------:R-:W-:Y:S05]  /*0ea0*/  CALL.REL.NOINC `($__internal_12_$__cuda_sm3x_div_rn_noftz_f32_slowpath) ;  /* 0x00000010005c7944 */ /* 0x000fea0003c00000 */
.L_x_323:
[----:B------:R-:W-:Y:S05]  /*0eb0*/  BSYNC.RECONVERGENT B2 ;  /* 0x0000000000027941 */ /* 0x000fea0003800200 */
.L_x_322:
        /* <DEDUP_REMOVED lines=20> */
.L_x_325:
[----:B------:R-:W-:Y:S05]  /*1000*/  BSYNC.RECONVERGENT B2 ;  /* 0x0000000000027941 */ /* 0x000fea0003800200 */
.L_x_324:
        /* <DEDUP_REMOVED lines=20> */
.L_x_327:
[----:B------:R-:W-:Y:S05]  /*1150*/  BSYNC.RECONVERGENT B2 ;  /* 0x0000000000027941 */ /* 0x000fea0003800200 */
.L_x_326:
        /* <DEDUP_REMOVED lines=20> */
.L_x_329:
[----:B------:R-:W-:Y:S05]  /*12a0*/  BSYNC.RECONVERGENT B2 ;  /* 0x0000000000027941 */ /* 0x000fea0003800200 */
.L_x_328:
[----:B------:R-:W2:Y:S01]  /*12b0*/  LDG.E.64.CONSTANT R12, desc[UR8][R12.64+0x38] ;  /* 0x000038080c0c7981 */ /* 0x000ea2000c1e9b00 */
[----:B------:R-:W0:Y:S01]  /*12c0*/  MUFU.RCP R22, R3 ;  /* 0x0000000300167308 */ /* 0x000e220000001000 */
[----:B------:R-:W-:Y:S01]  /*12d0*/  IADD3 R7, PT, PT, R25, 0x6, RZ ;  /* 0x0000000619077810 */ /* 0x000fe20007ffe0ff */
        /* <DEDUP_REMOVED lines=17> */
.L_x_331:
[----:B------:R-:W-:Y:S05]  /*13f0*/  BSYNC.RECONVERGENT B2 ;  /* 0x0000000000027941 */ /* 0x000fea0003800200 */
.L_x_330:
[----:B------:R-:W-:Y:S02]  /*1400*/  IADD3 R7, PT, PT, R25, 0x7, RZ ;  /* 0x0000000719077810 */ /* 0x000fe40007ffe0ff */
[----:B------:R-:W-:Y:S02]  /*1410*/  MOV R8, R0 ;  /* 0x0000000000087202 */ /* 0x000fe40000000f00 */
[----:B------:R-:W-:Y:S01]  /*1420*/  IADD3 R23, PT, PT, R23, 0x8, RZ ;  /* 0x0000000817177810 */ /* 0x000fe20007ffe0ff */
[----:B------:R-:W-:-:S03]  /*1430*/  IMAD.WIDE.U32 R6, R7, 0x10, R16 ;  /* 0x0000001007067825 */ /* 0x000fc600078e0010 */
[----:B------:R-:W-:Y:S02]  /*1440*/  ISETP.NE.AND P0, PT, R23, R2, PT ;  /* 0x000000021700720c */ /* 0x000fe40003f05270 */
[----:B------:R4:W-:Y:S11]  /*1450*/  STG.E.128 desc[UR8][R6.64], R8 ;  /* 0x0000000806007986 */ /* 0x0009f6000c101d08 */
[----:B------:R-:W-:Y:S05]  /*1460*/  @P0 BRA `(.L_x_332) ;  /* 0xfffffff400540947 */ /* 0x000fea000383ffff */
.L_x_315:
[----:B------:R-:W-:-:S13]  /*1470*/  ISETP.NE.AND P0, PT, RZ, UR7, PT ;  /* 0x00000007ff007c0c */ /* 0x000fda000bf05270 */
[----:B------:R-:W-:Y:S05]  /*1480*/  @!P0 EXIT ;  /* 0x000000000000894d */ /* 0x000fea0003800000 */
[----:B------:R-:W0:Y:S01]  /*1490*/  LDCU UR4, c[0x0][0x38c] ;  /* 0x00007180ff0477ac */ /* 0x000e220008000800 */
[----:B------:R-:W-:Y:S02]  /*14a0*/  UISETP.GE.U32.AND UP0, UPT, UR7, 0x4, UPT ;  /* 0x000000040700788c */ /* 0x000fe4000bf06070 */
[----:B0-----:R-:W-:-:S07]  /*14b0*/  ULOP3.LUT UR4, UR4, 0x3, URZ, 0xc0, !UPT ;  /* 0x0000000304047892 */ /* 0x001fce000f8ec0ff */
[----:B------:R-:W-:Y:S05]  /*14c0*/  BRA.U !UP0, `(.L_x_333) ;  /* 0x0000000508807547 */ /* 0x000fea000b800000 */
[----:B------:R-:W0:Y:S01]  /*14d0*/  LDC.64 R12, c[0x0][0x3a8] ;  /* 0x0000ea00ff0c7b82 */ /* 0x000e220000000a00 */
[----:B------:R-:W1:Y:S01]  /*14e0*/  LDCU UR5, c[0x0][0x398] ;  /* 0x00007300ff0577ac */ /* 0x000e620008000800 */
[----:B0-----:R-:W-:-:S05]  /*14f0*/  IMAD.WIDE.U32 R12, R2, 0x8, R12 ;  /* 0x00000008020c7825 */ /* 0x001fca00078e000c */
[----:B----4-:R-:W2:Y:S01]  /*1500*/  LDG.E.64.CONSTANT R6, desc[UR8][R12.64] ;  /* 0x000000080c067981 */ /* 0x010ea2000c1e9b00 */
[----:B------:R-:W0:Y:S01]  /*1510*/  MUFU.RCP R0, R3 ;  /* 0x0000000300007308 */ /* 0x000e220000001000 */
[----:B--2---:R-:W-:-:S06]  /*1520*/  IMAD.WIDE.U32 R6, R4, 0x4, R6 ;  /* 0x0000000404067825 */ /* 0x004fcc00078e0006 */
[----:B------:R-:W1:Y:S01]  /*1530*/  LDG.E.CONSTANT R6, desc[UR8][R6.64] ;  /* 0x0000000806067981 */ /* 0x000e62000c1e9900 */
[----:B0-----:R-:W-:Y:S01]  /*1540*/  FFMA R15, -R3, R0, 1 ;  /* 0x3f800000030f7423 */ /* 0x001fe20000000100 */
[----:B------:R-:W-:Y:S03]  /*1550*/  BSSY.RECONVERGENT B2, `(.L_x_334) ;  /* 0x000000c000027945 */ /* 0x000fe60003800200 */
[----:B------:R-:W-:Y:S01]  /*1560*/  FFMA R0, R0, R15, R0 ;  /* 0x0000000f00007223 */ /* 0x000fe20000000000 */
[----:B-1----:R-:W-:-:S04]  /*1570*/  FADD R14, R6, -UR5 ;  /* 0x80000005060e7e21 */ /* 0x002fc80008000000 */
[----:B------:R-:W0:Y:S01]  /*1580*/  FCHK P0, R14, R3 ;  /* 0x000000030e007302 */ /* 0x000e220000000000 */
[----:B------:R-:W-:-:S04]  /*1590*/  FFMA R8, R0, R14, RZ ;  /* 0x0000000e00087223 */ /* 0x000fc800000000ff */
[----:B------:R-:W-:-:S04]  /*15a0*/  FFMA R15, -R3, R8, R14 ;  /* 0x00000008030f7223 */ /* 0x000fc8000000010e */
[----:B------:R-:W-:Y:S01]  /*15b0*/  FFMA R8, R0, R15, R8 ;  /* 0x0000000f00087223 */ /* 0x000fe20000000008 */
[----:B0-----:R-:W-:Y:S06]  /*15c0*/  @!P0 BRA `(.L_x_335) ;  /* 0x0000000000108947 */ /* 0x001fec0003800000 */
[----:B------:R-:W-:Y:S02]  /*15d0*/  MOV R0, R14 ;  /* 0x0000000e00007202 */ /* 0x000fe40000000f00 */
[----:B------:R-:W-:-:S07]  /*15e0*/  MOV R6, 0x1600 ;  /* 0x0000160000067802 */ /* 0x000fce0000000f00 */
[----:B------:R-:W-:Y:S05]  /*15f0*/  CALL.REL.NOINC `($__internal_12_$__cuda_sm3x_div_rn_noftz_f32_slowpath) ;  /* 0x0000000800887944 */ /* 0x000fea0003c00000 */
[----:B------:R-:W-:-:S07]  /*1600*/  IMAD.MOV.U32 R8, RZ, RZ, R0 ;  /* 0x000000ffff087224 */ /* 0x000fce00078e0000 */
.L_x_335:
[----:B------:R-:W-:Y:S05]  /*1610*/  BSYNC.RECONVERGENT B2 ;  /* 0x0000000000027941 */ /* 0x000fea0003800200 */
.L_x_334:
[----:B------:R-:W2:Y:S01]  /*1620*/  LDG.E.64.CONSTANT R6, desc[UR8][R12.64+0x8] ;  /* 0x000008080c067981 */ /* 0x000ea2000c1e9b00 */
[----:B------:R-:W0:Y:S01]  /*1630*/  LDCU UR5, c[0x0][0x38c] ;  /* 0x00007180ff0577ac */ /* 0x000e220008000800 */
[----:B------:R-:W1:Y:S01]  /*1640*/  LDCU UR6, c[0x0][0x398] ;  /* 0x00007300ff0677ac */ /* 0x000e620008000800 */
[----:B------:R-:W3:Y:S01]  /*1650*/  MUFU.RCP R0, R3 ;  /* 0x0000000300007308 */ /* 0x000ee20000001000 */
[----:B--2---:R-:W-:Y:S02]  /*1660*/  IMAD.WIDE.U32 R16, R4, 0x4, R6 ;  /* 0x0000000404107825 */ /* 0x004fe400078e0006 */
[----:B------:R-:W2:Y:S04]  /*1670*/  LDC.64 R6, c[0x0][0x3a0] ;  /* 0x0000e800ff067b82 */ /* 0x000ea80000000a00 */
[----:B------:R-:W1:Y:S01]  /*1680*/  LDG.E.CONSTANT R16, desc[UR8][R16.64] ;  /* 0x0000000810107981 */ /* 0x000e62000c1e9900 */
[----:B0-----:R-:W-:-:S02]  /*1690*/  IMAD R14, R5, UR5, R2 ;  /* 0x00000005050e7c24 */ /* 0x001fc4000f8e0202 */
[----:B---3--:R-:W-:Y:S01]  /*16a0*/  FFMA R15, -R3, R0, 1 ;  /* 0x3f800000030f7423 */ /* 0x008fe20000000100 */
[----:B------:R-:W-:Y:S03]  /*16b0*/  BSSY.RECONVERGENT B2, `(.L_x_336) ;  /* 0x000000d000027945 */ /* 0x000fe60003800200 */
[----:B------:R-:W-:Y:S01]  /*16c0*/  FFMA R0, R0, R15, R0 ;  /* 0x0000000f00007223 */ /* 0x000fe20000000000 */
[----:B--2---:R-:W-:-:S05]  /*16d0*/  IMAD.WIDE.U32 R6, R14, 0x10, R6 ;  /* 0x000000100e067825 */ /* 0x004fca00078e0006 */
[----:B------:R0:W-:Y:S01]  /*16e0*/  STG.E.128 desc[UR8][R6.64], R8 ;  /* 0x0000000806007986 */ /* 0x0001e2000c101d08 */
        /* <DEDUP_REMOVED lines=9> */
.L_x_337:
[----:B------:R-:W-:Y:S05]  /*1780*/  BSYNC.RECONVERGENT B2 ;  /* 0x0000000000027941 */ /* 0x000fea0003800200 */
.L_x_336:
[----:B------:R-:W2:Y:S01]  /*1790*/  LDG.E.64.CONSTANT R6, desc[UR8][R12.64+0x10] ;  /* 0x000010080c067981 */ /* 0x000ea2000c1e9b00 */
[----:B------:R-:W0:Y:S01]  /*17a0*/  LDCU UR5, c[0x0][0x398] ;  /* 0x00007300ff0577ac */ /* 0x000e220008000800 */
[----:B------:R-:W1:Y:S01]  /*17b0*/  MUFU.RCP R20, R3 ;  /* 0x0000000300147308 */ /* 0x000e620000001000 */
[----:B------:R-:W-:Y:S01]  /*17c0*/  IADD3 R15, PT, PT, R14, 0x1, RZ ;  /* 0x000000010e0f7810 */ /* 0x000fe20007ffe0ff */
[----:B--2---:R-:W-:Y:S02]  /*17d0*/  IMAD.WIDE.U32 R16, R4, 0x4, R6 ;  /* 0x0000000404107825 */ /* 0x004fe400078e0006 */
[----:B------:R-:W2:Y:S04]  /*17e0*/  LDC.64 R6, c[0x0][0x3a0] ;  /* 0x0000e800ff067b82 */ /* 0x000ea80000000a00 */
[----:B------:R-:W0:Y:S01]  /*17f0*/  LDG.E.CONSTANT R16, desc[UR8][R16.64] ;  /* 0x0000000810107981 */ /* 0x000e22000c1e9900 */
[----:B------:R-:W-:Y:S01]  /*1800*/  MOV R8, R0 ;  /* 0x0000000000087202 */ /* 0x000fe20000000f00 */
[----:B------:R-:W-:Y:S01]  /*1810*/  BSSY.RECONVERGENT B2, `(.L_x_338) ;  /* 0x000000e000027945 */ /* 0x000fe20003800200 */
[----:B--2---:R-:W-:-:S04]  /*1820*/  IMAD.WIDE.U32 R6, R15, 0x10, R6 ;  /* 0x000000100f067825 */ /* 0x004fc800078e0006 */
[----:B-1----:R-:W-:Y:S01]  /*1830*/  FFMA R15, -R3, R20, 1 ;  /* 0x3f800000030f7423 */ /* 0x002fe20000000114 */
[----:B------:R1:W-:Y:S03]  /*1840*/  STG.E.128 desc[UR8][R6.64], R8 ;  /* 0x0000000806007986 */ /* 0x0003e6000c101d08 */
[----:B------:R-:W-:Y:S01]  /*1850*/  FFMA R0, R20, R15, R20 ;  /* 0x0000000f14007223 */ /* 0x000fe20000000014 */
[----:B0-----:R-:W-:-:S04]  /*1860*/  FADD R18, R16, -UR5 ;  /* 0x8000000510127e21 */ /* 0x001fc80008000000 */
[----:B------:R-:W0:Y:S01]  /*1870*/  FCHK P0, R18, R3 ;  /* 0x0000000312007302 */ /* 0x000e220000000000 */
[----:B------:R-:W-:-:S04]  /*1880*/  FFMA R15, R0, R18, RZ ;  /* 0x00000012000f7223 */ /* 0x000fc800000000ff */
[----:B------:R-:W-:-:S04]  /*1890*/  FFMA R16, -R3, R15, R18 ;  /* 0x0000000f03107223 */ /* 0x000fc80000000112 */
[----:B------:R-:W-:Y:S01]  /*18a0*/  FFMA R0, R0, R16, R15 ;  /* 0x0000001000007223 */ /* 0x000fe2000000000f */
[----:B01----:R-:W-:Y:S06]  /*18b0*/  @!P0 BRA `(.L_x_339) ;  /* 0x00000000000c8947 */ /* 0x003fec0003800000 */
[----:B------:R-:W-:Y:S02]  /*18c0*/  MOV R0, R18 ;  /* 0x0000001200007202 */ /* 0x000fe40000000f00 */
[----:B------:R-:W-:-:S07]  /*18d0*/  MOV R6, 0x18f0 ;  /* 0x000018f000067802 */ /* 0x000fce0000000f00 */
[----:B------:R-:W-:Y:S05]  /*18e0*/  CALL.REL.NOINC `($__internal_12_$__cuda_sm3x_div_rn_noftz_f32_slowpath) ;  /* 0x0000000400cc7944 */ /* 0x000fea0003c00000 */
.L_x_339:
[----:B------:R-:W-:Y:S05]  /*18f0*/  BSYNC.RECONVERGENT B2 ;  /* 0x0000000000027941 */ /* 0x000fea0003800200 */
.L_x_338:
[----:B------:R-:W2:Y:S01]  /*1900*/  LDG.E.64.CONSTANT R12, desc[UR8][R12.64+0x18] ;  /* 0x000018080c0c7981 */ /* 0x000ea2000c1e9b00 */
[----:B------:R-:W0:Y:S01]  /*1910*/  LDC.64 R6, c[0x0][0x3a0] ;  /* 0x0000e800ff067b82 */ /* 0x000e220000000a00 */
[----:B------:R-:W1:Y:S01]  /*1920*/  LDCU UR5, c[0x0][0x398] ;  /* 0x00007300ff0577ac */ /* 0x000e620008000800 */
[----:B------:R-:W3:Y:S01]  /*1930*/  MUFU.RCP R20, R3 ;  /* 0x0000000300147308 */ /* 0x000ee20000001000 */
[----:B--2---:R-:W-:-:S06]  /*1940*/  IMAD.WIDE.U32 R16, R4, 0x4, R12 ;  /* 0x0000000404107825 */ /* 0x004fcc00078e000c */
[----:B------:R-:W1:Y:S01]  /*1950*/  LDG.E.CONSTANT R16, desc[UR8][R16.64] ;  /* 0x0000000810107981 */ /* 0x000e62000c1e9900 */
[----:B------:R-:W-:Y:S01]  /*1960*/  IADD3 R15, PT, PT, R14, 0x2, RZ ;  /* 0x000000020e0f7810 */ /* 0x000fe20007ffe0ff */
[----:B------:R-:W-:Y:S01]  /*1970*/  BSSY.RECONVERGENT B2, `(.L_x_340) ;  /* 0x000000f000027945 */ /* 0x000fe20003800200 */
[----:B------:R-:W-:-:S03]  /*1980*/  MOV R8, R0 ;  /* 0x0000000000087202 */ /* 0x000fc60000000f00 */
[----:B0-----:R-:W-:-:S04]  /*1990*/  IMAD.WIDE.U32 R6, R15, 0x10, R6 ;  /* 0x000000100f067825 */ /* 0x001fc800078e0006 */
        /* <DEDUP_REMOVED lines=12> */
.L_x_341:
[----:B------:R-:W-:Y:S05]  /*1a60*/  BSYNC.RECONVERGENT B2 ;  /* 0x0000000000027941 */ /* 0x000fea0003800200 */
.L_x_340:
[----:B------:R-:W0:Y:S01]  /*1a70*/  LDC.64 R6, c[0x0][0x3a0] ;  /* 0x0000e800ff067b82 */ /* 0x000e220000000a00 */
[----:B------:R-:W-:Y:S02]  /*1a80*/  IADD3 R13, PT, PT, R14, 0x3, RZ ;  /* 0x000000030e0d7810 */ /* 0x000fe40007ffe0ff */
[----:B------:R-:W-:Y:S02]  /*1a90*/  MOV R8, R0 ;  /* 0x0000000000087202 */ /* 0x000fe40000000f00 */
[----:B------:R-:W-:Y:S01]  /*1aa0*/  IADD3 R2, PT, PT, R2, 0x4, RZ ;  /* 0x0000000402027810 */ /* 0x000fe20007ffe0ff */
[----:B0-----:R-:W-:-:S05]  /*1ab0*/  IMAD.WIDE.U32 R6, R13, 0x10, R6 ;  /* 0x000000100d067825 */ /* 0x001fca00078e0006 */
[----:B------:R0:W-:Y:S02]  /*1ac0*/  STG.E.128 desc[UR8][R6.64], R8 ;  /* 0x0000000806007986 */ /* 0x0001e4000c101d08 */
.L_x_333:
[----:B------:R-:W-:-:S13]  /*1ad0*/  ISETP.NE.AND P0, PT, RZ, UR4, PT ;  /* 0x00000004ff007c0c */ /* 0x000fda000bf05270 */
[----:B------:R-:W-:Y:S05]  /*1ae0*/  @!P0 EXIT ;  /* 0x000000000000894d */ /* 0x000fea0003800000 */
[----:B------:R-:W-:-:S09]  /*1af0*/  UISETP.NE.AND UP0, UPT, UR4, 0x1, UPT ;  /* 0x000000010400788c */ /* 0x000fd2000bf05270 */
[----:B------:R-:W-:Y:S05]  /*1b00*/  BRA.U !UP0, `(.L_x_342) ;  /* 0x0000000108c87547 */ /* 0x000fea000b800000 */
[----:B------:R-:W1:Y:S01]  /*1b10*/  LDC.64 R12, c[0x0][0x3a8] ;  /* 0x0000ea00ff0c7b82 */ /* 0x000e620000000a00 */
[----:B------:R-:W2:Y:S01]  /*1b20*/  LDCU UR4, c[0x0][0x398] ;  /* 0x00007300ff0477ac */ /* 0x000ea20008000800 */
[----:B-1----:R-:W-:-:S05]  /*1b30*/  IMAD.WIDE.U32 R12, R2, 0x8, R12 ;  /* 0x00000008020c7825 */ /* 0x002fca00078e000c */
[----:B0---4-:R-:W3:Y:S01]  /*1b40*/  LDG.E.64.CONSTANT R6, desc[UR8][R12.64] ;  /* 0x000000080c067981 */ /* 0x011ee2000c1e9b00 */
        /* <DEDUP_REMOVED lines=15> */
[----:B------:R-:W-:-:S07]  /*1c40*/  MOV R8, R0 ;  /* 0x0000000000087202 */ /* 0x000fce0000000f00 */
.L_x_344:
[----:B------:R-:W-:Y:S05]  /*1c50*/  BSYNC.RECONVERGENT B2 ;  /* 0x0000000000027941 */ /* 0x000fea0003800200 */
.L_x_343:
[----:B------:R-:W2:Y:S01]  /*1c60*/  LDG.E.64.CONSTANT R12, desc[UR8][R12.64+0x8] ;  /* 0x000008080c0c7981 */ /* 0x000ea2000c1e9b00 */
[----:B------:R-:W0:Y:S01]  /*1c70*/  LDC.64 R6, c[0x0][0x3a0] ;  /* 0x0000e800ff067b82 */ /* 0x000e220000000a00 */
[----:B------:R-:W1:Y:S01]  /*1c80*/  LDCU UR4, c[0x0][0x38c] ;  /* 0x00007180ff0477ac */ /* 0x000e620008000800 */
[----:B------:R-:W3:Y:S01]  /*1c90*/  LDCU UR5, c[0x0][0x398] ;  /* 0x00007300ff0577ac */ /* 0x000ee20008000800 */
[----:B--2---:R-:W-:-:S06]  /*1ca0*/  IMAD.WIDE.U32 R16, R4, 0x4, R12 ;  /* 0x0000000404107825 */ /* 0x004fcc00078e000c */
[----:B------:R-:W3:Y:S01]  /*1cb0*/  LDG.E.CONSTANT R16, desc[UR8][R16.64] ;  /* 0x0000000810107981 */ /* 0x000ee2000c1e9900 */
[----:B------:R-:W2:Y:S01]  /*1cc0*/  MUFU.RCP R0, R3 ;  /* 0x0000000300007308 */ /* 0x000ea20000001000 */
[----:B-1----:R-:W-:Y:S01]  /*1cd0*/  IMAD R14, R5, UR4, R2 ;  /* 0x00000004050e7c24 */ /* 0x002fe2000f8e0202 */
        /* <DEDUP_REMOVED lines=14> */
.L_x_346:
[----:B------:R-:W-:Y:S05]  /*1dc0*/  BSYNC.RECONVERGENT B2 ;  /* 0x0000000000027941 */ /* 0x000fea0003800200 */
.L_x_345:
[----:B------:R-:W0:Y:S01]  /*1dd0*/  LDC.64 R6, c[0x0][0x3a0] ;  /* 0x0000e800ff067b82 */ /* 0x000e220000000a00 */
[----:B------:R-:W-:Y:S02]  /*1de0*/  IADD3 R13, PT, PT, R14, 0x1, RZ ;  /* 0x000000010e0d7810 */ /* 0x000fe40007ffe0ff */
[----:B------:R-:W-:Y:S02]  /*1df0*/  MOV R8, R0 ;  /* 0x0000000000087202 */ /* 0x000fe40000000f00 */
[----:B------:R-:W-:Y:S01]  /*1e00*/  IADD3 R2, PT, PT, R2, 0x2, RZ ;  /* 0x0000000202027810 */ /* 0x000fe20007ffe0ff */
[----:B0-----:R-:W-:-:S05]  /*1e10*/  IMAD.WIDE.U32 R6, R13, 0x10, R6 ;  /* 0x000000100d067825 */ /* 0x001fca00078e0006 */
[----:B------:R1:W-:Y:S02]  /*1e20*/  STG.E.128 desc[UR8][R6.64], R8 ;  /* 0x0000000806007986 */ /* 0x0003e4000c101d08 */
.L_x_342:
[----:B------:R-:W2:Y:S02]  /*1e30*/  LDC R0, c[0x0][0x38c] ;  /* 0x0000e300ff007b82 */ /* 0x000ea40000000800 */
[----:B--2---:R-:W-:-:S04]  /*1e40*/  LOP3.LUT R0, R0, 0x1, RZ, 0xc0, !PT ;  /* 0x0000000100007812 */ /* 0x004fc800078ec0ff */
[----:B------:R-:W-:-:S13]  /*1e50*/  ISETP.NE.U32.AND P0, PT, R0, 0x1, PT ;  /* 0x000000010000780c */ /* 0x000fda0003f05070 */
[----:B------:R-:W-:Y:S05]  /*1e60*/  @P0 EXIT ;  /* 0x000000000000094d */ /* 0x000fea0003800000 */
[----:B01--4-:R-:W0:Y:S01]  /*1e70*/  LDC.64 R6, c[0x0][0x3a8] ;  /* 0x0000ea00ff067b82 */ /* 0x013e220000000a00 */
[----:B------:R-:W1:Y:S01]  /*1e80*/  LDCU UR4, c[0x0][0x398] ;  /* 0x00007300ff0477ac */ /* 0x000e620008000800 */
[----:B0-----:R-:W-:-:S06]  /*1e90*/  IMAD.WIDE.U32 R6, R2, 0x8, R6 ;  /* 0x0000000802067825 */ /* 0x001fcc00078e0006 */
[----:B------:R-:W2:Y:S01]  /*1ea0*/  LDG.E.64.CONSTANT R6, desc[UR8][R6.64] ;  /* 0x0000000806067981 */ /* 0x000ea2000c1e9b00 */
        /* <DEDUP_REMOVED lines=16> */
.L_x_348:
[----:B------:R-:W-:Y:S05]  /*1fb0*/  BSYNC.RECONVERGENT B2 ;  /* 0x0000000000027941 */ /* 0x000fea0003800200 */
.L_x_347:
[----:B------:R-:W0:Y:S01]  /*1fc0*/  LDC.64 R6, c[0x0][0x3a0] ;  /* 0x0000e800ff067b82 */ /* 0x000e220000000a00 */
[----:B------:R-:W1:Y:S02]  /*1fd0*/  LDCU UR4, c[0x0][0x38c] ;  /* 0x00007180ff0477ac */ /* 0x000e640008000800 */
[----:B-1----:R-:W-:-:S04]  /*1fe0*/  IMAD R3, R5, UR4, R2 ;  /* 0x0000000405037c24 */ /* 0x002fc8000f8e0202 */
[----:B0-----:R-:W-:-:S05]  /*1ff0*/  IMAD.WIDE.U32 R2, R3, 0x10, R6 ;  /* 0x0000001003027825 */ /* 0x001fca00078e0006 */
[----:B------:R-:W-:Y:S01]  /*2000*/  STG.E.128 desc[UR8][R2.64], R8 ;  /* 0x0000000802007986 */ /* 0x000fe2000c101d08 */
[----:B------:R-:W-:Y:S05]  /*2010*/  EXIT ;  /* 0x000000000000794d */ /* 0x000fea0003800000 */
        .weak           $__internal_12_$__cuda_sm3x_div_rn_noftz_f32_slowpath
        .type           $__internal_12_$__cuda_sm3x_div_rn_noftz_f32_slowpath,@function
        .size           $__internal_12_$__cuda_sm3x_div_rn_noftz_f32_slowpath,(.L_x_478 - $__internal_12_$__cuda_sm3x_div_rn_noftz_f32_slowpath)
$__internal_12_$__cuda_sm3x_div_rn_noftz_f32_slowpath:
        /* <DEDUP_REMOVED lines=35> */
.L_x_350:
        /* <DEDUP_REMOVED lines=32> */
[C---:B------:R-:W-:Y:S02]  /*2450*/  IADD3 R19, PT, PT, R7.reuse, 0x20, RZ ;  /* 0x0000002007137810 */ /* 0x040fe40007ffe0ff */
[----:B------:R-:W-:Y:S02]  /*2460*/  LOP3.LUT R8, R8, 0x7fffff, RZ, 0xc0, !PT ;  /* 0x007fffff08087812 */ /* 0x000fe400078ec0ff */
[C---:B------:R-:W-:Y:S02]  /*2470*/  ISETP.NE.AND P2, PT, R7.reuse, RZ, PT ;  /* 0x000000ff0700720c */ /* 0x040fe40003f45270 */
[----:B------:R-:W-:Y:S02]  /*2480*/  LOP3.LUT R8, R8, 0x800000, RZ, 0xfc, !PT ;  /* 0x0080000008087812 */ /* 0x000fe400078efcff */
[----:B------:R-:W-:-:S02]  /*2490*/  ISETP.NE.AND P1, PT, R7, RZ, PT ;  /* 0x000000ff0700720c */ /* 0x000fc40003f25270 */
        /* <DEDUP_REMOVED lines=14> */
.L_x_357:
[----:B------:R-:W-:-:S04]  /*2580*/  LOP3.LUT R0, R0, 0x80000000, RZ, 0xc0, !PT ;  /* 0x8000000000007812 */ /* 0x000fc800078ec0ff */
[----:B------:R-:W-:Y:S01]  /*2590*/  LOP3.LUT R0, R0, 0x7f800000, RZ, 0xfc, !PT ;  /* 0x7f80000000007812 */ /* 0x000fe200078efcff */
[----:B------:R-:W-:Y:S06]  /*25a0*/  BRA `(.L_x_358) ;  /* 0x0000000000047947 */ /* 0x000fec0003800000 */
.L_x_356:
[----:B------:R-:W-:-:S07]  /*25b0*/  LEA R0, R27, R0, 0x17 ;  /* 0x000000001b007211 */ /* 0x000fce00078eb8ff */
.L_x_358:
[----:B------:R-:W-:Y:S05]  /*25c0*/  BSYNC.RECONVERGENT B1 ;  /* 0x0000000000017941 */ /* 0x000fea0003800200 */
.L_x_355:
[----:B------:R-:W-:Y:S05]  /*25d0*/  BRA `(.L_x_359) ;  /* 0x0000000000207947 */ /* 0x000fea0003800000 */
.L_x_354:
[----:B------:R-:W-:-:S04]  /*25e0*/  LOP3.LUT R0, R21, 0x80000000, R0, 0x48, !PT ;  /* 0x8000000015007812 */ /* 0x000fc800078e4800 */
[----:B------:R-:W-:Y:S01]  /*25f0*/  LOP3.LUT R0, R0, 0x7f800000, RZ, 0xfc, !PT ;  /* 0x7f80000000007812 */ /* 0x000fe200078efcff */
[----:B------:R-:W-:Y:S06]  /*2600*/  BRA `(.L_x_359) ;  /* 0x0000000000147947 */ /* 0x000fec0003800000 */
.L_x_353:
[----:B------:R-:W-:Y:S01]  /*2610*/  LOP3.LUT R0, R21, 0x80000000, R0, 0x48, !PT ;  /* 0x8000000015007812 */ /* 0x000fe200078e4800 */
[----:B------:R-:W-:Y:S06]  /*2620*/  BRA `(.L_x_359) ;  /* 0x00000000000c7947 */ /* 0x000fec0003800000 */
.L_x_352:
[----:B------:R-:W0:Y:S01]  /*2630*/  MUFU.RSQ R0, -QNAN ;  /* 0xffc0000000007908 */ /* 0x000e220000001400 */
[----:B------:R-:W-:Y:S05]  /*2640*/  BRA `(.L_x_359) ;  /* 0x0000000000047947 */ /* 0x000fea0003800000 */
.L_x_351:
[----:B------:R-:W-:-:S07]  /*2650*/  FADD.FTZ R0, R0, R3 ;  /* 0x0000000300007221 */ /* 0x000fce0000010000 */
.L_x_359:
[----:B------:R-:W-:Y:S05]  /*2660*/  BSYNC.RECONVERGENT B0 ;  /* 0x0000000000007941 */ /* 0x000fea0003800200 */
.L_x_349:
[----:B------:R-:W-:-:S04]  /*2670*/  HFMA2 R7, -RZ, RZ, 0, 0 ;  /* 0x00000000ff077431 */ /* 0x000fc800000001ff */
[----:B0-----:R-:W-:Y:S05]  /*2680*/  RET.REL.NODEC R6 `(combineCorrelationMembersBufferTiled) ;  /* 0xffffffd8065c7950 */ /* 0x001fea0003c3ffff */
.L_x_360:
        /* <DEDUP_REMOVED lines=15> */
.L_x_478:


//--------------------- .text.combineCorrelationMembersBuffer --------------------------
	.section	.text.combineCorrelationMembersBuffer,"ax",@progbits
	.align	128
        .global         combineCorrelationMembersBuffer
        .type           combineCorrelationMembersBuffer,@function
        .size           combineCorrelationMembersBuffer,(.L_x_479 - combineCorrelationMembersBuffer)
        .other          combineCorrelationMembersBuffer,@"STO_CUDA_ENTRY STV_DEFAULT"
combineCorrelationMembersBuffer:
.text.combineCorrelationMembersBuffer:
        /* <DEDUP_REMOVED lines=31> */
[----:B------:R-:W-:Y:S02]  /*01f0*/  IADD3 R3, PT, PT, -R0, RZ, RZ ;  /* 0x000000ff00037210 */ /* 0x000fe40007ffe1ff */
[----:B0-----:R-:W-:-:S03]  /*0200*/  MOV R6, RZ ;  /* 0x000000ff00067202 */ /* 0x001fc60000000f00 */
[----:B------:R-:W-:Y:S01]  /*0210*/  IMAD R2, R3, UR6, R4 ;  /* 0x0000000603027c24 */ /* 0x000fe2000f8e0204 */
[----:B------:R-:W-:Y:S01]  /*0220*/  IADD3 R3, PT, PT, R8, 0xffffffe, RZ ;  /* 0x0ffffffe08037810 */ /* 0x000fe20007ffe0ff */
[----:B-1----:R-:W-:-:S03]  /*0230*/  IMAD R11, R11, R7, RZ ;  /* 0x000000070b0b7224 */ /* 0x002fc600078e02ff */
[----:B------:R-:W-:Y:S02]  /*0240*/  ISETP.GE.U32.AND P0, PT, R2, UR6, PT ;  /* 0x0000000602007c0c */ /* 0x000fe4000bf06070 */
[----:B------:R-:W0:Y:S01]  /*0250*/  F2I.FTZ.U32.TRUNC.NTZ R3, R3 ;  /* 0x0000000300037305 */ /* 0x000e22000021f000 */
[----:B------:R-:W-:-:S10]  /*0260*/  IMAD.HI.U32 R7, R7, R11, R6 ;  /* 0x0000000b07077227 */ /* 0x000fd400078e0006 */
[----:B------:R-:W-:Y:S02]  /*0270*/  @P0 IADD3 R2, PT, PT, R2, -UR6, RZ ;  /* 0x8000000602020c10 */ /* 0x000fe4000fffe0ff */
[----:B------:R-:W-:Y:S02]  /*0280*/  @P0 IADD3 R0, PT, PT, R0, 0x1, RZ ;  /* 0x0000000100000810 */ /* 0x000fe40007ffe0ff */
[----:B------:R-:W-:Y:S01]  /*0290*/  ISETP.GE.U32.AND P1, PT, R2, UR6, PT ;  /* 0x0000000602007c0c */ /* 0x000fe2000bf26070 */
[----:B------:R-:W-:Y:S01]  /*02a0*/  HFMA2 R2, -RZ, RZ, 0, 0 ;  /* 0x00000000ff027431 */ /* 0x000fe200000001ff */
[----:B0-----:R-:W-:-:S05]  /*02b0*/  IADD3 R9, PT, PT, RZ, -R3, RZ ;  /* 0x80000003ff097210 */ /* 0x001fca0007ffe0ff */
[----:B------:R-:W-:-:S04]  /*02c0*/  IMAD R9, R9, UR7, RZ ;  /* 0x0000000709097c24 */ /* 0x000fc8000f8e02ff */
[----:B------:R-:W-:Y:S02]  /*02d0*/  IMAD.HI.U32 R3, R3, R9, R2 ;  /* 0x0000000903037227 */ /* 0x000fe400078e0002 */
[----:B------:R-:W-:Y:S02]  /*02e0*/  @P1 IADD3 R0, PT, PT, R0, 0x1, RZ ;  /* 0x0000000100001810 */ /* 0x000fe40007ffe0ff */
[----:B------:R-:W-:Y:S01]  /*02f0*/  @!P2 LOP3.LUT R0, RZ, UR6, RZ, 0x33, !PT ;  /* 0x00000006ff00ac12 */ /* 0x000fe2000f8e33ff */
[----:B------:R-:W-:Y:S01]  /*0300*/  IMAD.HI.U32 R2, R7, R4, RZ ;  /* 0x0000000407027227 */ /* 0x000fe200078e00ff */
[----:B------:R-:W-:Y:S02]  /*0310*/  I2FP.F32.U32 R7, UR5 ;  /* 0x0000000500077c45 */ /* 0x000fe40008201000 */
[----:B------:R-:W-:Y:S01]  /*0320*/  ISETP.NE.U32.AND P2, PT, RZ, UR7, PT ;  /* 0x00000007ff007c0c */ /* 0x000fe2000bf45070 */
[----:B------:R-:W-:Y:S01]  /*0330*/  IMAD.HI.U32 R3, R3, R0, RZ ;  /* 0x0000000003037227 */ /* 0x000fe200078e00ff */
[----:B------:R-:W-:Y:S01]  /*0340*/  IADD3 R9, PT, PT, -R2, RZ, RZ ;  /* 0x000000ff02097210 */ /* 0x000fe20007ffe1ff */
[----:B------:R-:W0:Y:S03]  /*0350*/  MUFU.RCP R6, R7 ;  /* 0x0000000700067308 */ /* 0x000e260000001000 */
[----:B------:R-:W-:-:S05]  /*0360*/  IADD3 R3, PT, PT, -R3, RZ, RZ ;  /* 0x000000ff03037210 */ /* 0x000fca0007ffe1ff */
[----:B------:R-:W-:Y:S02]  /*0370*/  IMAD R11, R3, UR7, R0 ;  /* 0x00000007030b7c24 */ /* 0x000fe4000f8e0200 */
[--C-:B------:R-:W-:Y:S01]  /*0380*/  IMAD R3, R9, UR4, R4.reuse ;  /* 0x0000000409037c24 */ /* 0x100fe2000f8e0204 */
[----:B------:R-:W-:Y:S02]  /*0390*/  IADD3 R9, PT, PT, -R0, RZ, RZ ;  /* 0x000000ff00097210 */ /* 0x000fe40007ffe1ff */
[----:B------:R-:W-:Y:S02]  /*03a0*/  ISETP.GE.U32.AND P1, PT, R11, UR7, PT ;  /* 0x000000070b007c0c */ /* 0x000fe4000bf26070 */
[----:B------:R-:W-:Y:S01]  /*03b0*/  ISETP.GE.U32.AND P0, PT, R3, UR4, PT ;  /* 0x0000000403007c0c */ /* 0x000fe2000bf06070 */
[----:B------:R-:W-:Y:S02]  /*03c0*/  IMAD R4, R9, UR6, R4 ;  /* 0x0000000609047c24 */ /* 0x000fe4000f8e0204 */
[----:B0-----:R-:W-:-:S03]  /*03d0*/  FFMA R9, -R7, R6, 1 ;  /* 0x3f80000007097423 */ /* 0x001fc60000000106 */
[----:B------:R-:W-:Y:S01]  /*03e0*/  I2FP.F32.U32 R0, R4 ;  /* 0x0000000400007245 */ /* 0x000fe20000201000 */
[----:B------:R-:W-:-:S04]  /*03f0*/  FFMA R9, R6, R9, R6 ;  /* 0x0000000906097223 */ /* 0x000fc80000000006 */
[----:B------:R-:W-:Y:S01]  /*0400*/  @P1 IADD3 R11, PT, PT, R11, -UR7, RZ ;  /* 0x800000070b0b1c10 */ /* 0x000fe2000fffe0ff */
[----:B------:R-:W-:Y:S01]  /*0410*/  FADD R0, R0, R0 ;  /* 0x0000000000007221 */ /* 0x000fe20000000000 */
[----:B------:R-:W-:Y:S02]  /*0420*/  @P0 IADD3 R3, PT, PT, R3, -UR4, RZ ;  /* 0x8000000403030c10 */ /* 0x000fe4000fffe0ff */
[----:B------:R-:W-:Y:S01]  /*0430*/  @P0 IADD3 R2, PT, PT, R2, 0x1, RZ ;  /* 0x0000000102020810 */ /* 0x000fe20007ffe0ff */
[----:B------:R-:W0:Y:S01]  /*0440*/  FCHK P0, R0, R7 ;  /* 0x0000000700007302 */ /* 0x000e220000000000 */
[----:B------:R-:W-:Y:S01]  /*0450*/  ISETP.GE.U32.AND P4, PT, R11, UR7, PT ;  /* 0x000000070b007c0c */ /* 0x000fe2000bf86070 */
[----:B------:R-:W-:Y:S01]  /*0460*/  FFMA R6, R0, R9, RZ ;  /* 0x0000000900067223 */ /* 0x000fe200000000ff */
[----:B------:R-:W-:Y:S02]  /*0470*/  ISETP.GE.U32.AND P3, PT, R3, UR4, PT ;  /* 0x0000000403007c0c */ /* 0x000fe4000bf66070 */
[----:B------:R-:W-:Y:S01]  /*0480*/  ISETP.NE.U32.AND P1, PT, RZ, UR4, PT ;  /* 0x00000004ff007c0c */ /* 0x000fe2000bf25070 */
[----:B------:R-:W-:-:S04]  /*0490*/  FFMA R3, -R7, R6, R0 ;  /* 0x0000000607037223 */ /* 0x000fc80000000100 */
[----:B------:R-:W-:-:S04]  /*04a0*/  FFMA R9, R9, R3, R6 ;  /* 0x0000000309097223 */ /* 0x000fc80000000006 */
[----:B------:R-:W-:Y:S02]  /*04b0*/  @P4 IADD3 R11, PT, PT, R11, -UR7, RZ ;  /* 0x800000070b0b4c10 */ /* 0x000fe4000fffe0ff */
[----:B------:R-:W-:Y:S02]  /*04c0*/  @P3 IADD3 R2, PT, PT, R2, 0x1, RZ ;  /* 0x0000000102023810 */ /* 0x000fe40007ffe0ff */
[----:B------:R-:W-:Y:S02]  /*04d0*/  @!P2 LOP3.LUT R11, RZ, UR7, RZ, 0x33, !PT ;  /* 0x00000007ff0bac12 */ /* 0x000fe4000f8e33ff */
[----:B------:R-:W-:Y:S01]  /*04e0*/  @!P1 LOP3.LUT R2, RZ, UR4, RZ, 0x33, !PT ;  /* 0x00000004ff029c12 */ /* 0x000fe2000f8e33ff */
[----:B0-----:R-:W-:Y:S06]  /*04f0*/  @!P0 BRA `(.L_x_362) ;  /* 0x0000000000108947 */ /* 0x001fec0003800000 */
[----:B------:R-:W-:Y:S02]  /*0500*/  MOV R3, R7 ;  /* 0x0000000700037202 */ /* 0x000fe40000000f00 */
[----:B------:R-:W-:-:S07]  /*0510*/  MOV R6, 0x530 ;  /* 0x0000053000067802 */ /* 0x000fce0000000f00 */
[----:B------:R-:W-:Y:S05]  /*0520*/  CALL.REL.NOINC `($__internal_13_$__cuda_sm3x_div_rn_noftz_f32_slowpath) ;  /* 0x00000018008c7944 */ /* 0x000fea0003c00000 */
[----:B------:R-:W-:-:S07]  /*0530*/  MOV R9, R0 ;  /* 0x0000000000097202 */ /* 0x000fce0000000f00 */
.L_x_362:
[----:B------:R-:W-:Y:S05]  /*0540*/  BSYNC.RECONVERGENT B2 ;  /* 0x0000000000027941 */ /* 0x000fea0003800200 */
.L_x_361:
        /* <DEDUP_REMOVED lines=16> */
[----:B------:R-:W-:Y:S05]  /*0650*/  CALL.REL.NOINC `($__internal_13_$__cuda_sm3x_div_rn_noftz_f32_slowpath) ;  /* 0x0000001800407944 */ /* 0x000fea0003c00000 */
[----:B------:R-:W-:-:S07]  /*0660*/  MOV R10, R0 ;  /* 0x00000000000a7202 */ /* 0x000fce0000000f00 */
.L_x_364:
[----:B------:R-:W-:Y:S05]  /*0670*/  BSYNC.RECONVERGENT B2 ;  /* 0x0000000000027941 */ /* 0x000fea0003800200 */
.L_x_363:
        /* <DEDUP_REMOVED lines=18> */
.L_x_366:
[----:B------:R-:W-:Y:S05]  /*07a0*/  BSYNC.RECONVERGENT B2 ;  /* 0x0000000000027941 */ /* 0x000fea0003800200 */
.L_x_365:
[----:B------:R-:W0:Y:S02]  /*07b0*/  LDCU UR4, c[0x0][0x38c] ;  /* 0x00007180ff0477ac */ /* 0x000e240008000800 */
[----:B0-----:R-:W-:-:S13]  /*07c0*/  ISETP.NE.AND P0, PT, RZ, UR4, PT ;  /* 0x00000004ff007c0c */ /* 0x001fda000bf05270 */
[----:B------:R-:W-:Y:S05]  /*07d0*/  @!P0 EXIT ;  /* 0x000000000000894d */ /* 0x000fea0003800000 */
[----:B------:R-:W0:Y:S01]  /*07e0*/  LDC.64 R12, c[0x0][0x398] ;  /* 0x0000e600ff0c7b82 */ /* 0x000e220000000a00 */
[----:B------:R-:W1:Y:S01]  /*07f0*/  LDCU.64 UR8, c[0x0][0x380] ;  /* 0x00007000ff0877ac */ /* 0x000e620008000a00 */
[----:B------:R-:W-:Y:S01]  /*0800*/  UISETP.GE.U32.AND UP0, UPT, UR4, 0x8, UPT ;  /* 0x000000080400788c */ /* 0x000fe2000bf06070 */
[----:B------:R-:W2:Y:S01]  /*0810*/  LDCU.64 UR6, c[0x0][0x358] ;  /* 0x00006b00ff0677ac */ /* 0x000ea20008000a00 */
[----:B------:R-:W-:Y:S01]  /*0820*/  ULOP3.LUT UR5, UR4, 0x7, URZ, 0xc0, !UPT ;  /* 0x0000000704057892 */ /* 0x000fe2000f8ec0ff */
[----:B-1----:R-:W-:Y:S02]  /*0830*/  IMAD R11, R2, UR9, R11 ;  /* 0x00000009020b7c24 */ /* 0x002fe4000f8e020b */
[----:B------:R-:W-:Y:S02]  /*0840*/  HFMA2 R2, -RZ, RZ, 0, 0 ;  /* 0x00000000ff027431 */ /* 0x000fe400000001ff */
[----:B------:R-:W-:Y:S02]  /*0850*/  IMAD R4, R11, UR8, R4 ;  /* 0x000000080b047c24 */ /* 0x000fe4000f8e0204 */
[----:B0-----:R-:W-:Y:S01]  /*0860*/  FADD R3, R13, -R12 ;  /* 0x8000000c0d037221 */ /* 0x001fe20000000000 */
[----:B------:R-:W-:Y:S01]  /*0870*/  FADD R11, R6, -1 ;  /* 0xbf800000060b7421 */ /* 0x000fe20000000000 */
        /* <DEDUP_REMOVED lines=8> */
.L_x_384:
        /* <DEDUP_REMOVED lines=15> */
[----:B0--3--:R-:W-:Y:S05]  /*09f0*/  CALL.REL.NOINC `($__internal_13_$__cuda_sm3x_div_rn_noftz_f32_slowpath) ;  /* 0x0000001400587944 */ /* 0x009fea0003c00000 */
[----:B------:R-:W-:-:S07]  /*0a00*/  MOV R8, R0 ;  /* 0x0000000000087202 */ /* 0x000fce0000000f00 */
.L_x_369:
[----:B---3--:R-:W-:Y:S05]  /*0a10*/  BSYNC.RECONVERGENT B2 ;  /* 0x0000000000027941 */ /* 0x008fea0003800200 */
.L_x_368:
        /* <DEDUP_REMOVED lines=18> */
[----:B------:R-:W-:Y:S05]  /*0b40*/  CALL.REL.NOINC `($__internal_13_$__cuda_sm3x_div_rn_noftz_f32_slowpath) ;  /* 0x0000001400047944 */ /* 0x000fea0003c00000 */
.L_x_371:
[----:B------:R-:W-:Y:S05]  /*0b50*/  BSYNC.RECONVERGENT B2 ;  /* 0x0000000000027941 */ /* 0x000fea0003800200 */
.L_x_370:
        /* <DEDUP_REMOVED lines=20> */
.L_x_373:
[----:B------:R-:W-:Y:S05]  /*0ca0*/  BSYNC.RECONVERGENT B2 ;  /* 0x0000000000027941 */ /* 0x000fea0003800200 */
.L_x_372:
        /* <DEDUP_REMOVED lines=20> */
.L_x_375:
[----:B------:R-:W-:Y:S05]  /*0df0*/  BSYNC.RECONVERGENT B2 ;  /* 0x0000000000027941 */ /* 0x000fea0003800200 */
.L_x_374:
        /* <DEDUP_REMOVED lines=20> */
.L_x_377:
[----:B------:R-:W-:Y:S05]  /*0f40*/  BSYNC.RECONVERGENT B2 ;  /* 0x0000000000027941 */ /* 0x000fea0003800200 */
.L_x_376:
        /* <DEDUP_REMOVED lines=20> */
.L_x_379:
[----:B------:R-:W-:Y:S05]  /*1090*/  BSYNC.RECONVERGENT B2 ;  /* 0x0000000000027941 */ /* 0x000fea0003800200 */
.L_x_378:
        /* <DEDUP_REMOVED lines=20> */
.L_x_381:
[----:B------:R-:W-:Y:S05]  /*11e0*/  BSYNC.RECONVERGENT B2 ;  /* 0x0000000000027941 */ /* 0x000fea0003800200 */
.L_x_380:
        /* <DEDUP_REMOVED lines=20> */
.L_x_383:
[----:B------:R-:W-:Y:S05]  /*1330*/  BSYNC.RECONVERGENT B2 ;  /* 0x0000000000027941 */ /* 0x000fea0003800200 */
.L_x_382:
[----:B------:R-:W-:Y:S02]  /*1340*/  IADD3 R7, PT, PT, R23, 0x7, RZ ;  /* 0x0000000717077810 */ /* 0x000fe40007ffe0ff */
[----:B------:R-:W-:Y:S02]  /*1350*/  MOV R8, R0 ;  /* 0x0000000000087202 */ /* 0x000fe40000000f00 */
[----:B------:R-:W-:Y:S01]  /*1360*/  IADD3 R21, PT, PT, R21, 0x8, RZ ;  /* 0x0000000815157810 */ /* 0x000fe20007ffe0ff */
[----:B------:R-:W-:-:S03]  /*1370*/  IMAD.WIDE.U32 R6, R7, 0x10, R16 ;  /* 0x0000001007067825 */ /* 0x000fc600078e0010 */
[----:B------:R-:W-:Y:S02]  /*1380*/  ISETP.NE.AND P0, PT, R21, R2, PT ;  /* 0x000000021500720c */ /* 0x000fe40003f05270 */
[----:B------:R4:W-:Y:S11]  /*1390*/  STG.E.128 desc[UR6][R6.64], R8 ;  /* 0x0000000806007986 */ /* 0x0009f6000c101d06 */
[----:B------:R-:W-:Y:S05]  /*13a0*/  @P0 BRA `(.L_x_384) ;  /* 0xfffffff400540947 */ /* 0x000fea000383ffff */
.L_x_367:
        /* <DEDUP_REMOVED lines=24> */
[----:B------:R-:W-:Y:S05]  /*1530*/  CALL.REL.NOINC `($__internal_13_$__cuda_sm3x_div_rn_noftz_f32_slowpath) ;  /* 0x0000000800887944 */ /* 0x000fea0003c00000 */
[----:B------:R-:W-:-:S07]  /*1540*/  MOV R8, R0 ;  /* 0x0000000000087202 */ /* 0x000fce0000000f00 */
.L_x_387:
[----:B------:R-:W-:Y:S05]  /*1550*/  BSYNC.RECONVERGENT B2 ;  /* 0x0000000000027941 */ /* 0x000fea0003800200 */
.L_x_386:
        /* <DEDUP_REMOVED lines=22> */
.L_x_389:
[----:B------:R-:W-:Y:S05]  /*16c0*/  BSYNC.RECONVERGENT B2 ;  /* 0x0000000000027941 */ /* 0x000fea0003800200 */
.L_x_388:
        /* <DEDUP_REMOVED lines=21> */
[----:B------:R-:W-:Y:S05]  /*1820*/  CALL.REL.NOINC `($__internal_13_$__cuda_sm3x_div_rn_noftz_f32_slowpath) ;  /* 0x0000000400cc7944 */ /* 0x000fea0003c00000 */
.L_x_391:
[----:B------:R-:W-:Y:S05]  /*1830*/  BSYNC.RECONVERGENT B2 ;  /* 0x0000000000027941 */ /* 0x000fea0003800200 */
.L_x_390:
        /* <DEDUP_REMOVED lines=22> */
.L_x_393:
[----:B------:R-:W-:Y:S05]  /*19a0*/  BSYNC.RECONVERGENT B2 ;  /* 0x0000000000027941 */ /* 0x000fea0003800200 */
.L_x_392:
[----:B------:R-:W0:Y:S01]  /*19b0*/  LDC.64 R6, c[0x0][0x3a0] ;  /* 0x0000e800ff067b82 */ /* 0x000e220000000a00 */
[----:B------:R-:W-:Y:S02]  /*19c0*/  IADD3 R13, PT, PT, R14, 0x3, RZ ;  /* 0x000000030e0d7810 */ /* 0x000fe40007ffe0ff */
[----:B------:R-:W-:Y:S02]  /*19d0*/  MOV R8, R0 ;  /* 0x0000000000087202 */ /* 0x000fe40000000f00 */
[----:B------:R-:W-:Y:S01]  /*19e0*/  IADD3 R2, PT, PT, R2, 0x4, RZ ;  /* 0x0000000402027810 */ /* 0x000fe20007ffe0ff */
[----:B0-----:R-:W-:-:S05]  /*19f0*/  IMAD.WIDE.U32 R6, R13, 0x10, R6 ;  /* 0x000000100d067825 */ /* 0x001fca00078e0006 */
[----:B------:R0:W-:Y:S02]  /*1a00*/  STG.E.128 desc[UR6][R6.64], R8 ;  /* 0x0000000806007986 */ /* 0x0001e4000c101d06 */
.L_x_385:
        /* <DEDUP_REMOVED lines=24> */
.L_x_396:
[----:B------:R-:W-:Y:S05]  /*1b90*/  BSYNC.RECONVERGENT B2 ;  /* 0x0000000000027941 */ /* 0x000fea0003800200 */
.L_x_395:
        /* <DEDUP_REMOVED lines=22> */
.L_x_398:
[----:B------:R-:W-:Y:S05]  /*1d00*/  BSYNC.RECONVERGENT B2 ;  /* 0x0000000000027941 */ /* 0x000fea0003800200 */
.L_x_397:
[----:B------:R-:W0:Y:S01]  /*1d10*/  LDC.64 R6, c[0x0][0x3a0] ;  /* 0x0000e800ff067b82 */ /* 0x000e220000000a00 */
[----:B------:R-:W-:Y:S02]  /*1d20*/  IADD3 R13, PT, PT, R14, 0x1, RZ ;  /* 0x000000010e0d7810 */ /* 0x000fe40007ffe0ff */
[----:B------:R-:W-:Y:S02]  /*1d30*/  MOV R8, R0 ;  /* 0x0000000000087202 */ /* 0x000fe40000000f00 */
[----:B------:R-:W-:Y:S01]  /*1d40*/  IADD3 R2, PT, PT, R2, 0x2, RZ ;  /* 0x0000000202027810 */ /* 0x000fe20007ffe0ff */
[----:B0-----:R-:W-:-:S05]  /*1d50*/  IMAD.WIDE.U32 R6, R13, 0x10, R6 ;  /* 0x000000100d067825 */ /* 0x001fca00078e0006 */
[----:B------:R1:W-:Y:S02]  /*1d60*/  STG.E.128 desc[UR6][R6.64], R8 ;  /* 0x0000000806007986 */ /* 0x0003e4000c101d06 */
.L_x_394:
        /* <DEDUP_REMOVED lines=24> */
.L_x_400:
[----:B------:R-:W-:Y:S05]  /*1ef0*/  BSYNC.RECONVERGENT B2 ;  /* 0x0000000000027941 */ /* 0x000fea0003800200 */
.L_x_399:
[----:B------:R-:W0:Y:S01]  /*1f00*/  LDC.64 R6, c[0x0][0x3a0] ;  /* 0x0000e800ff067b82 */ /* 0x000e220000000a00 */
[----:B------:R-:W1:Y:S02]  /*1f10*/  LDCU UR4, c[0x0][0x38c] ;  /* 0x00007180ff0477ac */ /* 0x000e640008000800 */
[----:B-1----:R-:W-:-:S04]  /*1f20*/  IMAD R3, R5, UR4, R2 ;  /* 0x0000000405037c24 */ /* 0x002fc8000f8e0202 */
[----:B0-----:R-:W-:-:S05]  /*1f30*/  IMAD.WIDE.U32 R2, R3, 0x10, R6 ;  /* 0x0000001003027825 */ /* 0x001fca00078e0006 */
[----:B------:R-:W-:Y:S01]  /*1f40*/  STG.E.128 desc[UR6][R2.64], R8 ;  /* 0x0000000802007986 */ /* 0x000fe2000c101d06 */
[----:B------:R-:W-:Y:S05]  /*1f50*/  EXIT ;  /* 0x000000000000794d */ /* 0x000fea0003800000 */
        .weak           $__internal_13_$__cuda_sm3x_div_rn_noftz_f32_slowpath
        .type           $__internal_13_$__cuda_sm3x_div_rn_noftz_f32_slowpath,@function
        .size           $__internal_13_$__cuda_sm3x_div_rn_noftz_f32_slowpath,(.L_x_479 - $__internal_13_$__cuda_sm3x_div_rn_noftz_f32_slowpath)
$__internal_13_$__cuda_sm3x_div_rn_noftz_f32_slowpath:
[----:B------:R-:W-:Y:S01]  /*1f60*/  SHF.R.U32.HI R7, RZ, 0x17, R3 ;  /* 0x00000017ff077819 */ /* 0x000fe20000011603 */
[----:B------:R-:W-:Y:S01]  /*1f70*/  BSSY.RECONVERGENT B0, `(.L_x_401) ;  /* 0x0000065000007945 */ /* 0x000fe20003800200 */
[----:B------:R-:W-:Y:S02]  /*1f80*/  SHF.R.U32.HI R18, RZ, 0x17, R0 ;  /* 0x00000017ff127819 */ /* 0x000fe40000011600 */
[----:B------:R-:W-:Y:S02]  /*1f90*/  LOP3.LUT R7, R7, 0xff, RZ, 0xc0, !PT ;  /* 0x000000ff07077812 */ /* 0x000fe400078ec0ff */
[----:B------:R-:W-:Y:S02]  /*1fa0*/  LOP3.LUT R18, R18, 0xff, RZ, 0xc0, !PT ;  /* 0x000000ff12127812 */ /* 0x000fe400078ec0ff */
[----:B------:R-:W-:Y:S02]  /*1fb0*/  IADD3 R8, PT, PT, R7, -0x1, RZ ;  /* 0xffffffff07087810 */ /* 0x000fe40007ffe0ff */
[----:B------:R-:W-:-:S02]  /*1fc0*/  IADD3 R19, PT, PT, R18, -0x1, RZ ;  /* 0xffffffff12137810 */ /* 0x000fc40007ffe0ff */
[----:B------:R-:W-:-:S04]  /*1fd0*/  ISETP.GT.U32.AND P0, PT, R8, 0xfd, PT ;  /* 0x000000fd0800780c */ /* 0x000fc80003f04070 */
[----:B------:R-:W-:Y:S02]  /*1fe0*/  ISETP.GT.U32.OR P0, PT, R19, 0xfd, P0 ;  /* 0x000000fd1300780c */ /* 0x000fe40000704470 */
[----:B------:R-:W-:-:S11]  /*1ff0*/  MOV R19, R3 ;  /* 0x0000000300137202 */ /* 0x000fd60000000f00 */
        /* <DEDUP_REMOVED lines=18> */
[----:B------:R-:W-:-:S04]  /*2120*/  IADD3 R8, PT, PT, R18, -0x1, RZ ;  /* 0xffffffff12087810 */ /* 0x000fc80007ffe0ff */
[----:B------:R-:W-:Y:S02]  /*2130*/  ISETP.GE.AND P0, PT, R8, RZ, PT ;  /* 0x000000ff0800720c */ /* 0x000fe40003f06270 */
[----:B------:R-:W-:-:S04]  /*2140*/  IADD3 R8, PT, PT, R7, -0x1, RZ ;  /* 0xffffffff07087810 */ /* 0x000fc80007ffe0ff */
[----:B------:R-:W-:-:S07]  /*2150*/  ISETP.GE.AND P1, PT, R8, RZ, PT ;  /* 0x000000ff0800720c */ /* 0x000fce0003f26270 */
[----:B------:R-:W-:Y:S01]  /*2160*/  @P0 MOV R8, RZ ;  /* 0x000000ff00080202 */ /* 0x000fe20000000f00 */
[----:B------:R-:W-:Y:S01]  /*2170*/  @!P0 FFMA R0, R0, 1.84467440737095516160e+19, RZ ;  /* 0x5f80000000008823 */ /* 0x000fe200000000ff */
[----:B------:R-:W-:-:S04]  /*2180*/  @!P0 MOV R8, 0xffffffc0 ;  /* 0xffffffc000088802 */ /* 0x000fc80000000f00 */
[----:B------:R-:W-:Y:S01]  /*2190*/  @!P1 FFMA R19, R3, 1.84467440737095516160e+19, RZ ;  /* 0x5f80000003139823 */ /* 0x000fe200000000ff */
[----:B------:R-:W-:-:S07]  /*21a0*/  @!P1 IADD3 R8, PT, PT, R8, 0x40, RZ ;  /* 0x0000004008089810 */ /* 0x000fce0007ffe0ff */
.L_x_402:
        /* <DEDUP_REMOVED lines=51> */
.L_x_409:
[----:B------:R-:W-:-:S04]  /*24e0*/  LOP3.LUT R0, R0, 0x80000000, RZ, 0xc0, !PT ;  /* 0x8000000000007812 */ /* 0x000fc800078ec0ff */
[----:B------:R-:W-:Y:S01]  /*24f0*/  LOP3.LUT R0, R0, 0x7f800000, RZ, 0xfc, !PT ;  /* 0x7f80000000007812 */ /* 0x000fe200078efcff */
[----:B------:R-:W-:Y:S06]  /*2500*/  BRA `(.L_x_410) ;  /* 0x0000000000047947 */ /* 0x000fec0003800000 */
.L_x_408:
[----:B------:R-:W-:-:S07]  /*2510*/  LEA R0, R27, R0, 0x17 ;  /* 0x000000001b007211 */ /* 0x000fce00078eb8ff */
.L_x_410:
[----:B------:R-:W-:Y:S05]  /*2520*/  BSYNC.RECONVERGENT B1 ;  /* 0x0000000000017941 */ /* 0x000fea0003800200 */
.L_x_407:
[----:B------:R-:W-:Y:S05]  /*2530*/  BRA `(.L_x_411) ;  /* 0x0000000000207947 */ /* 0x000fea0003800000 */
.L_x_406:
[----:B------:R-:W-:-:S04]  /*2540*/  LOP3.LUT R0, R19, 0x80000000, R0, 0x48, !PT ;  /* 0x8000000013007812 */ /* 0x000fc800078e4800 */
[----:B------:R-:W-:Y:S01]  /*2550*/  LOP3.LUT R0, R0, 0x7f800000, RZ, 0xfc, !PT ;  /* 0x7f80000000007812 */ /* 0x000fe200078efcff */
[----:B------:R-:W-:Y:S06]  /*2560*/  BRA `(.L_x_411) ;  /* 0x0000000000147947 */ /* 0x000fec0003800000 */
.L_x_405:
[----:B------:R-:W-:Y:S01]  /*2570*/  LOP3.LUT R0, R19, 0x80000000, R0, 0x48, !PT ;  /* 0x8000000013007812 */ /* 0x000fe200078e4800 */
[----:B------:R-:W-:Y:S06]  /*2580*/  BRA `(.L_x_411) ;  /* 0x00000000000c7947 */ /* 0x000fec0003800000 */
.L_x_404:
[----:B------:R-:W0:Y:S01]  /*2590*/  MUFU.RSQ R0, -QNAN ;  /* 0xffc0000000007908 */ /* 0x000e220000001400 */
[----:B------:R-:W-:Y:S05]  /*25a0*/  BRA `(.L_x_411) ;  /* 0x0000000000047947 */ /* 0x000fea0003800000 */
.L_x_403:
[----:B------:R-:W-:-:S07]  /*25b0*/  FADD.FTZ R0, R0, R3 ;  /* 0x0000000300007221 */ /* 0x000fce0000010000 */
.L_x_411:
[----:B------:R-:W-:Y:S05]  /*25c0*/  BSYNC.RECONVERGENT B0 ;  /* 0x0000000000007941 */ /* 0x000fea0003800200 */
.L_x_401:
[----:B------:R-:W-:-:S04]  /*25d0*/  HFMA2 R7, -RZ, RZ, 0, 0 ;  /* 0x00000000ff077431 */ /* 0x000fc800000001ff */
[----:B0-----:R-:W-:Y:S05]  /*25e0*/  RET.REL.NODEC R6 `(combineCorrelationMembersBuffer) ;  /* 0xffffffd806847950 */ /* 0x001fea0003c3ffff */
.L_x_412:
        /* <DEDUP_REMOVED lines=9> */
.L_x_479:


//--------------------- .text.combineCorrelationMembers --------------------------
	.section	.text.combineCorrelationMembers,"ax",@progbits
	.align	128
        .global         combineCorrelationMembers
        .type           combineCorrelationMembers,@function
        .size           combineCorrelationMembers,(.L_x_480 - combineCorrelationMembers)
        .other          combineCorrelationMembers,@"STO_CUDA_ENTRY STV_DEFAULT"
combineCorrelationMembers:
.text.combineCorrelationMembers:
        /* <DEDUP_REMOVED lines=13> */
[----:B------:R-:W-:-:S04]  /*00d0*/  ISETP.NE.U32.AND P2, PT, RZ, UR6, PT ;  /* 0x00000006ff007c0c */ /* 0x000fc8000bf45070 */
[----:B------:R-:W-:Y:S01]  /*00e0*/  IADD3 R11, PT, PT, RZ, -UR4, RZ ;  /* 0x80000004ff0b7c10 */ /* 0x000fe2000fffe0ff */
[----:B------:R-:W2:Y:S08]  /*00f0*/  I2F.U32.RP R5, UR7 ;  /* 0x0000000700057d06 */ /* 0x000eb00008209000 */
[----:B0-----:R-:W0:Y:S08]  /*0100*/  MUFU.RCP R0, R0 ;  /* 0x0000000000007308 */ /* 0x001e300000001000 */
[----:B------:R-:W3:Y:S08]  /*0110*/  I2F.U32.RP R6, UR4 ;  /* 0x0000000400067d06 */ /* 0x000ef00008209000 */
[----:B--2---:R-:W-:Y:S01]  /*0120*/  MUFU.RCP R5, R5 ;  /* 0x0000000500057308 */ /* 0x004fe20000001000 */
[----:B0-----:R-:W-:Y:S01]  /*0130*/  IADD3 R2, PT, PT, R0, 0xffffffe, RZ ;  /* 0x0ffffffe00027810 */ /* 0x001fe20007ffe0ff */
[----:B-1----:R-:W-:Y:S01]  /*0140*/  VIADD R0, R7, UR5 ;  /* 0x0000000507007c36 */ /* 0x002fe20008000000 */
[----:B------:R-:W-:-:S05]  /*0150*/  UIADD3 UR5, UPT, UPT, UR6, -0x1, URZ ;  /* 0xffffffff06057890 */ /* 0x000fca000fffe0ff */
[----:B------:R0:W1:Y:S08]  /*0160*/  F2I.FTZ.U32.TRUNC.NTZ R3, R2 ;  /* 0x0000000200037305 */ /* 0x000070000021f000 */
[----:B---3--:R-:W2:Y:S01]  /*0170*/  MUFU.RCP R6, R6 ;  /* 0x0000000600067308 */ /* 0x008ea20000001000 */
        /* <DEDUP_REMOVED lines=8> */
[----:B0-----:R-:W-:-:S04]  /*0200*/  IMAD.MOV.U32 R8, RZ, RZ, RZ ;  /* 0x000000ffff087224 */ /* 0x001fc800078e00ff */
[----:B------:R-:W-:Y:S01]  /*0210*/  IMAD R2, R3, UR6, R0 ;  /* 0x0000000603027c24 */ /* 0x000fe2000f8e0200 */
[----:B------:R-:W-:Y:S01]  /*0220*/  IADD3 R3, PT, PT, R5, 0xffffffe, RZ ;  /* 0x0ffffffe05037810 */ /* 0x000fe20007ffe0ff */
[----:B-1----:R-:W-:-:S03]  /*0230*/  IMAD R11, R11, R9, RZ ;  /* 0x000000090b0b7224 */ /* 0x002fc600078e02ff */
[----:B------:R-:W-:Y:S02]  /*0240*/  ISETP.GE.U32.AND P0, PT, R2, UR6, PT ;  /* 0x0000000602007c0c */ /* 0x000fe4000bf06070 */
[----:B------:R-:W0:Y:S01]  /*0250*/  F2I.FTZ.U32.TRUNC.NTZ R3, R3 ;  /* 0x0000000300037305 */ /* 0x000e22000021f000 */
[----:B------:R-:W-:-:S06]  /*0260*/  IMAD.HI.U32 R9, R9, R11, R8 ;  /* 0x0000000b09097227 */ /* 0x000fcc00078e0008 */
[----:B------:R-:W-:-:S04]  /*0270*/  IMAD.HI.U32 R6, R9, R0, RZ ;  /* 0x0000000009067227 */ /* 0x000fc800078e00ff */
[----:B------:R-:W-:Y:S01]  /*0280*/  @P0 VIADD R2, R2, -UR6 ;  /* 0x8000000602020c36 */ /* 0x000fe20008000000 */
[----:B------:R-:W-:Y:S01]  /*0290*/  @P0 IADD3 R4, PT, PT, R4, 0x1, RZ ;  /* 0x0000000104040810 */ /* 0x000fe20007ffe0ff */
[----:B------:R-:W-:Y:S01]  /*02a0*/  IMAD.MOV R9, RZ, RZ, -R6 ;  /* 0x000000ffff097224 */ /* 0x000fe200078e0a06 */
[----:B0-----:R-:W-:Y:S02]  /*02b0*/  IADD3 R5, PT, PT, RZ, -R3, RZ ;  /* 0x80000003ff057210 */ /* 0x001fe40007ffe0ff */
[----:B------:R-:W-:Y:S02]  /*02c0*/  ISETP.GE.U32.AND P1, PT, R2, UR6, PT ;  /* 0x0000000602007c0c */ /* 0x000fe4000bf26070 */
[----:B------:R-:W-:Y:S01]  /*02d0*/  MOV R2, RZ ;  /* 0x000000ff00027202 */ /* 0x000fe20000000f00 */
[----:B------:R-:W-:-:S04]  /*02e0*/  IMAD R5, R5, UR7, RZ ;  /* 0x0000000705057c24 */ /* 0x000fc8000f8e02ff */
[----:B------:R-:W-:-:S04]  /*02f0*/  IMAD.HI.U32 R3, R3, R5, R2 ;  /* 0x0000000503037227 */ /* 0x000fc800078e0002 */
[----:B------:R-:W-:Y:S02]  /*0300*/  IMAD R2, R9, UR4, R0 ;  /* 0x0000000409027c24 */ /* 0x000fe4000f8e0200 */
[----:B------:R-:W-:Y:S02]  /*0310*/  @P1 IADD3 R4, PT, PT, R4, 0x1, RZ ;  /* 0x0000000104041810 */ /* 0x000fe40007ffe0ff */
[----:B------:R-:W-:Y:S02]  /*0320*/  @!P2 LOP3.LUT R4, RZ, UR6, RZ, 0x33, !PT ;  /* 0x00000006ff04ac12 */ /* 0x000fe4000f8e33ff */
[----:B------:R-:W-:Y:S02]  /*0330*/  ISETP.GE.U32.AND P0, PT, R2, UR4, PT ;  /* 0x0000000402007c0c */ /* 0x000fe4000bf06070 */
[----:B------:R-:W-:Y:S01]  /*0340*/  IADD3 R9, PT, PT, -R4, RZ, RZ ;  /* 0x000000ff04097210 */ /* 0x000fe20007ffe1ff */
[----:B------:R-:W-:Y:S01]  /*0350*/  IMAD.HI.U32 R3, R3, R4, RZ ;  /* 0x0000000403037227 */ /* 0x000fe200078e00ff */
[----:B------:R-:W-:-:S04]  /*0360*/  ISETP.NE.U32.AND P2, PT, RZ, UR7, PT ;  /* 0x00000007ff007c0c */ /* 0x000fc8000bf45070 */
[----:B------:R-:W-:Y:S02]  /*0370*/  IADD3 R5, PT, PT, -R3, RZ, RZ ;  /* 0x000000ff03057210 */ /* 0x000fe40007ffe1ff */
[----:B------:R-:W-:-:S03]  /*0380*/  I2FP.F32.U32 R3, UR5 ;  /* 0x0000000500037c45 */ /* 0x000fc60008201000 */
[----:B------:R-:W-:Y:S01]  /*0390*/  IMAD R5, R5, UR7, R4 ;  /* 0x0000000705057c24 */ /* 0x000fe2000f8e0204 */
[----:B------:R-:W0:Y:S01]  /*03a0*/  MUFU.RCP R8, R3 ;  /* 0x0000000300087308 */ /* 0x000e220000001000 */
[----:B------:R-:W-:Y:S01]  /*03b0*/  IMAD R4, R9, UR6, R0 ;  /* 0x0000000609047c24 */ /* 0x000fe2000f8e0200 */
[----:B------:R-:W-:Y:S01]  /*03c0*/  @P0 IADD3 R2, PT, PT, R2, -UR4, RZ ;  /* 0x8000000402020c10 */ /* 0x000fe2000fffe0ff */
[----:B------:R-:W-:Y:S01]  /*03d0*/  @P0 VIADD R6, R6, 0x1 ;  /* 0x0000000106060836 */ /* 0x000fe20000000000 */
[----:B------:R-:W-:Y:S02]  /*03e0*/  ISETP.GE.U32.AND P1, PT, R5, UR7, PT ;  /* 0x0000000705007c0c */ /* 0x000fe4000bf26070 */
[----:B------:R-:W-:Y:S02]  /*03f0*/  I2FP.F32.U32 R4, R4 ;  /* 0x0000000400047245 */ /* 0x000fe40000201000 */
[----:B------:R-:W-:-:S03]  /*0400*/  ISETP.GE.U32.AND P3, PT, R2, UR4, PT ;  /* 0x0000000402007c0c */ /* 0x000fc6000bf66070 */
[----:B------:R-:W-:-:S04]  /*0410*/  FADD R0, R4, R4 ;  /* 0x0000000404007221 */ /* 0x000fc80000000000 */
[----:B------:R-:W1:Y:S02]  /*0420*/  FCHK P0, R0, R3 ;  /* 0x0000000300007302 */ /* 0x000e640000000000 */
[----:B------:R-:W-:Y:S01]  /*0430*/  @P1 IADD3 R5, PT, PT, R5, -UR7, RZ ;  /* 0x8000000705051c10 */ /* 0x000fe2000fffe0ff */
[----:B0-----:R-:W-:Y:S01]  /*0440*/  FFMA R9, -R3, R8, 1 ;  /* 0x3f80000003097423 */ /* 0x001fe20000000108 */
        /* <DEDUP_REMOVED lines=10> */
[----:B-1----:R-:W-:Y:S06]  /*04f0*/  @!P0 BRA `(.L_x_414) ;  /* 0x00000000000c8947 */ /* 0x002fec0003800000 */
[----:B------:R-:W-:-:S07]  /*0500*/  MOV R20, 0x520 ;  /* 0x0000052000147802 */ /* 0x000fce0000000f00 */
[----:B------:R-:W-:Y:S05]  /*0510*/  CALL.REL.NOINC `($__internal_14_$__cuda_sm3x_div_rn_noftz_f32_slowpath) ;  /* 0x0000001c00047944 */ /* 0x000fea0003c00000 */
[----:B------:R-:W-:-:S07]  /*0520*/  MOV R9, R0 ;  /* 0x0000000000097202 */ /* 0x000fce0000000f00 */
.L_x_414:
[----:B------:R-:W-:Y:S05]  /*0530*/  BSYNC.RECONVERGENT B2 ;  /* 0x0000000000027941 */ /* 0x000fea0003800200 */
.L_x_413:
        /* <DEDUP_REMOVED lines=16> */
[----:B------:R-:W-:Y:S05]  /*0640*/  CALL.REL.NOINC `($__internal_14_$__cuda_sm3x_div_rn_noftz_f32_slowpath) ;  /* 0x0000001800b87944 */ /* 0x000fea0003c00000 */
[----:B------:R-:W-:-:S07]  /*0650*/  IMAD.MOV.U32 R10, RZ, RZ, R0 ;  /* 0x000000ffff0a7224 */ /* 0x000fce00078e0000 */
.L_x_416:
[----:B------:R-:W-:Y:S05]  /*0660*/  BSYNC.RECONVERGENT B2 ;  /* 0x0000000000027941 */ /* 0x000fea0003800200 */
.L_x_415:
        /* <DEDUP_REMOVED lines=17> */
[----:B------:R-:W-:-:S07]  /*0780*/  MOV R11, R0 ;  /* 0x00000000000b7202 */ /* 0x000fce0000000f00 */
.L_x_418:
[----:B------:R-:W-:Y:S05]  /*0790*/  BSYNC.RECONVERGENT B2 ;  /* 0x0000000000027941 */ /* 0x000fea0003800200 */
.L_x_417:
[----:B------:R-:W0:Y:S02]  /*07a0*/  LDCU UR4, c[0x0][0x38c] ;  /* 0x00007180ff0477ac */ /* 0x000e240008000800 */
[----:B0-----:R-:W-:-:S13]  /*07b0*/  ISETP.NE.AND P0, PT, RZ, UR4, PT ;  /* 0x00000004ff007c0c */ /* 0x001fda000bf05270 */
[----:B------:R-:W-:Y:S05]  /*07c0*/  @!P0 EXIT ;  /* 0x000000000000894d */ /* 0x000fea0003800000 */
[----:B------:R-:W0:Y:S01]  /*07d0*/  LDC.64 R2, c[0x0][0x398] ;  /* 0x0000e600ff027b82 */ /* 0x000e220000000a00 */
[----:B------:R-:W-:Y:S01]  /*07e0*/  UISETP.GE.U32.AND UP0, UPT, UR4, 0x8, UPT ;  /* 0x000000080400788c */ /* 0x000fe2000bf06070 */
[----:B------:R-:W-:Y:S01]  /*07f0*/  FADD R11, R11, -1 ;  /* 0xbf8000000b0b7421 */ /* 0x000fe20000000000 */
[----:B------:R-:W-:Y:S01]  /*0800*/  FADD R4, R4, 0.5 ;  /* 0x3f00000004047421 */ /* 0x000fe20000000000 */
[----:B------:R-:W-:Y:S01]  /*0810*/  FADD R5, R5, 0.5 ;  /* 0x3f00000005057421 */ /* 0x000fe20000000000 */
[----:B------:R-:W-:Y:S01]  /*0820*/  FADD R6, R6, 0.5 ;  /* 0x3f00000006067421 */ /* 0x000fe20000000000 */
[----:B------:R-:W1:Y:S01]  /*0830*/  LDCU.64 UR8, c[0x0][0x358] ;  /* 0x00006b00ff0877ac */ /* 0x000e620008000a00 */
[----:B------:R-:W-:Y:S01]  /*0840*/  ULOP3.LUT UR7, UR4, 0x7, URZ, 0xc0, !UPT ;  /* 0x0000000704077892 */ /* 0x000fe2000f8ec0ff */
[----:B0-----:R-:W-:Y:S01]  /*0850*/  FADD R3, R3, -R2 ;  /* 0x8000000203037221 */ /* 0x001fe20000000000 */
[----:B------:R-:W-:Y:S01]  /*0860*/  HFMA2 R2, -RZ, RZ, 0, 0 ;  /* 0x00000000ff027431 */ /* 0x000fe200000001ff */
[----:B-1----:R-:W-:Y:S09]  /*0870*/  BRA.U !UP0, `(.L_x_419) ;  /* 0x0000000d08087547 */ /* 0x002ff2000b800000 */
[----:B------:R-:W0:Y:S01]  /*0880*/  LDC R2, c[0x0][0x38c] ;  /* 0x0000e300ff027b82 */ /* 0x000e220000000800 */
[----:B------:R-:W-:Y:S01]  /*0890*/  MOV R12, RZ ;  /* 0x000000ff000c7202 */ /* 0x000fe20000000f00 */
[----:B------:R-:W1:Y:S01]  /*08a0*/  LDCU UR6, c[0x0][0x398] ;  /* 0x00007300ff0677ac */ /* 0x000e620008000800 */
[----:B------:R-:W2:Y:S05]  /*08b0*/  LDCU UR10, c[0x0][0x38c] ;  /* 0x00007180ff0a77ac */ /* 0x000eaa0008000800 */
[----:B------:R-:W3:Y:S08]  /*08c0*/  LDC.64 R18, c[0x0][0x3a0] ;  /* 0x0000e800ff127b82 */ /* 0x000ef00000000a00 */
[----:B------:R-:W1:Y:S01]  /*08d0*/  LDC.64 R16, c[0x0][0x3a8] ;  /* 0x0000ea00ff107b82 */ /* 0x000e620000000a00 */
[----:B0-2---:R-:W-:-:S07]  /*08e0*/  LOP3.LUT R2, R2, 0xfffffff8, RZ, 0xc0, !PT ;  /* 0xfffffff802027812 */ /* 0x005fce00078ec0ff */
.L_x_436:
[----:B01----:R-:W-:-:S05]  /*08f0*/  IMAD.WIDE.U32 R14, R12, 0x8, R16 ;  /* 0x000000080c0e7825 */ /* 0x003fca00078e0010 */
[----:B------:R-:W2:Y:S01]  /*0900*/  LDG.E.CONSTANT R0, desc[UR8][R14.64] ;  /* 0x000000080e007981 */ /* 0x000ea2000c1e9900 */
[----:B------:R-:W-:Y:S01]  /*0910*/  IMAD.MOV.U32 R21, RZ, RZ, -0x3e000000 ;  /* 0xc2000000ff157424 */ /* 0x000fe200078e00ff */
[----:B------:R-:W-:Y:S01]  /*0920*/  UMOV UR5, URZ ;  /* 0x000000ff00057c82 */ /* 0x000fe20008000000 */
[----:B--2---:R-:W-:-:S13]  /*0930*/  R2UR UR4, R0 ;  /* 0x00000000000472ca */ /* 0x004fda00000e0000 */
[----:B------:R-:W5:Y:S01]  /*0940*/  TEX.LL RZ, R0, R4, R21, UR4, 3D, 0x1 ;  /* 0x48ff041504007f60 */ /* 0x000f6200089e01ff */
[----:B------:R-:W0:Y:S01]  /*0950*/  MUFU.RCP R8, R3 ;  /* 0x0000000300087308 */ /* 0x000e220000001000 */
[----:B------:R-:W-:Y:S01]  /*0960*/  BSSY.RECONVERGENT B2, `(.L_x_420) ;  /* 0x000000c000027945 */ /* 0x000fe20003800200 */
[----:B0-----:R-:W-:-:S04]  /*0970*/  FFMA R13, -R3, R8, 1 ;  /* 0x3f800000030d7423 */ /* 0x001fc80000000108 */
[----:B------:R-:W-:Y:S01]  /*0980*/  FFMA R13, R8, R13, R8 ;  /* 0x0000000d080d7223 */ /* 0x000fe20000000008 */
[----:B-----5:R-:W-:-:S04]  /*0990*/  FADD R0, R0, -UR6 ;  /* 0x8000000600007e21 */ /* 0x020fc80008000000 */
[----:B------:R-:W0:Y:S01]  /*09a0*/  FCHK P0, R0, R3 ;  /* 0x0000000300007302 */ /* 0x000e220000000000 */
[----:B------:R-:W-:-:S04]  /*09b0*/  FFMA R8, R0, R13, RZ ;  /* 0x0000000d00087223 */ /* 0x000fc800000000ff */
[----:B------:R-:W-:-:S04]  /*09c0*/  FFMA R20, -R3, R8, R0 ;  /* 0x0000000803147223 */ /* 0x000fc80000000100 */
[----:B------:R-:W-:Y:S01]  /*09d0*/  FFMA R8, R13, R20, R8 ;  /* 0x000000140d087223 */ /* 0x000fe20000000008 */
[----:B0-----:R-:W-:Y:S06]  /*09e0*/  @!P0 BRA `(.L_x_421) ;  /* 0x00000000000c8947 */ /* 0x001fec0003800000 */
[----:B------:R-:W-:-:S07]  /*09f0*/  MOV R20, 0xa10 ;  /* 0x00000a1000147802 */ /* 0x000fce0000000f00 */
[----:B---3--:R-:W-:Y:S05]  /*0a00*/  CALL.REL.NOINC `($__internal_14_$__cuda_sm3x_div_rn_noftz_f32_slowpath) ;  /* 0x0000001400c87944 */ /* 0x008fea0003c00000 */
[----:B------:R-:W-:-:S07]  /*0a10*/  MOV R8, R0 ;  /* 0x0000000000087202 */ /* 0x000fce0000000f00 */
.L_x_421:
[----:B------:R-:W-:Y:S05]  /*0a20*/  BSYNC.RECONVERGENT B2 ;  /* 0x0000000000027941 */ /* 0x000fea0003800200 */
.L_x_420:
[----:B------:R-:W2:Y:S01]  /*0a30*/  LDG.E.CONSTANT R0, desc[UR8][R14.64+0x8] ;  /* 0x000008080e007981 */ /* 0x000ea2000c1e9900 */
[----:B------:R-:W-:Y:S01]  /*0a40*/  HFMA2 R23, -RZ, RZ, -3, 0 ;  /* 0xc2000000ff177431 */ /* 0x000fe200000001ff */
[----:B------:R-:W-:Y:S01]  /*0a50*/  UMOV UR5, URZ ;  /* 0x000000ff00057c82 */ /* 0x000fe20008000000 */
[----:B--2---:R-:W-:-:S13]  /*0a60*/  R2UR UR4, R0 ;  /* 0x00000000000472ca */ /* 0x004fda00000e0000 */
[----:B------:R-:W5:Y:S01]  /*0a70*/  TEX.LL RZ, R22, R4, R23, UR4, 3D, 0x1 ;  /* 0x48ff041704167f60 */ /* 0x000f6200089e01ff */
[----:B------:R-:W0:Y:S01]  /*0a80*/  MUFU.RCP R0, R3 ;  /* 0x0000000300007308 */ /* 0x000e220000001000 */
[----:B------:R-:W-:Y:S01]  /*0a90*/  IMAD R13, R7, UR10, R12 ;  /* 0x0000000a070d7c24 */ /* 0x000fe2000f8e020c */
[----:B------:R-:W-:Y:S03]  /*0aa0*/  BSSY.RECONVERGENT B2, `(.L_x_422) ;  /* 0x000000e000027945 */ /* 0x000fe60003800200 */
[----:B---3--:R-:W-:-:S05]  /*0ab0*/  IMAD.WIDE.U32 R20, R13, 0x10, R18 ;  /* 0x000000100d147825 */ /* 0x008fca00078e0012 */
[----:B------:R1:W-:Y:S01]  /*0ac0*/  STG.E.128 desc[UR8][R20.64], R8 ;  /* 0x0000000814007986 */ /* 0x0003e2000c101d08 */
[----:B0-----:R-:W-:-:S04]  /*0ad0*/  FFMA R25, -R3, R0, 1 ;  /* 0x3f80000003197423 */ /* 0x001fc80000000100 */
[----:B------:R-:W-:Y:S01]  /*0ae0*/  FFMA R0, R0, R25, R0 ;  /* 0x0000001900007223 */ /* 0x000fe20000000000 */
[----:B-----5:R-:W-:-:S04]  /*0af0*/  FADD R24, R22, -UR6 ;  /* 0x8000000616187e21 */ /* 0x020fc80008000000 */
[----:B------:R-:W0:Y:S01]  /*0b00*/  FCHK P0, R24, R3 ;  /* 0x0000000318007302 */ /* 0x000e220000000000 */
[----:B------:R-:W-:-:S04]  /*0b10*/  FFMA R22, R0, R24, RZ ;  /* 0x0000001800167223 */ /* 0x000fc800000000ff */
[----:B------:R-:W-:-:S04]  /*0b20*/  FFMA R23, -R3, R22, R24 ;  /* 0x0000001603177223 */ /* 0x000fc80000000118 */
[----:B------:R-:W-:Y:S01]  /*0b30*/  FFMA R0, R0, R23, R22 ;  /* 0x0000001700007223 */ /* 0x000fe20000000016 */
[----:B01----:R-:W-:Y:S06]  /*0b40*/  @!P0 BRA `(.L_x_423) ;  /* 0x00000000000c8947 */ /* 0x003fec0003800000 */
[----:B------:R-:W-:Y:S02]  /*0b50*/  MOV R0, R24 ;  /* 0x0000001800007202 */ /* 0x000fe40000000f00 */
[----:B------:R-:W-:-:S07]  /*0b60*/  MOV R20, 0xb80 ;  /* 0x00000b8000147802 */ /* 0x000fce0000000f00 */
[----:B------:R-:W-:Y:S05]  /*0b70*/  CALL.REL.NOINC `($__internal_14_$__cuda_sm3x_div_rn_noftz_f32_slowpath) ;  /* 0x00000014006c7944 */ /* 0x000fea0003c00000 */
.L_x_423:
[----:B------:R-:W-:Y:S05]  /*0b80*/  BSYNC.RECONVERGENT B2 ;  /* 0x0000000000027941 */ /* 0x000fea0003800200 */
.L_x_422:
[----:B------:R-:W2:Y:S01]  /*0b90*/  LDG.E.CONSTANT R8, desc[UR8][R14.64+0x10] ;  /* 0x000010080e087981 */ /* 0x000ea2000c1e9900 */
[----:B------:R-:W-:Y:S01]  /*0ba0*/  HFMA2 R23, -RZ, RZ, -3, 0 ;  /* 0xc2000000ff177431 */ /* 0x000fe200000001ff */
[----:B------:R-:W-:Y:S01]  /*0bb0*/  UMOV UR5, URZ ;  /* 0x000000ff00057c82 */ /* 0x000fe20008000000 */
[----:B--2---:R-:W-:-:S13]  /*0bc0*/  R2UR UR4, R8 ;  /* 0x00000000080472ca */ /* 0x004fda00000e0000 */
[----:B------:R-:W5:Y:S01]  /*0bd0*/  TEX.LL RZ, R22, R4, R23, UR4, 3D, 0x1 ;  /* 0x48ff041704167f60 */ /* 0x000f6200089e01ff */
[----:B------:R-:W0:Y:S01]  /*0be0*/  MUFU.RCP R24, R3 ;  /* 0x0000000300187308 */ /* 0x000e220000001000 */
[----:B------:R-:W-:Y:S01]  /*0bf0*/  VIADD R21, R13, 0x1 ;  /* 0x000000010d157836 */ /* 0x000fe20000000000 */
[----:B------:R-:W-:Y:S01]  /*0c00*/  MOV R8, R0 ;  /* 0x0000000000087202 */ /* 0x000fe20000000f00 */
[----:B------:R-:W-:Y:S02]  /*0c10*/  BSSY.RECONVERGENT B2, `(.L_x_424) ;  /* 0x000000e000027945 */ /* 0x000fe40003800200 */
[----:B------:R-:W-:-:S05]  /*0c20*/  IMAD.WIDE.U32 R20, R21, 0x10, R18 ;  /* 0x0000001015147825 */ /* 0x000fca00078e0012 */
        /* <DEDUP_REMOVED lines=12> */
.L_x_425:
[----:B------:R-:W-:Y:S05]  /*0cf0*/  BSYNC.RECONVERGENT B2 ;  /* 0x0000000000027941 */ /* 0x000fea0003800200 */
.L_x_424:
[----:B------:R-:W2:Y:S01]  /*0d00*/  LDG.E.CONSTANT R8, desc[UR8][R14.64+0x18] ;  /* 0x000018080e087981 */ /* 0x000ea2000c1e9900 */
[----:B------:R-:W-:Y:S01]  /*0d10*/  HFMA2 R23, -RZ, RZ, -3, 0 ;  /* 0xc2000000ff177431 */ /* 0x000fe200000001ff */
[----:B------:R-:W-:Y:S01]  /*0d20*/  UMOV UR5, URZ ;  /* 0x000000ff00057c82 */ /* 0x000fe20008000000 */
[----:B--2---:R-:W-:-:S13]  /*0d30*/  R2UR UR4, R8 ;  /* 0x00000000080472ca */ /* 0x004fda00000e0000 */
[----:B------:R-:W5:Y:S01]  /*0d40*/  TEX.LL RZ, R22, R4, R23, UR4, 3D, 0x1 ;  /* 0x48ff041704167f60 */ /* 0x000f6200089e01ff */
[----:B------:R-:W0:Y:S01]  /*0d50*/  MUFU.RCP R24, R3 ;  /* 0x0000000300187308 */ /* 0x000e220000001000 */
[----:B------:R-:W-:Y:S01]  /*0d60*/  IADD3 R21, PT, PT, R13, 0x2, RZ ;  /* 0x000000020d157810 */ /* 0x000fe20007ffe0ff */
[----:B------:R-:W-:Y:S01]  /*0d70*/  IMAD.MOV.U32 R8, RZ, RZ, R0 ;  /* 0x000000ffff087224 */ /* 0x000fe200078e0000 */
[----:B------:R-:W-:Y:S03]  /*0d80*/  BSSY.RECONVERGENT B2, `(.L_x_426) ;  /* 0x000000e000027945 */ /* 0x000fe60003800200 */
        /* <DEDUP_REMOVED lines=13> */
.L_x_427:
[----:B------:R-:W-:Y:S05]  /*0e60*/  BSYNC.RECONVERGENT B2 ;  /* 0x0000000000027941 */ /* 0x000fea0003800200 */
.L_x_426:
[----:B------:R-:W2:Y:S01]  /*0e70*/  LDG.E.CONSTANT R8, desc[UR8][R14.64+0x20] ;  /* 0x000020080e087981 */ /* 0x000ea2000c1e9900 */
[----:B------:R-:W-:Y:S01]  /*0e80*/  HFMA2 R23, -RZ, RZ, -3, 0 ;  /* 0xc2000000ff177431 */ /* 0x000fe200000001ff */
[----:B------:R-:W-:Y:S01]  /*0e90*/  UMOV UR5, URZ ;  /* 0x000000ff00057c82 */ /* 0x000fe20008000000 */
[----:B--2---:R-:W-:-:S13]  /*0ea0*/  R2UR UR4, R8 ;  /* 0x00000000080472ca */ /* 0x004fda00000e0000 */
[----:B------:R-:W5:Y:S01]  /*0eb0*/  TEX.LL RZ, R22, R4, R23, UR4, 3D, 0x1 ;  /* 0x48ff041704167f60 */ /* 0x000f6200089e01ff */
[----:B------:R-:W0:Y:S01]  /*0ec0*/  MUFU.RCP R24, R3 ;  /* 0x0000000300187308 */ /* 0x000e220000001000 */
[----:B------:R-:W-:Y:S01]  /*0ed0*/  IADD3 R21, PT, PT, R13, 0x3, RZ ;  /* 0x000000030d157810 */ /* 0x000fe20007ffe0ff */
[----:B------:R-:W-:Y:S01]  /*0ee0*/  BSSY.RECONVERGENT B2, `(.L_x_428) ;  /* 0x000000f000027945 */ /* 0x000fe20003800200 */
[----:B------:R-:W-:-:S03]  /*0ef0*/  MOV R8, R0 ;  /* 0x0000000000087202 */ /* 0x000fc60000000f00 */
        /* <DEDUP_REMOVED lines=10> */
[----:B------:R-:W-:Y:S01]  /*0fa0*/  IMAD.MOV.U32 R0, RZ, RZ, R24 ;  /* 0x000000ffff007224 */ /* 0x000fe200078e0018 */
[----:B------:R-:W-:-:S07]  /*0fb0*/  MOV R20, 0xfd0 ;  /* 0x00000fd000147802 */ /* 0x000fce0000000f00 */
[----:B------:R-:W-:Y:S05]  /*0fc0*/  CALL.REL.NOINC `($__internal_14_$__cuda_sm3x_div_rn_noftz_f32_slowpath) ;  /* 0x0000001000587944 */ /* 0x000fea0003c00000 */
.L_x_429:
[----:B------:R-:W-:Y:S05]  /*0fd0*/  BSYNC.RECONVERGENT B2 ;  /* 0x0000000000027941 */ /* 0x000fea0003800200 */
.L_x_428:
        /* <DEDUP_REMOVED lines=22> */
.L_x_431:
[----:B------:R-:W-:Y:S05]  /*1140*/  BSYNC.RECONVERGENT B2 ;  /* 0x0000000000027941 */ /* 0x000fea0003800200 */
.L_x_430:
[----:B------:R-:W2:Y:S01]  /*1150*/  LDG.E.CONSTANT R8, desc[UR8][R14.64+0x30] ;  /* 0x000030080e087981 */ /* 0x000ea2000c1e9900 */
[----:B------:R-:W-:Y:S01]  /*1160*/  IMAD.MOV.U32 R23, RZ, RZ, -0x3e000000 ;  /* 0xc2000000ff177424 */ /* 0x000fe200078e00ff */
        /* <DEDUP_REMOVED lines=20> */
.L_x_433:
[----:B------:R-:W-:Y:S05]  /*12b0*/  BSYNC.RECONVERGENT B2 ;  /* 0x0000000000027941 */ /* 0x000fea0003800200 */
.L_x_432:
        /* <DEDUP_REMOVED lines=22> */
.L_x_435:
[----:B------:R-:W-:Y:S05]  /*1420*/  BSYNC.RECONVERGENT B2 ;  /* 0x0000000000027941 */ /* 0x000fea0003800200 */
.L_x_434:
[----:B------:R-:W-:Y:S01]  /*1430*/  IADD3 R15, PT, PT, R13, 0x7, RZ ;  /* 0x000000070d0f7810 */ /* 0x000fe20007ffe0ff */
[----:B------:R-:W-:Y:S01]  /*1440*/  VIADD R12, R12, 0x8 ;  /* 0x000000080c0c7836 */ /* 0x000fe20000000000 */
[----:B------:R-:W-:-:S03]  /*1450*/  MOV R8, R0 ;  /* 0x0000000000087202 */ /* 0x000fc60000000f00 */
[----:B------:R-:W-:Y:S01]  /*1460*/  IMAD.WIDE.U32 R14, R15, 0x10, R18 ;  /* 0x000000100f0e7825 */ /* 0x000fe200078e0012 */
[----:B------:R-:W-:-:S04]  /*1470*/  ISETP.NE.AND P0, PT, R12, R2, PT ;  /* 0x000000020c00720c */ /* 0x000fc80003f05270 */
[----:B------:R0:W-:Y:S09]  /*1480*/  STG.E.128 desc[UR8][R14.64], R8 ;  /* 0x000000080e007986 */ /* 0x0001f2000c101d08 */
[----:B------:R-:W-:Y:S05]  /*1490*/  @P0 BRA `(.L_x_436) ;  /* 0xfffffff400140947 */ /* 0x000fea000383ffff */
.L_x_419:
        /* <DEDUP_REMOVED lines=12> */
[----:B0-----:R0:W5:Y:S01]  /*1560*/  TEX.LL RZ, R8, R4, R17, UR4, 3D, 0x1 ;  /* 0x48ff041104087f60 */ /* 0x00116200089e01ff */
[----:B------:R-:W1:Y:S01]  /*1570*/  MUFU.RCP R0, R3 ;  /* 0x0000000300007308 */ /* 0x000e620000001000 */
[----:B------:R-:W-:Y:S01]  /*1580*/  BSSY.RECONVERGENT B2, `(.L_x_438) ;  /* 0x000000d000027945 */ /* 0x000fe20003800200 */
[----:B-1----:R-:W-:Y:S01]  /*1590*/  FFMA R15, -R3, R0, 1 ;  /* 0x3f800000030f7423 */ /* 0x002fe20000000100 */
[----:B0-----:R-:W0:Y:S03]  /*15a0*/  LDCU UR4, c[0x0][0x398] ;  /* 0x00007300ff0477ac */ /* 0x001e260008000800 */
[----:B------:R-:W-:Y:S01]  /*15b0*/  FFMA R0, R0, R15, R0 ;  /* 0x0000000f00007223 */ /* 0x000fe20000000000 */
[----:B0----5:R-:W-:-:S04]  /*15c0*/  FADD R14, R8, -UR4 ;  /* 0x80000004080e7e21 */ /* 0x021fc80008000000 */
[----:B------:R-:W0:Y:S01]  /*15d0*/  FCHK P0, R14, R3 ;  /* 0x000000030e007302 */ /* 0x000e220000000000 */
[----:B------:R-:W-:-:S04]  /*15e0*/  FFMA R8, R0, R14, RZ ;  /* 0x0000000e00087223 */ /* 0x000fc800000000ff */
[----:B------:R-:W-:-:S04]  /*15f0*/  FFMA R15, -R3, R8, R14 ;  /* 0x00000008030f7223 */ /* 0x000fc8000000010e */
[----:B------:R-:W-:Y:S01]  /*1600*/  FFMA R0, R0, R15, R8 ;  /* 0x0000000f00007223 */ /* 0x000fe20000000008 */
[----:B0-----:R-:W-:Y:S06]  /*1610*/  @!P0 BRA `(.L_x_439) ;  /* 0x00000000000c8947 */ /* 0x001fec0003800000 */
[----:B------:R-:W-:Y:S02]  /*1620*/  MOV R0, R14 ;  /* 0x0000000e00007202 */ /* 0x000fe40000000f00 */
[----:B------:R-:W-:-:S07]  /*1630*/  MOV R20, 0x1650 ;  /* 0x0000165000147802 */ /* 0x000fce0000000f00 */
[----:B------:R-:W-:Y:S05]  /*1640*/  CALL.REL.NOINC `($__internal_14_$__cuda_sm3x_div_rn_noftz_f32_slowpath) ;  /* 0x0000000800b87944 */ /* 0x000fea0003c00000 */
.L_x_439:
[----:B------:R-:W-:Y:S05]  /*1650*/  BSYNC.RECONVERGENT B2 ;  /* 0x0000000000027941 */ /* 0x000fea0003800200 */
.L_x_438:
        /* <DEDUP_REMOVED lines=10> */
[----:B--2---:R-:W-:Y:S01]  /*1700*/  FFMA R19, -R3, R18, 1 ;  /* 0x3f80000003137423 */ /* 0x004fe20000000112 */
[----:B------:R-:W2:Y:S03]  /*1710*/  LDCU UR5, c[0x0][0x398] ;  /* 0x00007300ff0577ac */ /* 0x000ea60008000800 */
[----:B------:R-:W-:Y:S01]  /*1720*/  FFMA R0, R18, R19, R18 ;  /* 0x0000001312007223 */ /* 0x000fe20000000012 */
[----:B0-----:R-:W-:-:S04]  /*1730*/  IMAD R14, R7, UR4, R2 ;  /* 0x00000004070e7c24 */ /* 0x001fc8000f8e0202 */
[----:B-1----:R-:W-:-:S05]  /*1740*/  IMAD.WIDE.U32 R16, R14, 0x10, R16 ;  /* 0x000000100e107825 */ /* 0x002fca00078e0010 */
[----:B------:R0:W-:Y:S01]  /*1750*/  STG.E.128 desc[UR8][R16.64], R8 ;  /* 0x0000000810007986 */ /* 0x0001e2000c101d08 */
[----:B--2--5:R-:W-:-:S04]  /*1760*/  FADD R20, R15, -UR5 ;  /* 0x800000050f147e21 */ /* 0x024fc80008000000 */
[----:B------:R-:W1:Y:S01]  /*1770*/  FCHK P0, R20, R3 ;  /* 0x0000000314007302 */ /* 0x000e620000000000 */
[----:B------:R-:W-:-:S04]  /*1780*/  FFMA R15, R0, R20, RZ ;  /* 0x00000014000f7223 */ /* 0x000fc800000000ff */
[----:B------:R-:W-:-:S04]  /*1790*/  FFMA R18, -R3, R15, R20 ;  /* 0x0000000f03127223 */ /* 0x000fc80000000114 */
[----:B------:R-:W-:Y:S01]  /*17a0*/  FFMA R0, R0, R18, R15 ;  /* 0x0000001200007223 */ /* 0x000fe2000000000f */
[----:B01----:R-:W-:Y:S06]  /*17b0*/  @!P0 BRA `(.L_x_441) ;  /* 0x00000000000c8947 */ /* 0x003fec0003800000 */
[----:B------:R-:W-:Y:S01]  /*17c0*/  IMAD.MOV.U32 R0, RZ, RZ, R20 ;  /* 0x000000ffff007224 */ /* 0x000fe200078e0014 */
[----:B------:R-:W-:-:S07]  /*17d0*/  MOV R20, 0x17f0 ;  /* 0x000017f000147802 */ /* 0x000fce0000000f00 */
[----:B------:R-:W-:Y:S05]  /*17e0*/  CALL.REL.NOINC `($__internal_14_$__cuda_sm3x_div_rn_noftz_f32_slowpath) ;  /* 0x0000000800507944 */ /* 0x000fea0003c00000 */
.L_x_441:
[----:B------:R-:W-:Y:S05]  /*17f0*/  BSYNC.RECONVERGENT B2 ;  /* 0x0000000000027941 */ /* 0x000fea0003800200 */
.L_x_440:
[----:B------:R-:W2:Y:S01]  /*1800*/  LDG.E.CONSTANT R8, desc[UR8][R12.64+0x10] ;  /* 0x000010080c087981 */ /* 0x000ea2000c1e9900 */
[----:B------:R-:W-:Y:S01]  /*1810*/  HFMA2 R19, -RZ, RZ, -3, 0 ;  /* 0xc2000000ff137431 */ /* 0x000fe200000001ff */
[----:B------:R-:W-:Y:S01]  /*1820*/  UMOV UR5, URZ ;  /* 0x000000ff00057c82 */ /* 0x000fe20008000000 */
[----:B--2---:R-:W-:-:S13]  /*1830*/  R2UR UR4, R8 ;  /* 0x00000000080472ca */ /* 0x004fda00000e0000 */
[----:B------:R0:W5:Y:S01]  /*1840*/  TEX.LL RZ, R18, R4, R19, UR4, 3D, 0x1 ;  /* 0x48ff041304127f60 */ /* 0x00016200089e01ff */
[----:B------:R-:W1:Y:S01]  /*1850*/  LDC.64 R16, c[0x0][0x3a0] ;  /* 0x0000e800ff107b82 */ /* 0x000e620000000a00 */
[----:B------:R-:W2:Y:S01]  /*1860*/  MUFU.RCP R20, R3 ;  /* 0x0000000300147308 */ /* 0x000ea20000001000 */
[----:B------:R-:W-:Y:S01]  /*1870*/  IADD3 R15, PT, PT, R14, 0x1, RZ ;  /* 0x000000010e0f7810 */ /* 0x000fe20007ffe0ff */
[----:B------:R-:W-:Y:S01]  /*1880*/  BSSY.RECONVERGENT B2, `(.L_x_442) ;  /* 0x0000010000027945 */ /* 0x000fe20003800200 */
[----:B------:R-:W-:Y:S01]  /*1890*/  MOV R8, R0 ;  /* 0x0000000000087202 */ /* 0x000fe20000000f00 */
[----:B0-----:R-:W0:Y:S02]  /*18a0*/  LDCU UR4, c[0x0][0x398] ;  /* 0x00007300ff0477ac */ /* 0x001e240008000800 */
[----:B-1----:R-:W-:-:S04]  /*18b0*/  IMAD.WIDE.U32 R16, R15, 0x10, R16 ;  /* 0x000000100f107825 */ /* 0x002fc800078e0010 */
[----:B--2---:R-:W-:-:S04]  /*18c0*/  FFMA R15, -R3, R20, 1 ;  /* 0x3f800000030f7423 */ /* 0x004fc80000000114 */
[----:B------:R-:W-:Y:S01]  /*18d0*/  FFMA R0, R20, R15, R20 ;  /* 0x0000000f14007223 */ /* 0x000fe20000000014 */
[----:B------:R1:W-:Y:S01]  /*18e0*/  STG.E.128 desc[UR8][R16.64], R8 ;  /* 0x0000000810007986 */ /* 0x0003e2000c101d08 */
[----:B0----5:R-:W-:-:S04]  /*18f0*/  FADD R20, R18, -UR4 ;  /* 0x8000000412147e21 */ /* 0x021fc80008000000 */
        /* <DEDUP_REMOVED lines=8> */
.L_x_443:
[----:B------:R-:W-:Y:S05]  /*1980*/  BSYNC.RECONVERGENT B2 ;  /* 0x0000000000027941 */ /* 0x000fea0003800200 */
.L_x_442:
[----:B------:R-:W2:Y:S01]  /*1990*/  LDG.E.CONSTANT R12, desc[UR8][R12.64+0x18] ;  /* 0x000018080c0c7981 */ /* 0x000ea2000c1e9900 */
[----:B------:R-:W-:Y:S01]  /*19a0*/  IMAD.MOV.U32 R19, RZ, RZ, -0x3e000000 ;  /* 0xc2000000ff137424 */ /* 0x000fe200078e00ff */
        /* <DEDUP_REMOVED lines=8> */
[----:B0-----:R-:W0:Y:S01]  /*1a30*/  LDCU UR4, c[0x0][0x398] ;  /* 0x00007300ff0477ac */ /* 0x001e220008000800 */
[----:B--2---:R-:W-:-:S04]  /*1a40*/  FFMA R13, -R3, R20, 1 ;  /* 0x3f800000030d7423 */ /* 0x004fc80000000114 */
[----:B------:R-:W-:Y:S01]  /*1a50*/  FFMA R0, R20, R13, R20 ;  /* 0x0000000d14007223 */ /* 0x000fe20000000014 */
[----:B-1----:R-:W-:-:S05]  /*1a60*/  IMAD.WIDE.U32 R16, R15, 0x10, R16 ;  /* 0x000000100f107825 */ /* 0x002fca00078e0010 */
        /* <DEDUP_REMOVED lines=10> */
.L_x_445:
[----:B------:R-:W-:Y:S05]  /*1b10*/  BSYNC.RECONVERGENT B2 ;  /* 0x0000000000027941 */ /* 0x000fea0003800200 */
.L_x_444:
[----:B------:R-:W0:Y:S01]  /*1b20*/  LDC.64 R12, c[0x0][0x3a0] ;  /* 0x0000e800ff0c7b82 */ /* 0x000e220000000a00 */
[----:B------:R-:W-:Y:S01]  /*1b30*/  IADD3 R15, PT, PT, R14, 0x3, RZ ;  /* 0x000000030e0f7810 */ /* 0x000fe20007ffe0ff */
[----:B------:R-:W-:Y:S01]  /*1b40*/  IMAD.MOV.U32 R8, RZ, RZ, R0 ;  /* 0x000000ffff087224 */ /* 0x000fe200078e0000 */
[----:B------:R-:W-:-:S03]  /*1b50*/  IADD3 R2, PT, PT, R2, 0x4, RZ ;  /* 0x0000000402027810 */ /* 0x000fc60007ffe0ff */
[----:B0-----:R-:W-:-:S05]  /*1b60*/  IMAD.WIDE.U32 R12, R15, 0x10, R12 ;  /* 0x000000100f0c7825 */ /* 0x001fca00078e000c */
[----:B------:R1:W-:Y:S02]  /*1b70*/  STG.E.128 desc[UR8][R12.64], R8 ;  /* 0x000000080c007986 */ /* 0x0003e4000c101d08 */
.L_x_437:
[----:B------:R-:W-:-:S13]  /*1b80*/  ISETP.NE.AND P0, PT, RZ, UR6, PT ;  /* 0x00000006ff007c0c */ /* 0x000fda000bf05270 */
[----:B------:R-:W-:Y:S05]  /*1b90*/  @!P0 EXIT ;  /* 0x000000000000894d */ /* 0x000fea0003800000 */
[----:B------:R-:W-:-:S09]  /*1ba0*/  UISETP.NE.AND UP0, UPT, UR6, 0x1, UPT ;  /* 0x000000010600788c */ /* 0x000fd2000bf05270 */
[----:B------:R-:W-:Y:S05]  /*1bb0*/  BRA.U !UP0, `(.L_x_446) ;  /* 0x0000000108d87547 */ /* 0x000fea000b800000 */
[----:B0-----:R-:W0:Y:S02]  /*1bc0*/  LDC.64 R14, c[0x0][0x3a8] ;  /* 0x0000ea00ff0e7b82 */ /* 0x001e240000000a00 */
[----:B0-----:R-:W-:-:S05]  /*1bd0*/  IMAD.WIDE.U32 R14, R2, 0x8, R14 ;  /* 0x00000008020e7825 */ /* 0x001fca00078e000e */
[----:B------:R-:W2:Y:S01]  /*1be0*/  LDG.E.CONSTANT R0, desc[UR8][R14.64] ;  /* 0x000000080e007981 */ /* 0x000ea2000c1e9900 */
[----:B------:R-:W-:Y:S01]  /*1bf0*/  HFMA2 R17, -RZ, RZ, -3, 0 ;  /* 0xc2000000ff117431 */ /* 0x000fe200000001ff */
[----:B------:R-:W-:Y:S01]  /*1c00*/  UMOV UR5, URZ ;  /* 0x000000ff00057c82 */ /* 0x000fe20008000000 */
[----:B--2---:R-:W-:-:S13]  /*1c10*/  R2UR UR4, R0 ;  /* 0x00000000000472ca */ /* 0x004fda00000e0000 */
[----:B-1----:R0:W5:Y:S01]  /*1c20*/  TEX.LL RZ, R8, R4, R17, UR4, 3D, 0x1 ;  /* 0x48ff041104087f60 */ /* 0x00216200089e01ff */
        /* <DEDUP_REMOVED lines=14> */
.L_x_448:
[----:B------:R-:W-:Y:S05]  /*1d10*/  BSYNC.RECONVERGENT B2 ;  /* 0x0000000000027941 */ /* 0x000fea0003800200 */
.L_x_447:
[----:B------:R-:W2:Y:S01]  /*1d20*/  LDG.E.CONSTANT R14, desc[UR8][R14.64+0x8] ;  /* 0x000008080e0e7981 */ /* 0x000ea2000c1e9900 */
[----:B------:R-:W-:Y:S01]  /*1d30*/  HFMA2 R13, -RZ, RZ, -3, 0 ;  /* 0xc2000000ff0d7431 */ /* 0x000fe200000001ff */
[----:B------:R-:W-:Y:S01]  /*1d40*/  UMOV UR5, URZ ;  /* 0x000000ff00057c82 */ /* 0x000fe20008000000 */
[----:B--2---:R-:W-:-:S13]  /*1d50*/  R2UR UR4, R14 ;  /* 0x000000000e0472ca */ /* 0x004fda00000e0000 */
[----:B------:R0:W5:Y:S01]  /*1d60*/  TEX.LL RZ, R13, R4, R13, UR4, 3D, 0x1 ;  /* 0x48ff040d040d7f60 */ /* 0x00016200089e01ff */
[----:B------:R-:W1:Y:S01]  /*1d70*/  LDC.64 R16, c[0x0][0x3a0] ;  /* 0x0000e800ff107b82 */ /* 0x000e620000000a00 */
[----:B------:R-:W2:Y:S01]  /*1d80*/  MUFU.RCP R18, R3 ;  /* 0x0000000300127308 */ /* 0x000ea20000001000 */
[----:B------:R-:W-:Y:S01]  /*1d90*/  IMAD.MOV.U32 R8, RZ, RZ, R0 ;  /* 0x000000ffff087224 */ /* 0x000fe200078e0000 */
[----:B------:R-:W-:Y:S01]  /*1da0*/  BSSY.RECONVERGENT B2, `(.L_x_449) ;  /* 0x0000011000027945 */ /* 0x000fe20003800200 */
[----:B0-----:R-:W0:Y:S01]  /*1db0*/  LDCU UR4, c[0x0][0x38c] ;  /* 0x00007180ff0477ac */ /* 0x001e220008000800 */
[----:B------:R-:W3:Y:S01]  /*1dc0*/  LDCU UR5, c[0x0][0x398] ;  /* 0x00007300ff0577ac */ /* 0x000ee20008000800 */
[----:B0-----:R-:W-:-:S04]  /*1dd0*/  IMAD R12, R7, UR4, R2 ;  /* 0x00000004070c7c24 */ /* 0x001fc8000f8e0202 */
        /* <DEDUP_REMOVED lines=12> */
[----:B------:R-:W-:Y:S05]  /*1ea0*/  CALL.REL.NOINC `($__internal_14_$__cuda_sm3x_div_rn_noftz_f32_slowpath) ;  /* 0x0000000000a07944 */ /* 0x000fea0003c00000 */
.L_x_450:
[----:B------:R-:W-:Y:S05]  /*1eb0*/  BSYNC.RECONVERGENT B2 ;  /* 0x0000000000027941 */ /* 0x000fea0003800200 */
.L_x_449:
[----:B------:R-:W0:Y:S01]  /*1ec0*/  LDC.64 R14, c[0x0][0x3a0] ;  /* 0x0000e800ff0e7b82 */ /* 0x000e220000000a00 */
[----:B------:R-:W-:Y:S02]  /*1ed0*/  IADD3 R13, PT, PT, R12, 0x1, RZ ;  /* 0x000000010c0d7810 */ /* 0x000fe40007ffe0ff */
[----:B------:R-:W-:Y:S02]  /*1ee0*/  MOV R8, R0 ;  /* 0x0000000000087202 */ /* 0x000fe40000000f00 */
[----:B------:R-:W-:Y:S01]  /*1ef0*/  IADD3 R2, PT, PT, R2, 0x2, RZ ;  /* 0x0000000202027810 */ /* 0x000fe20007ffe0ff */
[----:B0-----:R-:W-:-:S05]  /*1f00*/  IMAD.WIDE.U32 R12, R13, 0x10, R14 ;  /* 0x000000100d0c7825 */ /* 0x001fca00078e000e */
[----:B------:R2:W-:Y:S02]  /*1f10*/  STG.E.128 desc[UR8][R12.64], R8 ;  /* 0x000000080c007986 */ /* 0x0005e4000c101d08 */
.L_x_446:
[----:B------:R-:W3:Y:S02]  /*1f20*/  LDC R0, c[0x0][0x38c] ;  /* 0x0000e300ff007b82 */ /* 0x000ee40000000800 */
[----:B---3--:R-:W-:-:S04]  /*1f30*/  LOP3.LUT R0, R0, 0x1, RZ, 0xc0, !PT ;  /* 0x0000000100007812 */ /* 0x008fc800078ec0ff */
[----:B------:R-:W-:-:S13]  /*1f40*/  ISETP.NE.U32.AND P0, PT, R0, 0x1, PT ;  /* 0x000000010000780c */ /* 0x000fda0003f05070 */
[----:B------:R-:W-:Y:S05]  /*1f50*/  @P0 EXIT ;  /* 0x000000000000094d */ /* 0x000fea0003800000 */
[----:B-12---:R-:W1:Y:S02]  /*1f60*/  LDC.64 R12, c[0x0][0x3a8] ;  /* 0x0000ea00ff0c7b82 */ /* 0x006e640000000a00 */
[----:B-1----:R-:W-:-:S06]  /*1f70*/  IMAD.WIDE.U32 R12, R2, 0x8, R12 ;  /* 0x00000008020c7825 */ /* 0x002fcc00078e000c */
[----:B------:R-:W2:Y:S01]  /*1f80*/  LDG.E.CONSTANT R12, desc[UR8][R12.64] ;  /* 0x000000080c0c7981 */ /* 0x000ea2000c1e9900 */
[----:B0-----:R-:W-:Y:S01]  /*1f90*/  IMAD.MOV.U32 R15, RZ, RZ, -0x3e000000 ;  /* 0xc2000000ff0f7424 */ /* 0x001fe200078e00ff */
[----:B------:R-:W-:Y:S01]  /*1fa0*/  UMOV UR5, URZ ;  /* 0x000000ff00057c82 */ /* 0x000fe20008000000 */
[----:B--2---:R-:W-:-:S13]  /*1fb0*/  R2UR UR4, R12 ;  /* 0x000000000c0472ca */ /* 0x004fda00000e0000 */
[----:B------:R0:W5:Y:S01]  /*1fc0*/  TEX.LL RZ, R4, R4, R15, UR4, 3D, 0x1 ;  /* 0x48ff040f04047f60 */ /* 0x00016200089e01ff */
        /* <DEDUP_REMOVED lines=14> */
.L_x_452:
[----:B------:R-:W-:Y:S05]  /*20b0*/  BSYNC.RECONVERGENT B2 ;  /* 0x0000000000027941 */ /* 0x000fea0003800200 */
.L_x_451:
[----:B------:R-:W0:Y:S01]  /*20c0*/  LDC.64 R4, c[0x0][0x3a0] ;  /* 0x0000e800ff047b82 */ /* 0x000e220000000a00 */
[----:B------:R-:W1:Y:S01]  /*20d0*/  LDCU UR4, c[0x0][0x38c] ;  /* 0x00007180ff0477ac */ /* 0x000e620008000800 */
[----:B------:R-:W-:Y:S01]  /*20e0*/  MOV R8, R0 ;  /* 0x0000000000087202 */ /* 0x000fe20000000f00 */
[----:B-1----:R-:W-:-:S04]  /*20f0*/  IMAD R3, R7, UR4, R2 ;  /* 0x0000000407037c24 */ /* 0x002fc8000f8e0202 */
[----:B0-----:R-:W-:-:S05]  /*2100*/  IMAD.WIDE.U32 R2, R3, 0x10, R4 ;  /* 0x0000001003027825 */ /* 0x001fca00078e0004 */
[----:B------:R-:W-:Y:S01]  /*2110*/  STG.E.128 desc[UR8][R2.64], R8 ;  /* 0x0000000802007986 */ /* 0x000fe2000c101d08 */
[----:B------:R-:W-:Y:S05]  /*2120*/  EXIT ;  /* 0x000000000000794d */ /* 0x000fea0003800000 */
        .weak           $__internal_14_$__cuda_sm3x_div_rn_noftz_f32_slowpath
        .type           $__internal_14_$__cuda_sm3x_div_rn_noftz_f32_slowpath,@function
        .size           $__internal_14_$__cuda_sm3x_div_rn_noftz_f32_slowpath,(.L_x_480 - $__internal_14_$__cuda_sm3x_div_rn_noftz_f32_slowpath)
$__internal_14_$__cuda_sm3x_div_rn_noftz_f32_slowpath:
        /* <DEDUP_REMOVED lines=35> */
.L_x_454:
[----:B------:R-:W-:Y:S01]  /*2360*/  LEA R26, R8, 0xc0800000, 0x17 ;  /* 0xc0800000081a7811 */ /* 0x000fe200078eb8ff */
[----:B------:R-:W-:Y:S01]  /*2370*/  BSSY.RECONVERGENT B1, `(.L_x_459) ;  /* 0x0000036000017945 */ /* 0x000fe20003800200 */
[----:B------:R-:W-:-:S03]  /*2380*/  IADD3 R27, PT, PT, R22, -0x7f, RZ ;  /* 0xffffff81161b7810 */ /* 0x000fc60007ffe0ff */
[----:B------:R-:W-:Y:S02]  /*2390*/  IMAD.IADD R26, R25, 0x1, -R26 ;  /* 0x00000001191a7824 */ /* 0x000fe400078e0a1a */
[----:B------:R-:W-:Y:S02]  /*23a0*/  IMAD R0, R27, -0x800000, R0 ;  /* 0xff8000001b007824 */ /* 0x000fe400078e0200 */
[----:B------:R-:W0:Y:S01]  /*23b0*/  MUFU.RCP R23, R26 ;  /* 0x0000001a00177308 */ /* 0x000e220000001000 */
[----:B------:R-:W-:-:S04]  /*23c0*/  FADD.FTZ R25, -R26, -RZ ;  /* 0x800000ff1a197221 */ /* 0x000fc80000010100 */
        /* <DEDUP_REMOVED lines=26> */
[C---:B------:R-:W-:Y:S02]  /*2570*/  ISETP.NE.AND P2, PT, R8.reuse, RZ, PT ;  /* 0x000000ff0800720c */ /* 0x040fe40003f45270 */
        /* <DEDUP_REMOVED lines=17> */
.L_x_461:
[----:B------:R-:W-:-:S04]  /*2690*/  LOP3.LUT R0, R0, 0x80000000, RZ, 0xc0, !PT ;  /* 0x8000000000007812 */ /* 0x000fc800078ec0ff */
[----:B------:R-:W-:Y:S01]  /*26a0*/  LOP3.LUT R0, R0, 0x7f800000, RZ, 0xfc, !PT ;  /* 0x7f80000000007812 */ /* 0x000fe200078efcff */
[----:B------:R-:W-:Y:S06]  /*26b0*/  BRA `(.L_x_462) ;  /* 0x0000000000047947 */ /* 0x000fec0003800000 */
.L_x_460:
[----:B------:R-:W-:-:S07]  /*26c0*/  LEA R0, R21, R0, 0x17 ;  /* 0x0000000015007211 */ /* 0x000fce00078eb8ff */
.L_x_462:
[----:B------:R-:W-:Y:S05]  /*26d0*/  BSYNC.RECONVERGENT B1 ;  /* 0x0000000000017941 */ /* 0x000fea0003800200 */
.L_x_459:
[----:B------:R-:W-:Y:S05]  /*26e0*/  BRA `(.L_x_463) ;  /* 0x0000000000207947 */ /* 0x000fea0003800000 */
.L_x_458:
[----:B------:R-:W-:-:S04]  /*26f0*/  LOP3.LUT R0, R25, 0x80000000, R0, 0x48, !PT ;  /* 0x8000000019007812 */ /* 0x000fc800078e4800 */
[----:B------:R-:W-:Y:S01]  /*2700*/  LOP3.LUT R0, R0, 0x7f800000, RZ, 0xfc, !PT ;  /* 0x7f80000000007812 */ /* 0x000fe200078efcff */
[----:B------:R-:W-:Y:S06]  /*2710*/  BRA `(.L_x_463) ;  /* 0x0000000000147947 */ /* 0x000fec0003800000 */
.L_x_457:
[----:B------:R-:W-:Y:S01]  /*2720*/  LOP3.LUT R0, R25, 0x80000000, R0, 0x48, !PT ;  /* 0x8000000019007812 */ /* 0x000fe200078e4800 */
[----:B------:R-:W-:Y:S06]  /*2730*/  BRA `(.L_x_463) ;  /* 0x00000000000c7947 */ /* 0x000fec0003800000 */
.L_x_456:
[----:B------:R-:W0:Y:S01]  /*2740*/  MUFU.RSQ R0, -QNAN ;  /* 0xffc0000000007908 */ /* 0x000e220000001400 */
[----:B------:R-:W-:Y:S05]  /*2750*/  BRA `(.L_x_463) ;  /* 0x0000000000047947 */ /* 0x000fea0003800000 */
.L_x_455:
[----:B------:R-:W-:-:S07]  /*2760*/  FADD.FTZ R0, R0, R3 ;  /* 0x0000000300007221 */ /* 0x000fce0000010000 */
.L_x_463:
[----:B------:R-:W-:Y:S05]  /*2770*/  BSYNC.RECONVERGENT B0 ;  /* 0x0000000000007941 */ /* 0x000fea0003800200 */
.L_x_453:
[----:B------:R-:W-:-:S04]  /*2780*/  HFMA2 R21, -RZ, RZ, 0, 0 ;  /* 0x00000000ff157431 */ /* 0x000fc800000001ff */
[----:B0-----:R-:W-:Y:S05]  /*2790*/  RET.REL.NODEC R20 `(combineCorrelationMembers) ;  /* 0xffffffd814187950 */ /* 0x001fea0003c3ffff */
.L_x_464:
        /* <DEDUP_REMOVED lines=14> */
.L_x_480:


//--------------------- .text.memcpyFloatClampToZero --------------------------
	.section	.text.memcpyFloatClampToZero,"ax",@progbits
	.align	128
        .global         memcpyFloatClampToZero
        .type           memcpyFloatClampToZero,@function
        .size           memcpyFloatClampToZero,(.L_x_497 - memcpyFloatClampToZero)
        .other          memcpyFloatClampToZero,@"STO_CUDA_ENTRY STV_DEFAULT"
memcpyFloatClampToZero:
.text.memcpyFloatClampToZero:
        /* <DEDUP_REMOVED lines=12> */
[----:B-1----:R-:W3:Y:S01]  /*00c0*/  LDG.E R2, desc[UR4][R2.64] ;  /* 0x0000000402027981 */ /* 0x002ee2000c1e1900 */
[----:B--2---:R-:W-:Y:S01]  /*00d0*/  IMAD.WIDE.U32 R4, R7, 0x4, R4 ;  /* 0x0000000407047825 */ /* 0x004fe200078e0004 */
[----:B---3--:R-:W-:-:S04]  /*00e0*/  FSETP.GEU.AND P0, PT, R2, RZ, PT ;  /* 0x000000ff0200720b */ /* 0x008fc80003f0e000 */
[----:B------:R-:W-:-:S05]  /*00f0*/  FSEL R7, R2, RZ, P0 ;  /* 0x000000ff02077208 */ /* 0x000fca0000000000 */
[----:B------:R-:W-:Y:S01]  /*0100*/  STG.E desc[UR4][R4.64], R7 ;  /* 0x0000000704007986 */ /* 0x000fe2000c101904 */
[----:B------:R-:W-:Y:S05]  /*0110*/  EXIT ;  /* 0x000000000000794d */ /* 0x000fea0003800000 */
.L_x_465:
        /* <DEDUP_REMOVED lines=14> */
.L_x_497:


//--------------------- .nv.shared.reserved.0     --------------------------
	.section	.nv.shared.reserved.0,"aw",@nobits
	.weak		__nv_reservedSMEM_offset_0_alias
	.size		__nv_reservedSMEM_offset_0_alias, 0, 64
	.other		__nv_reservedSMEM_offset_0_alias,@"STO_CUDA_RESERVED_SHARED STV_DEFAULT"
__nv_reservedSMEM_offset_0_alias:
	.zero		0
	.zero		64


//--------------------- .nv.constant0.writeGridPositionReference --------------------------
	.section	.nv.constant0.writeGridPositionReference,"a",@progbits
	.sectionflags	@""
	.align	4
.nv.constant0.writeGridPositionReference:
	.zero		928


//--------------------- .nv.constant0.unpackStencilValues --------------------------
	.section	.nv.constant0.unpackStencilValues,"a",@progbits
	.sectionflags	@""
	.align	4
.nv.constant0.unpackStencilValues:
	.zero		928


//--------------------- .nv.constant0.writeGridPositionsStencil --------------------------
	.section	.nv.constant0.writeGridPositionsStencil,"a",@progbits
	.sectionflags	@""
	.align	4
.nv.constant0.writeGridPositionsStencil:
	.zero		944


//--------------------- .nv.constant0.writeGridPositions --------------------------
	.section	.nv.constant0.writeGridPositions,"a",@progbits
	.sectionflags	@""
	.align	4
.nv.constant0.writeGridPositions:
	.zero		932


//--------------------- .nv.constant0.combineCorrelationMembersReferenceAlignedBufferTiled --------------------------
	.section	.nv.constant0.combineCorrelationMembersReferenceAlignedBufferTiled,"a",@progbits
	.sectionflags	@""
	.align	4
.nv.constant0.combineCorrelationMembersReferenceAlignedBufferTiled:
	.zero		956


//--------------------- .nv.constant0.combineCorrelationMembersReferenceAlignedBuffer --------------------------
	.section	.nv.constant0.combineCorrelationMembersReferenceAlignedBuffer,"a",@progbits
	.sectionflags	@""
	.align	4
.nv.constant0.combineCorrelationMembersReferenceAlignedBuffer:
	.zero		956


//--------------------- .nv.constant0.combineCorrelationMembersReferenceAligned --------------------------
	.section	.nv.constant0.combineCorrelationMembersReferenceAligned,"a",@progbits
	.sectionflags	@""
	.align	4
.nv.constant0.combineCorrelationMembersReferenceAligned:
	.zero		956


//--------------------- .nv.constant0.combineCorrelationMembersReferenceBufferTiled --------------------------
	.section	.nv.constant0.combineCorrelationMembersReferenceBufferTiled,"a",@progbits
	.sectionflags	@""
	.align	4
.nv.constant0.combineCorrelationMembersReferenceBufferTiled:
	.zero		952


//--------------------- .nv.constant0.combineCorrelationMembersReferenceBuffer --------------------------
	.section	.nv.constant0.combineCorrelationMembersReferenceBuffer,"a",@progbits
	.sectionflags	@""
	.align	4
.nv.constant0.combineCorrelationMembersReferenceBuffer:
	.zero		952


//--------------------- .nv.constant0.combineCorrelationMembersReference --------------------------
	.section	.nv.constant0.combineCorrelationMembersReference,"a",@progbits
	.sectionflags	@""
	.align	4
.nv.constant0.combineCorrelationMembersReference:
	.zero		952


//--------------------- .nv.constant0.combineCorrelationMembersAlignedBufferTiled --------------------------
	.section	.nv.constant0.combineCorrelationMembersAlignedBufferTiled,"a",@progbits
	.sectionflags	@""
	.align	4
.nv.constant0.combineCorrelationMembersAlignedBufferTiled:
	.zero		948


//--------------------- .nv.constant0.combineCorrelationMembersAlignedBuffer --------------------------
	.section	.nv.constant0.combineCorrelationMembersAlignedBuffer,"a",@progbits
	.sectionflags	@""
	.align	4
.nv.constant0.combineCorrelationMembersAlignedBuffer:
	.zero		948


//--------------------- .nv.constant0.combineCorrelationMembersAligned --------------------------
	.section	.nv.constant0.combineCorrelationMembersAligned,"a",@progbits
	.sectionflags	@""
	.align	4
.nv.constant0.combineCorrelationMembersAligned:
	.zero		948


//--------------------- .nv.constant0.combineCorrelationMembersBufferTiled --------------------------
	.section	.nv.constant0.combineCorrelationMembersBufferTiled,"a",@progbits
	.sectionflags	@""
	.align	4
.nv.constant0.combineCorrelationMembersBufferTiled:
	.zero		944


//--------------------- .nv.constant0.combineCorrelationMembersBuffer --------------------------
	.section	.nv.constant0.combineCorrelationMembersBuffer,"a",@progbits
	.sectionflags	@""
	.align	4
.nv.constant0.combineCorrelationMembersBuffer:
	.zero		944


//--------------------- .nv.constant0.combineCorrelationMembers --------------------------
	.section	.nv.constant0.combineCorrelationMembers,"a",@progbits
	.sectionflags	@""
	.align	4
.nv.constant0.combineCorrelationMembers:
	.zero		944


//--------------------- .nv.constant0.memcpyFloatClampToZero --------------------------
	.section	.nv.constant0.memcpyFloatClampToZero,"a",@progbits
	.sectionflags	@""
	.align	4
.nv.constant0.memcpyFloatClampToZero:
	.zero		916


//--------------------- SYMBOLS --------------------------

	.type		.nv.reservedSmem.offset0,@object
	.size		.nv.reservedSmem.offset0,0x4
